	.target	sm_90a

	.elftype	@"ET_EXEC"


//--------------------- .note.nv.tkinfo           --------------------------
	.section	.note.nv.tkinfo,"",@"SHT_NOTE"
	.sectionflags	@"SHF_NOTE_NV_TKINFO"
	.tkinfo
        /*0018*/ 	.word	0x00000002
        /*0030*/ 	.string	""
        /*0030*/ 	.string	"ptxas"
        /*0030*/ 	.string	"Cuda compilation tools, release 13.0, V13.0.88"
        /*0030*/ 	.string	"Build cuda_13.0.r13.0/compiler.36424714_0"
        /*0030*/ 	.string	"-arch sm_90a -m 64 "



//--------------------- .note.nv.cuinfo           --------------------------
	.section	.note.nv.cuinfo,"",@"SHT_NOTE"
	.sectionflags	@"SHF_NOTE_NV_CUINFO"
        /*0018*/ 	.short	0x0002
        /*001a*/ 	.short	0x005a
        /*001c*/ 	.short	0x0082
	.zero		2


//--------------------- .nv.info                  --------------------------
	.section	.nv.info,"",@"SHT_CUDA_INFO"
	.align	4


	//----- nvinfo : EIATTR_REGCOUNT
	.align		4
        /*0000*/ 	.byte	0x04, 0x2f
        /*0002*/ 	.short	(.L_12 - .L_11)
	.align		4
.L_11:
        /*0004*/ 	.word	index@(_ZN7cutlass13device_kernelINS_4gemm6kernel13GemmUniversalIN4cute5tupleIJiiiiEEENS1_10collective13CollectiveMmaINS1_40MainloopSm90TmaGmmaWarpSpecializedSparseILi4ENS5_IJNS4_1CILi1EEESB_SB_EEENS1_35KernelTmaWarpSpecializedCooperativeEEENS5_IJNSA_ILi256EEESF_NSA_ILi64EEEEEENS_10bfloat16_tENS5_IJNS4_6LayoutINS5_IJiNS5_IJNSA_ILi2EEEiEEEiEEENS5_IJlNS5_IJSB_SK_EEElEEEEENSJ_INS5_IJNS5_IJNS5_IJNSA_ILi8EEESK_NSA_ILi4EEEEEEiEEENS5_IJNS5_IJNSA_ILi16EEESK_SK_EEEiEEEiEEENS5_IJNS5_IJNS5_IJSG_SU_NSA_ILi1024EEEEEENSA_ILi4096EEEEEENS5_IJNS5_IJSB_NSA_ILi512EEENSA_ILi32EEEEEElEEElEEEEEEEESI_NS5_IJlSB_lEEENS4_8TiledMMAINS4_8MMA_AtomIJNS4_4SM904GMMA6SPARSE29GMMA_64x256x32_F32BF16BF16_SSILNS1D_5MajorE0ELS1G_0ELNS1D_7ScaleInE1ELS1H_1ELNS1D_9SparseSelE0EEEEEENSJ_INS5_IJSK_SB_SB_EEENS5_IJSB_NSA_ILi0EEES1M_EEEEENS5_IJNS4_10UnderscoreES1P_S1P_EEEEENS4_13SM90_TMA_LOADENS4_14ComposedLayoutINS4_7SwizzleILi2ELi4ELi3EEENS4_25smem_sparse_ptr_flag_bitsILi2ELi16EEENSJ_INS5_IJNS5_IJSB_SQ_EEENS5_IJSK_S13_EEEEEENS5_IJNS5_IJS1M_SG_EEESN_EEEEEEEvNS4_8identityES1S_NS1T_INS1U_ILi3ELi4ELi3EEENS4_18smem_ptr_flag_bitsILi16EEENSJ_INS5_IJSQ_SG_EEENS5_IJSG_SB_EEEEEEEvS25_EENS_8epilogue10collective6detail29Sm90TmaWarpSpecializedAdapterINS2F_15DefaultEpilogueIfNS5_IJSB_llEEES2J_NS2E_6thread17LinearCombinationIfLi1EffLNS2K_9ScaleType4KindE0ELNS_15FloatRoundStyleE2EfEENS1_15EpilogueDefaultEEEEEvvEEEEvNT_6ParamsE)
        /*0008*/ 	.word	0x000000a8


	//----- nvinfo : EIATTR_FRAME_SIZE
	.align		4
.L_12:
        /*000c*/ 	.byte	0x04, 0x11
        /*000e*/ 	.short	(.L_14 - .L_13)
	.align		4
.L_13:
        /*0010*/ 	.word	index@(_ZN7cutlass13device_kernelINS_4gemm6kernel13GemmUniversalIN4cute5tupleIJiiiiEEENS1_10collective13CollectiveMmaINS1_40MainloopSm90TmaGmmaWarpSpecializedSparseILi4ENS5_IJNS4_1CILi1EEESB_SB_EEENS1_35KernelTmaWarpSpecializedCooperativeEEENS5_IJNSA_ILi256EEESF_NSA_ILi64EEEEEENS_10bfloat16_tENS5_IJNS4_6LayoutINS5_IJiNS5_IJNSA_ILi2EEEiEEEiEEENS5_IJlNS5_IJSB_SK_EEElEEEEENSJ_INS5_IJNS5_IJNS5_IJNSA_ILi8EEESK_NSA_ILi4EEEEEEiEEENS5_IJNS5_IJNSA_ILi16EEESK_SK_EEEiEEEiEEENS5_IJNS5_IJNS5_IJSG_SU_NSA_ILi1024EEEEEENSA_ILi4096EEEEEENS5_IJNS5_IJSB_NSA_ILi512EEENSA_ILi32EEEEEElEEElEEEEEEEESI_NS5_IJlSB_lEEENS4_8TiledMMAINS4_8MMA_AtomIJNS4_4SM904GMMA6SPARSE29GMMA_64x256x32_F32BF16BF16_SSILNS1D_5MajorE0ELS1G_0ELNS1D_7ScaleInE1ELS1H_1ELNS1D_9SparseSelE0EEEEEENSJ_INS5_IJSK_SB_SB_EEENS5_IJSB_NSA_ILi0EEES1M_EEEEENS5_IJNS4_10UnderscoreES1P_S1P_EEEEENS4_13SM90_TMA_LOADENS4_14ComposedLayoutINS4_7SwizzleILi2ELi4ELi3EEENS4_25smem_sparse_ptr_flag_bitsILi2ELi16EEENSJ_INS5_IJNS5_IJSB_SQ_EEENS5_IJSK_S13_EEEEEENS5_IJNS5_IJS1M_SG_EEESN_EEEEEEEvNS4_8identityES1S_NS1T_INS1U_ILi3ELi4ELi3EEENS4_18smem_ptr_flag_bitsILi16EEENSJ_INS5_IJSQ_SG_EEENS5_IJSG_SB_EEEEEEEvS25_EENS_8epilogue10collective6detail29Sm90TmaWarpSpecializedAdapterINS2F_15DefaultEpilogueIfNS5_IJSB_llEEES2J_NS2E_6thread17LinearCombinationIfLi1EffLNS2K_9ScaleType4KindE0ELNS_15FloatRoundStyleE2EfEENS1_15EpilogueDefaultEEEEEvvEEEEvNT_6ParamsE)
        /*0014*/ 	.word	0x00000660


	//----- nvinfo : EIATTR_MIN_STACK_SIZE
	.align		4
.L_14:
        /*0018*/ 	.byte	0x04, 0x12
        /*001a*/ 	.short	(.L_16 - .L_15)
	.align		4
.L_15:
        /*001c*/ 	.word	index@(_ZN7cutlass13device_kernelINS_4gemm6kernel13GemmUniversalIN4cute5tupleIJiiiiEEENS1_10collective13CollectiveMmaINS1_40MainloopSm90TmaGmmaWarpSpecializedSparseILi4ENS5_IJNS4_1CILi1EEESB_SB_EEENS1_35KernelTmaWarpSpecializedCooperativeEEENS5_IJNSA_ILi256EEESF_NSA_ILi64EEEEEENS_10bfloat16_tENS5_IJNS4_6LayoutINS5_IJiNS5_IJNSA_ILi2EEEiEEEiEEENS5_IJlNS5_IJSB_SK_EEElEEEEENSJ_INS5_IJNS5_IJNS5_IJNSA_ILi8EEESK_NSA_ILi4EEEEEEiEEENS5_IJNS5_IJNSA_ILi16EEESK_SK_EEEiEEEiEEENS5_IJNS5_IJNS5_IJSG_SU_NSA_ILi1024EEEEEENSA_ILi4096EEEEEENS5_IJNS5_IJSB_NSA_ILi512EEENSA_ILi32EEEEEElEEElEEEEEEEESI_NS5_IJlSB_lEEENS4_8TiledMMAINS4_8MMA_AtomIJNS4_4SM904GMMA6SPARSE29GMMA_64x256x32_F32BF16BF16_SSILNS1D_5MajorE0ELS1G_0ELNS1D_7ScaleInE1ELS1H_1ELNS1D_9SparseSelE0EEEEEENSJ_INS5_IJSK_SB_SB_EEENS5_IJSB_NSA_ILi0EEES1M_EEEEENS5_IJNS4_10UnderscoreES1P_S1P_EEEEENS4_13SM90_TMA_LOADENS4_14ComposedLayoutINS4_7SwizzleILi2ELi4ELi3EEENS4_25smem_sparse_ptr_flag_bitsILi2ELi16EEENSJ_INS5_IJNS5_IJSB_SQ_EEENS5_IJSK_S13_EEEEEENS5_IJNS5_IJS1M_SG_EEESN_EEEEEEEvNS4_8identityES1S_NS1T_INS1U_ILi3ELi4ELi3EEENS4_18smem_ptr_flag_bitsILi16EEENSJ_INS5_IJSQ_SG_EEENS5_IJSG_SB_EEEEEEEvS25_EENS_8epilogue10collective6detail29Sm90TmaWarpSpecializedAdapterINS2F_15DefaultEpilogueIfNS5_IJSB_llEEES2J_NS2E_6thread17LinearCombinationIfLi1EffLNS2K_9ScaleType4KindE0ELNS_15FloatRoundStyleE2EfEENS1_15EpilogueDefaultEEEEEvvEEEEvNT_6ParamsE)
        /*0020*/ 	.word	0x00000660
.L_16:


//--------------------- .nv.compat                --------------------------
	.section	.nv.compat,"",@"SHT_CUDA_COMPAT_INFO"
	.align	4
        /*0000*/ 	.byte	0x02, 0x09, 0x01, 0x00, 0x02, 0x02, 0x04, 0x00, 0x02, 0x05, 0x05, 0x00, 0x03, 0x07, 0x01, 0x01
        /*0010*/ 	.byte	0x02, 0x03, 0x01, 0x00, 0x02, 0x06, 0x01, 0x00, 0x04, 0x0b, 0x08, 0x00, 0x00, 0x00, 0x00, 0x00
        /*0020*/ 	.byte	0x00, 0x00, 0x00, 0x00


//--------------------- .nv.info._ZN7cutlass13device_kernelINS_4gemm6kernel13GemmUniversalIN4cute5tupleIJiiiiEEENS1_10collective13CollectiveMmaINS1_40MainloopSm90TmaGmmaWarpSpecializedSparseILi4ENS5_IJNS4_1CILi1EEESB_SB_EEENS1_35KernelTmaWarpSpecializedCooperativeEEENS5_IJNSA_ILi256EEESF_NSA_ILi64EEEEEENS_10bfloat16_tENS5_IJNS4_6LayoutINS5_IJiNS5_IJNSA_ILi2EEEiEEEiEEENS5_IJlNS5_IJSB_SK_EEElEEEEENSJ_INS5_IJNS5_IJNS5_IJNSA_ILi8EEESK_NSA_ILi4EEEEEEiEEENS5_IJNS5_IJNSA_ILi16EEESK_SK_EEEiEEEiEEENS5_IJNS5_IJNS5_IJSG_SU_NSA_ILi1024EEEEEENSA_ILi4096EEEEEENS5_IJNS5_IJSB_NSA_ILi512EEENSA_ILi32EEEEEElEEElEEEEEEEESI_NS5_IJlSB_lEEENS4_8TiledMMAINS4_8MMA_AtomIJNS4_4SM904GMMA6SPARSE29GMMA_64x256x32_F32BF16BF16_SSILNS1D_5MajorE0ELS1G_0ELNS1D_7ScaleInE1ELS1H_1ELNS1D_9SparseSelE0EEEEEENSJ_INS5_IJSK_SB_SB_EEENS5_IJSB_NSA_ILi0EEES1M_EEEEENS5_IJNS4_10UnderscoreES1P_S1P_EEEEENS4_13SM90_TMA_LOADENS4_14ComposedLayoutINS4_7SwizzleILi2ELi4ELi3EEENS4_25smem_sparse_ptr_flag_bitsILi2ELi16EEENSJ_INS5_IJNS5_IJSB_SQ_EEENS5_IJSK_S13_EEEEEENS5_IJNS5_IJS1M_SG_EEESN_EEEEEEEvNS4_8identityES1S_NS1T_INS1U_ILi3ELi4ELi3EEENS4_18smem_ptr_flag_bitsILi16EEENSJ_INS5_IJSQ_SG_EEENS5_IJSG_SB_EEEEEEEvS25_EENS_8epilogue10collective6detail29Sm90TmaWarpSpecializedAdapterINS2F_15DefaultEpilogueIfNS5_IJSB_llEEES2J_NS2E_6thread17LinearCombinationIfLi1EffLNS2K_9ScaleType4KindE0ELNS_15FloatRoundStyleE2EfEENS1_15EpilogueDefaultEEEEEvvEEEEvNT_6ParamsE --------------------------
	.section	.nv.info._ZN7cutlass13device_kernelINS_4gemm6kernel13GemmUniversalIN4cute5tupleIJiiiiEEENS1_10collective13CollectiveMmaINS1_40MainloopSm90TmaGmmaWarpSpecializedSparseILi4ENS5_IJNS4_1CILi1EEESB_SB_EEENS1_35KernelTmaWarpSpecializedCooperativeEEENS5_IJNSA_ILi256EEESF_NSA_ILi64EEEEEENS_10bfloat16_tENS5_IJNS4_6LayoutINS5_IJiNS5_IJNSA_ILi2EEEiEEEiEEENS5_IJlNS5_IJSB_SK_EEElEEEEENSJ_INS5_IJNS5_IJNS5_IJNSA_ILi8EEESK_NSA_ILi4EEEEEEiEEENS5_IJNS5_IJNSA_ILi16EEESK_SK_EEEiEEEiEEENS5_IJNS5_IJNS5_IJSG_SU_NSA_ILi1024EEEEEENSA_ILi4096EEEEEENS5_IJNS5_IJSB_NSA_ILi512EEENSA_ILi32EEEEEElEEElEEEEEEEESI_NS5_IJlSB_lEEENS4_8TiledMMAINS4_8MMA_AtomIJNS4_4SM904GMMA6SPARSE29GMMA_64x256x32_F32BF16BF16_SSILNS1D_5MajorE0ELS1G_0ELNS1D_7ScaleInE1ELS1H_1ELNS1D_9SparseSelE0EEEEEENSJ_INS5_IJSK_SB_SB_EEENS5_IJSB_NSA_ILi0EEES1M_EEEEENS5_IJNS4_10UnderscoreES1P_S1P_EEEEENS4_13SM90_TMA_LOADENS4_14ComposedLayoutINS4_7SwizzleILi2ELi4ELi3EEENS4_25smem_sparse_ptr_flag_bitsILi2ELi16EEENSJ_INS5_IJNS5_IJSB_SQ_EEENS5_IJSK_S13_EEEEEENS5_IJNS5_IJS1M_SG_EEESN_EEEEEEEvNS4_8identityES1S_NS1T_INS1U_ILi3ELi4ELi3EEENS4_18smem_ptr_flag_bitsILi16EEENSJ_INS5_IJSQ_SG_EEENS5_IJSG_SB_EEEEEEEvS25_EENS_8epilogue10collective6detail29Sm90TmaWarpSpecializedAdapterINS2F_15DefaultEpilogueIfNS5_IJSB_llEEES2J_NS2E_6thread17LinearCombinationIfLi1EffLNS2K_9ScaleType4KindE0ELNS_15FloatRoundStyleE2EfEENS1_15EpilogueDefaultEEEEEvvEEEEvNT_6ParamsE,"",@"SHT_CUDA_INFO"
	.sectionflags	@""
	.align	4


	//----- nvinfo : EIATTR_CUDA_API_VERSION
	.align		4
        /*0000*/ 	.byte	0x04, 0x37
        /*0002*/ 	.short	(.L_18 - .L_17)
.L_17:
        /*0004*/ 	.word	0x00000082


	//----- nvinfo : EIATTR_KPARAM_INFO
	.align		4
.L_18:
        /*0008*/ 	.byte	0x04, 0x17
        /*000a*/ 	.short	(.L_20 - .L_19)
.L_19:
        /*000c*/ 	.word	0x00000000
        /*0010*/ 	.short	0x0000
        /*0012*/ 	.short	0x0070
        /*0014*/ 	.byte	0x00, 0xf0, 0x01, 0x14


	//----- nvinfo : EIATTR_SPARSE_MMA_MASK
	.align		4
.L_20:
        /*0018*/ 	.byte	0x03, 0x50
        /*001a*/ 	.short	0x0002


	//----- nvinfo : EIATTR_MAXREG_COUNT
	.align		4
        /*001c*/ 	.byte	0x03, 0x1b
        /*001e*/ 	.short	0x00a8


	//----- nvinfo : EIATTR_NUM_BARRIERS
	.align		4
        /*0020*/ 	.byte	0x02, 0x4c
        /*0022*/ 	.byte	0x01
	.zero		1


	//----- nvinfo : EIATTR_ANNOTATIONS
	.align		4
        /*0024*/ 	.byte	0x04, 0x55
        /*0026*/ 	.short	(.L_22 - .L_21)


	//   ....[0]....
.L_21:
        /*0028*/ 	.word	0x00000001
        /*002c*/ 	.byte	0xc0, 0x05, 0x00, 0x00, 0x01, 0x00, 0x00, 0x00, 0xe0, 0x05, 0x00, 0x00, 0x01, 0x00, 0x00, 0x00
        /* <DEDUP_REMOVED lines=433> */
        /*1b4c*/ 	.byte	0xf0, 0x8b, 0x01, 0x00


	//----- nvinfo : EIATTR_MERCURY_ISA_VERSION
	.align		4
.L_22:
        /*1b50*/ 	.byte	0x03, 0x5f
        /*1b52*/ 	.short	0x0101


	//----- nvinfo : EIATTR_INT_WARP_WIDE_INSTR_OFFSETS
	.align		4
        /*1b54*/ 	.byte	0x04, 0x31
        /*1b56*/ 	.short	(.L_24 - .L_23)


	//   ....[0]....
.L_23:
        /*1b58*/ 	.word	0x000004b0


	//   ....[1]....
        /*1b5c*/ 	.word	0x000004d0


	//   ....[2]....
        /*1b60*/ 	.word	0x000005d0


	//----- nvinfo : EIATTR_COOP_GROUP_MASK_REGIDS
	.align		4
.L_24:
        /*1b64*/ 	.byte	0x04, 0x29
        /*1b66*/ 	.short	(.L_26 - .L_25)


	//   ....[0]....
.L_25:
        /*1b68*/ 	.word	0xffffffff


	//   ....[1]....
        /*1b6c*/ 	.word	0xffffffff


	//   ....[2]....
        /*1b70*/ 	.word	0xffffffff


	//   ....[3]....
        /*1b74*/ 	.word	0xffffffff


	//   ....[4]....
        /*1b78*/ 	.word	0xffffffff


	//----- nvinfo : EIATTR_COOP_GROUP_INSTR_OFFSETS
	.align		4
.L_26:
        /*1b7c*/ 	.byte	0x04, 0x28
        /*1b7e*/ 	.short	(.L_28 - .L_27)


	//   ....[0]....
.L_27:
        /*1b80*/ 	.word	0x00000070


	//   ....[1]....
        /*1b84*/ 	.word	0x00000080


	//   ....[2]....
        /*1b88*/ 	.word	0x000001d0


	//   ....[3]....
        /*1b8c*/ 	.word	0x000003f0


	//   ....[4]....
        /*1b90*/ 	.word	0x00001c40


	//----- nvinfo : EIATTR_REG_RECONFIG
	.align		4
.L_28:
        /*1b94*/ 	.byte	0x01, 0x54
	.zero		2


	//----- nvinfo : EIATTR_MBARRIER_INSTR_OFFSETS
	.align		4
        /*1b98*/ 	.byte	0x04, 0x39
        /*1b9a*/ 	.short	(.L_30 - .L_29)


	//   ....[0]....
.L_29:
        /*1b9c*/ 	.word	0x00000350
        /*1ba0*/ 	.word	0x000000ff
        /*1ba4*/ 	.word	0x00000000
        /*1ba8*/ 	.short	0x0100
        /*1baa*/ 	.byte	0x0a
	.zero		1


	//   ....[1]....
        /*1bac*/ 	.word	0x00000360
        /*1bb0*/ 	.word	0x000000ff
        /*1bb4*/ 	.word	0x00000020
        /*1bb8*/ 	.short	0x0100
        /*1bba*/ 	.byte	0x0a
	.zero		1


	//   ....[2]....
        /*1bbc*/ 	.word	0x00000370
        /*1bc0*/ 	.word	0x000000ff
        /*1bc4*/ 	.word	0x00000008
        /*1bc8*/ 	.short	0x0100
        /*1bca*/ 	.byte	0x0a
	.zero		1


	//   ....[3]....
        /*1bcc*/ 	.word	0x00000380
        /*1bd0*/ 	.word	0x000000ff
        /*1bd4*/ 	.word	0x00000028
        /*1bd8*/ 	.short	0x0100
        /*1bda*/ 	.byte	0x0a
	.zero		1


	//   ....[4]....
        /*1bdc*/ 	.word	0x00000390
        /*1be0*/ 	.word	0x000000ff
        /*1be4*/ 	.word	0x00000010
        /*1be8*/ 	.short	0x0100
        /*1bea*/ 	.byte	0x0a
	.zero		1


	//   ....[5]....
        /*1bec*/ 	.word	0x000003a0
        /*1bf0*/ 	.word	0x000000ff
        /*1bf4*/ 	.word	0x00000030
        /*1bf8*/ 	.short	0x0100
        /*1bfa*/ 	.byte	0x0a
	.zero		1


	//   ....[6]....
        /*1bfc*/ 	.word	0x000003b0
        /*1c00*/ 	.word	0x000000ff
        /*1c04*/ 	.word	0x00000018
        /*1c08*/ 	.short	0x0100
        /*1c0a*/ 	.byte	0x0a
	.zero		1


	//   ....[7]....
        /*1c0c*/ 	.word	0x000003c0
        /*1c10*/ 	.word	0x000000ff
        /*1c14*/ 	.word	0x00000038
        /*1c18*/ 	.short	0x0100
        /*1c1a*/ 	.byte	0x0a
	.zero		1


	//   ....[8]....
        /*1c1c*/ 	.word	0x00000600
        /*1c20*/ 	.word	0x000000ff
        /*1c24*/ 	.word	0x00000050
        /*1c28*/ 	.short	0x0100
        /*1c2a*/ 	.byte	0x08
	.zero		1


	//   ....[9]....
        /*1c2c*/ 	.word	0x00000610
        /*1c30*/ 	.word	0x000000ff
        /*1c34*/ 	.word	0x00000058
        /*1c38*/ 	.short	0x0100
        /*1c3a*/ 	.byte	0x08
	.zero		1


	//   ....[10]....
        /*1c3c*/ 	.word	0x00001e60
        /*1c40*/ 	.word	0x000000ff
        /*1c44*/ 	.word	0x00000000
        /*1c48*/ 	.short	0x010a
        /*1c4a*/ 	.byte	0x0c
	.zero		1


	//   ....[11]....
        /*1c4c*/ 	.word	0x00001ea0
        /*1c50*/ 	.word	0x000000ff
        /*1c54*/ 	.word	0x00000000
        /*1c58*/ 	.short	0x010a
        /*1c5a*/ 	.byte	0x0c
	.zero		1


	//   ....[12]....
        /*1c5c*/ 	.word	0x00004950
        /*1c60*/ 	.word	0x000000ff
        /*1c64*/ 	.word	0x00000000
        /*1c68*/ 	.short	0x0101
        /*1c6a*/ 	.byte	0x0c
	.zero		1


	//   ....[13]....
        /*1c6c*/ 	.word	0x000186b0
        /*1c70*/ 	.word	0x0000000c
        /*1c74*/ 	.word	0x00000020
        /*1c78*/ 	.short	0x010a
        /*1c7a*/ 	.byte	0x3f
	.zero		1


	//   ....[14]....
        /*1c7c*/ 	.word	0x00018b30
        /*1c80*/ 	.word	0x00000002
        /*1c84*/ 	.word	0x00000058
        /*1c88*/ 	.short	0x0101
        /*1c8a*/ 	.byte	0x3f
	.zero		1


	//   ....[15]....
        /*1c8c*/ 	.word	0x000192a0
        /*1c90*/ 	.word	0x00000005
        /*1c94*/ 	.word	0x00000000
        /*1c98*/ 	.short	0x010a
        /*1c9a*/ 	.byte	0x3f
	.zero		1


	//   ....[16]....
        /*1c9c*/ 	.word	0x00019330
        /*1ca0*/ 	.word	0x00000007
        /*1ca4*/ 	.word	0x00000000
        /*1ca8*/ 	.short	0x010a
        /*1caa*/ 	.byte	0x3f
	.zero		1


	//   ....[17]....
        /*1cac*/ 	.word	0x000193c0
        /*1cb0*/ 	.word	0x00000007
        /*1cb4*/ 	.word	0x00000000
        /*1cb8*/ 	.short	0x010a
        /*1cba*/ 	.byte	0x3f
	.zero		1


	//   ....[18]....
        /*1cbc*/ 	.word	0x00019450
        /*1cc0*/ 	.word	0x00000003
        /*1cc4*/ 	.word	0x00000000
        /*1cc8*/ 	.short	0x010a
        /*1cca*/ 	.byte	0x3f
	.zero		1


	//   ....[19]....
        /*1ccc*/ 	.word	0x000194c0
        /*1cd0*/ 	.word	0x00000004
        /*1cd4*/ 	.word	0x00000000
        /*1cd8*/ 	.short	0x010a
        /*1cda*/ 	.byte	0x3f
	.zero		1


	//   ....[20]....
        /*1cdc*/ 	.word	0x00019590
        /*1ce0*/ 	.word	0x0000000c
        /*1ce4*/ 	.word	0x00000020
        /*1ce8*/ 	.short	0x010a
        /*1cea*/ 	.byte	0x3f
	.zero		1


	//   ....[21]....
        /*1cec*/ 	.word	0x00019670
        /*1cf0*/ 	.word	0x00000005
        /*1cf4*/ 	.word	0x00000000
        /*1cf8*/ 	.short	0x010a
        /*1cfa*/ 	.byte	0x3f
	.zero		1


	//   ....[22]....
        /*1cfc*/ 	.word	0x000196c0
        /*1d00*/ 	.word	0x00000007
        /*1d04*/ 	.word	0x00000000
        /*1d08*/ 	.short	0x010a
        /*1d0a*/ 	.byte	0x3f
	.zero		1


	//   ....[23]....
        /*1d0c*/ 	.word	0x00019710
        /*1d10*/ 	.word	0x00000007
        /*1d14*/ 	.word	0x00000000
        /*1d18*/ 	.short	0x010a
        /*1d1a*/ 	.byte	0x3f
	.zero		1


	//----- nvinfo : EIATTR_NUM_MBARRIERS
	.align		4
.L_30:
        /*1d1c*/ 	.byte	0x03, 0x38
        /*1d1e*/ 	.short	0x000a


	//----- nvinfo : EIATTR_EXIT_INSTR_OFFSETS
	.align		4
        /*1d20*/ 	.byte	0x04, 0x1c
        /*1d22*/ 	.short	(.L_32 - .L_31)


	//   ....[0]....
.L_31:
        /*1d24*/ 	.word	0x00000670


	//   ....[1]....
        /*1d28*/ 	.word	0x00000fb0


	//   ....[2]....
        /*1d2c*/ 	.word	0x00017cc0


	//   ....[3]....
        /*1d30*/ 	.word	0x00018330


	//   ....[4]....
        /*1d34*/ 	.word	0x000194a0


	//----- nvinfo : EIATTR_MAX_THREADS
	.align		4
.L_32:
        /*1d38*/ 	.byte	0x04, 0x05
        /*1d3a*/ 	.short	(.L_34 - .L_33)
.L_33:
        /*1d3c*/ 	.word	0x00000180
        /*1d40*/ 	.word	0x00000001
        /*1d44*/ 	.word	0x00000001


	//----- nvinfo : EIATTR_CRS_STACK_SIZE
	.align		4
.L_34:
        /*1d48*/ 	.byte	0x04, 0x1e
        /*1d4a*/ 	.short	(.L_36 - .L_35)
.L_35:
        /*1d4c*/ 	.word	0x00000000


	//----- nvinfo : EIATTR_CBANK_PARAM_SIZE
	.align		4
.L_36:
        /*1d50*/ 	.byte	0x03, 0x19
        /*1d52*/ 	.short	0x0570


	//----- nvinfo : EIATTR_PARAM_CBANK
	.align		4
        /*1d54*/ 	.byte	0x04, 0x0a
        /*1d56*/ 	.short	(.L_38 - .L_37)
	.align		4
.L_37:
        /*1d58*/ 	.word	index@(.nv.constant0._ZN7cutlass13device_kernelINS_4gemm6kernel13GemmUniversalIN4cute5tupleIJiiiiEEENS1_10collective13CollectiveMmaINS1_40MainloopSm90TmaGmmaWarpSpecializedSparseILi4ENS5_IJNS4_1CILi1EEESB_SB_EEENS1_35KernelTmaWarpSpecializedCooperativeEEENS5_IJNSA_ILi256EEESF_NSA_ILi64EEEEEENS_10bfloat16_tENS5_IJNS4_6LayoutINS5_IJiNS5_IJNSA_ILi2EEEiEEEiEEENS5_IJlNS5_IJSB_SK_EEElEEEEENSJ_INS5_IJNS5_IJNS5_IJNSA_ILi8EEESK_NSA_ILi4EEEEEEiEEENS5_IJNS5_IJNSA_ILi16EEESK_SK_EEEiEEEiEEENS5_IJNS5_IJNS5_IJSG_SU_NSA_ILi1024EEEEEENSA_ILi4096EEEEEENS5_IJNS5_IJSB_NSA_ILi512EEENSA_ILi32EEEEEElEEElEEEEEEEESI_NS5_IJlSB_lEEENS4_8TiledMMAINS4_8MMA_AtomIJNS4_4SM904GMMA6SPARSE29GMMA_64x256x32_F32BF16BF16_SSILNS1D_5MajorE0ELS1G_0ELNS1D_7ScaleInE1ELS1H_1ELNS1D_9SparseSelE0EEEEEENSJ_INS5_IJSK_SB_SB_EEENS5_IJSB_NSA_ILi0EEES1M_EEEEENS5_IJNS4_10UnderscoreES1P_S1P_EEEEENS4_13SM90_TMA_LOADENS4_14ComposedLayoutINS4_7SwizzleILi2ELi4ELi3EEENS4_25smem_sparse_ptr_flag_bitsILi2ELi16EEENSJ_INS5_IJNS5_IJSB_SQ_EEENS5_IJSK_S13_EEEEEENS5_IJNS5_IJS1M_SG_EEESN_EEEEEEEvNS4_8identityES1S_NS1T_INS1U_ILi3ELi4ELi3EEENS4_18smem_ptr_flag_bitsILi16EEENSJ_INS5_IJSQ_SG_EEENS5_IJSG_SB_EEEEEEEvS25_EENS_8epilogue10collective6detail29Sm90TmaWarpSpecializedAdapterINS2F_15DefaultEpilogueIfNS5_IJSB_llEEES2J_NS2E_6thread17LinearCombinationIfLi1EffLNS2K_9ScaleType4KindE0ELNS_15FloatRoundStyleE2EfEENS1_15EpilogueDefaultEEEEEvvEEEEvNT_6ParamsE)
        /*1d5c*/ 	.short	0x0210
        /*1d5e*/ 	.short	0x0570


	//----- nvinfo : EIATTR_SW_WAR
	.align		4
.L_38:
        /*1d60*/ 	.byte	0x04, 0x36
        /*1d62*/ 	.short	(.L_40 - .L_39)
.L_39:
        /*1d64*/ 	.word	0x00000008
.L_40:


//--------------------- .nv.callgraph             --------------------------
	.section	.nv.callgraph,"",@"SHT_CUDA_CALLGRAPH"
	.align	4
	.sectionentsize	8
	.align		4
        /*0000*/ 	.word	0x00000000
	.align		4
        /*0004*/ 	.word	0xffffffff
	.align		4
        /*0008*/ 	.word	0x00000000
	.align		4
        /*000c*/ 	.word	0xfffffffe
	.align		4
        /*0010*/ 	.word	0x00000000
	.align		4
        /*0014*/ 	.word	0xfffffffd
	.align		4
        /*0018*/ 	.word	0x00000000
	.align		4
        /*001c*/ 	.word	0xfffffffc


//--------------------- .nv.constant4             --------------------------
	.section	.nv.constant4,"a",@progbits
	.align	8
	.align		8
.nv.constant4:
        /*0000*/ 	.dword	_ZN39_INTERNAL_e4d5f805_4_k_cu_c16ac178_39304cuda3std3__45__cpo5beginE
	.align		8
        /*0008*/ 	.dword	_ZN39_INTERNAL_e4d5f805_4_k_cu_c16ac178_39304cuda3std3__45__cpo3endE
	.align		8
        /*0010*/ 	.dword	_ZN39_INTERNAL_e4d5f805_4_k_cu_c16ac178_39304cuda3std3__45__cpo6cbeginE
	.align		8
        /*0018*/ 	.dword	_ZN39_INTERNAL_e4d5f805_4_k_cu_c16ac178_39304cuda3std3__45__cpo4cendE
	.align		8
        /*0020*/ 	.dword	_ZN39_INTERNAL_e4d5f805_4_k_cu_c16ac178_39304cuda3std3__441_GLOBAL__N__e4d5f805_4_k_cu_c16ac178_39306ignoreE
	.align		8
        /*0028*/ 	.dword	_ZN39_INTERNAL_e4d5f805_4_k_cu_c16ac178_39304cuda3std3__419piecewise_constructE
	.align		8
        /*0030*/ 	.dword	_ZN39_INTERNAL_e4d5f805_4_k_cu_c16ac178_39304cuda3std3__48in_placeE
	.align		8
        /*0038*/ 	.dword	_ZN39_INTERNAL_e4d5f805_4_k_cu_c16ac178_39304cuda3std6ranges3__45__cpo4swapE
	.align		8
        /*0040*/ 	.dword	_ZN39_INTERNAL_e4d5f805_4_k_cu_c16ac178_39304cuda3std6ranges3__45__cpo9iter_moveE
	.align		8
        /*0048*/ 	.dword	_ZN39_INTERNAL_e4d5f805_4_k_cu_c16ac178_39304cute7productE
	.align		8
        /*0050*/ 	.dword	_ZN39_INTERNAL_e4d5f805_4_k_cu_c16ac178_39304cute1_E


//--------------------- .text._ZN7cutlass13device_kernelINS_4gemm6kernel13GemmUniversalIN4cute5tupleIJiiiiEEENS1_10collective13CollectiveMmaINS1_40MainloopSm90TmaGmmaWarpSpecializedSparseILi4ENS5_IJNS4_1CILi1EEESB_SB_EEENS1_35KernelTmaWarpSpecializedCooperativeEEENS5_IJNSA_ILi256EEESF_NSA_ILi64EEEEEENS_10bfloat16_tENS5_IJNS4_6LayoutINS5_IJiNS5_IJNSA_ILi2EEEiEEEiEEENS5_IJlNS5_IJSB_SK_EEElEEEEENSJ_INS5_IJNS5_IJNS5_IJNSA_ILi8EEESK_NSA_ILi4EEEEEEiEEENS5_IJNS5_IJNSA_ILi16EEESK_SK_EEEiEEEiEEENS5_IJNS5_IJNS5_IJSG_SU_NSA_ILi1024EEEEEENSA_ILi4096EEEEEENS5_IJNS5_IJSB_NSA_ILi512EEENSA_ILi32EEEEEElEEElEEEEEEEESI_NS5_IJlSB_lEEENS4_8TiledMMAINS4_8MMA_AtomIJNS4_4SM904GMMA6SPARSE29GMMA_64x256x32_F32BF16BF16_SSILNS1D_5MajorE0ELS1G_0ELNS1D_7ScaleInE1ELS1H_1ELNS1D_9SparseSelE0EEEEEENSJ_INS5_IJSK_SB_SB_EEENS5_IJSB_NSA_ILi0EEES1M_EEEEENS5_IJNS4_10UnderscoreES1P_S1P_EEEEENS4_13SM90_TMA_LOADENS4_14ComposedLayoutINS4_7SwizzleILi2ELi4ELi3EEENS4_25smem_sparse_ptr_flag_bitsILi2ELi16EEENSJ_INS5_IJNS5_IJSB_SQ_EEENS5_IJSK_S13_EEEEEENS5_IJNS5_IJS1M_SG_EEESN_EEEEEEEvNS4_8identityES1S_NS1T_INS1U_ILi3ELi4ELi3EEENS4_18smem_ptr_flag_bitsILi16EEENSJ_INS5_IJSQ_SG_EEENS5_IJSG_SB_EEEEEEEvS25_EENS_8epilogue10collective6detail29Sm90TmaWarpSpecializedAdapterINS2F_15DefaultEpilogueIfNS5_IJSB_llEEES2J_NS2E_6thread17LinearCombinationIfLi1EffLNS2K_9ScaleType4KindE0ELNS_15FloatRoundStyleE2EfEENS1_15EpilogueDefaultEEEEEvvEEEEvNT_6ParamsE --------------------------
	.section	.text._ZN7cutlass13device_kernelINS_4gemm6kernel13GemmUniversalIN4cute5tupleIJiiiiEEENS1_10collective13CollectiveMmaINS1_40MainloopSm90TmaGmmaWarpSpecializedSparseILi4ENS5_IJNS4_1CILi1EEESB_SB_EEENS1_35KernelTmaWarpSpecializedCooperativeEEENS5_IJNSA_ILi256EEESF_NSA_ILi64EEEEEENS_10bfloat16_tENS5_IJNS4_6LayoutINS5_IJiNS5_IJNSA_ILi2EEEiEEEiEEENS5_IJlNS5_IJSB_SK_EEElEEEEENSJ_INS5_IJNS5_IJNS5_IJNSA_ILi8EEESK_NSA_ILi4EEEEEEiEEENS5_IJNS5_IJNSA_ILi16EEESK_SK_EEEiEEEiEEENS5_IJNS5_IJNS5_IJSG_SU_NSA_ILi1024EEEEEENSA_ILi4096EEEEEENS5_IJNS5_IJSB_NSA_ILi512EEENSA_ILi32EEEEEElEEElEEEEEEEESI_NS5_IJlSB_lEEENS4_8TiledMMAINS4_8MMA_AtomIJNS4_4SM904GMMA6SPARSE29GMMA_64x256x32_F32BF16BF16_SSILNS1D_5MajorE0ELS1G_0ELNS1D_7ScaleInE1ELS1H_1ELNS1D_9SparseSelE0EEEEEENSJ_INS5_IJSK_SB_SB_EEENS5_IJSB_NSA_ILi0EEES1M_EEEEENS5_IJNS4_10UnderscoreES1P_S1P_EEEEENS4_13SM90_TMA_LOADENS4_14ComposedLayoutINS4_7SwizzleILi2ELi4ELi3EEENS4_25smem_sparse_ptr_flag_bitsILi2ELi16EEENSJ_INS5_IJNS5_IJSB_SQ_EEENS5_IJSK_S13_EEEEEENS5_IJNS5_IJS1M_SG_EEESN_EEEEEEEvNS4_8identityES1S_NS1T_INS1U_ILi3ELi4ELi3EEENS4_18smem_ptr_flag_bitsILi16EEENSJ_INS5_IJSQ_SG_EEENS5_IJSG_SB_EEEEEEEvS25_EENS_8epilogue10collective6detail29Sm90TmaWarpSpecializedAdapterINS2F_15DefaultEpilogueIfNS5_IJSB_llEEES2J_NS2E_6thread17LinearCombinationIfLi1EffLNS2K_9ScaleType4KindE0ELNS_15FloatRoundStyleE2EfEENS1_15EpilogueDefaultEEEEEvvEEEEvNT_6ParamsE,"ax",@progbits
	.align	128
.text._ZN7cutlass13device_kernelINS_4gemm6kernel13GemmUniversalIN4cute5tupleIJiiiiEEENS1_10collective13CollectiveMmaINS1_40MainloopSm90TmaGmmaWarpSpecializedSparseILi4ENS5_IJNS4_1CILi1EEESB_SB_EEENS1_35KernelTmaWarpSpecializedCooperativeEEENS5_IJNSA_ILi256EEESF_NSA_ILi64EEEEEENS_10bfloat16_tENS5_IJNS4_6LayoutINS5_IJiNS5_IJNSA_ILi2EEEiEEEiEEENS5_IJlNS5_IJSB_SK_EEElEEEEENSJ_INS5_IJNS5_IJNS5_IJNSA_ILi8EEESK_NSA_ILi4EEEEEEiEEENS5_IJNS5_IJNSA_ILi16EEESK_SK_EEEiEEEiEEENS5_IJNS5_IJNS5_IJSG_SU_NSA_ILi1024EEEEEENSA_ILi4096EEEEEENS5_IJNS5_IJSB_NSA_ILi512EEENSA_ILi32EEEEEElEEElEEEEEEEESI_NS5_IJlSB_lEEENS4_8TiledMMAINS4_8MMA_AtomIJNS4_4SM904GMMA6SPARSE29GMMA_64x256x32_F32BF16BF16_SSILNS1D_5MajorE0ELS1G_0ELNS1D_7ScaleInE1ELS1H_1ELNS1D_9SparseSelE0EEEEEENSJ_INS5_IJSK_SB_SB_EEENS5_IJSB_NSA_ILi0EEES1M_EEEEENS5_IJNS4_10UnderscoreES1P_S1P_EEEEENS4_13SM90_TMA_LOADENS4_14ComposedLayoutINS4_7SwizzleILi2ELi4ELi3EEENS4_25smem_sparse_ptr_flag_bitsILi2ELi16EEENSJ_INS5_IJNS5_IJSB_SQ_EEENS5_IJSK_S13_EEEEEENS5_IJNS5_IJS1M_SG_EEESN_EEEEEEEvNS4_8identityES1S_NS1T_INS1U_ILi3ELi4ELi3EEENS4_18smem_ptr_flag_bitsILi16EEENSJ_INS5_IJSQ_SG_EEENS5_IJSG_SB_EEEEEEEvS25_EENS_8epilogue10collective6detail29Sm90TmaWarpSpecializedAdapterINS2F_15DefaultEpilogueIfNS5_IJSB_llEEES2J_NS2E_6thread17LinearCombinationIfLi1EffLNS2K_9ScaleType4KindE0ELNS_15FloatRoundStyleE2EfEENS1_15EpilogueDefaultEEEEEvvEEEEvNT_6ParamsE:
        .type           _ZN7cutlass13device_kernelINS_4gemm6kernel13GemmUniversalIN4cute5tupleIJiiiiEEENS1_10collective13CollectiveMmaINS1_40MainloopSm90TmaGmmaWarpSpecializedSparseILi4ENS5_IJNS4_1CILi1EEESB_SB_EEENS1_35KernelTmaWarpSpecializedCooperativeEEENS5_IJNSA_ILi256EEESF_NSA_ILi64EEEEEENS_10bfloat16_tENS5_IJNS4_6LayoutINS5_IJiNS5_IJNSA_ILi2EEEiEEEiEEENS5_IJlNS5_IJSB_SK_EEElEEEEENSJ_INS5_IJNS5_IJNS5_IJNSA_ILi8EEESK_NSA_ILi4EEEEEEiEEENS5_IJNS5_IJNSA_ILi16EEESK_SK_EEEiEEEiEEENS5_IJNS5_IJNS5_IJSG_SU_NSA_ILi1024EEEEEENSA_ILi4096EEEEEENS5_IJNS5_IJSB_NSA_ILi512EEENSA_ILi32EEEEEElEEElEEEEEEEESI_NS5_IJlSB_lEEENS4_8TiledMMAINS4_8MMA_AtomIJNS4_4SM904GMMA6SPARSE29GMMA_64x256x32_F32BF16BF16_SSILNS1D_5MajorE0ELS1G_0ELNS1D_7ScaleInE1ELS1H_1ELNS1D_9SparseSelE0EEEEEENSJ_INS5_IJSK_SB_SB_EEENS5_IJSB_NSA_ILi0EEES1M_EEEEENS5_IJNS4_10UnderscoreES1P_S1P_EEEEENS4_13SM90_TMA_LOADENS4_14ComposedLayoutINS4_7SwizzleILi2ELi4ELi3EEENS4_25smem_sparse_ptr_flag_bitsILi2ELi16EEENSJ_INS5_IJNS5_IJSB_SQ_EEENS5_IJSK_S13_EEEEEENS5_IJNS5_IJS1M_SG_EEESN_EEEEEEEvNS4_8identityES1S_NS1T_INS1U_ILi3ELi4ELi3EEENS4_18smem_ptr_flag_bitsILi16EEENSJ_INS5_IJSQ_SG_EEENS5_IJSG_SB_EEEEEEEvS25_EENS_8epilogue10collective6detail29Sm90TmaWarpSpecializedAdapterINS2F_15DefaultEpilogueIfNS5_IJSB_llEEES2J_NS2E_6thread17LinearCombinationIfLi1EffLNS2K_9ScaleType4KindE0ELNS_15FloatRoundStyleE2EfEENS1_15EpilogueDefaultEEEEEvvEEEEvNT_6ParamsE,@function
        .size           _ZN7cutlass13device_kernelINS_4gemm6kernel13GemmUniversalIN4cute5tupleIJiiiiEEENS1_10collective13CollectiveMmaINS1_40MainloopSm90TmaGmmaWarpSpecializedSparseILi4ENS5_IJNS4_1CILi1EEESB_SB_EEENS1_35KernelTmaWarpSpecializedCooperativeEEENS5_IJNSA_ILi256EEESF_NSA_ILi64EEEEEENS_10bfloat16_tENS5_IJNS4_6LayoutINS5_IJiNS5_IJNSA_ILi2EEEiEEEiEEENS5_IJlNS5_IJSB_SK_EEElEEEEENSJ_INS5_IJNS5_IJNS5_IJNSA_ILi8EEESK_NSA_ILi4EEEEEEiEEENS5_IJNS5_IJNSA_ILi16EEESK_SK_EEEiEEEiEEENS5_IJNS5_IJNS5_IJSG_SU_NSA_ILi1024EEEEEENSA_ILi4096EEEEEENS5_IJNS5_IJSB_NSA_ILi512EEENSA_ILi32EEEEEElEEElEEEEEEEESI_NS5_IJlSB_lEEENS4_8TiledMMAINS4_8MMA_AtomIJNS4_4SM904GMMA6SPARSE29GMMA_64x256x32_F32BF16BF16_SSILNS1D_5MajorE0ELS1G_0ELNS1D_7ScaleInE1ELS1H_1ELNS1D_9SparseSelE0EEEEEENSJ_INS5_IJSK_SB_SB_EEENS5_IJSB_NSA_ILi0EEES1M_EEEEENS5_IJNS4_10UnderscoreES1P_S1P_EEEEENS4_13SM90_TMA_LOADENS4_14ComposedLayoutINS4_7SwizzleILi2ELi4ELi3EEENS4_25smem_sparse_ptr_flag_bitsILi2ELi16EEENSJ_INS5_IJNS5_IJSB_SQ_EEENS5_IJSK_S13_EEEEEENS5_IJNS5_IJS1M_SG_EEESN_EEEEEEEvNS4_8identityES1S_NS1T_INS1U_ILi3ELi4ELi3EEENS4_18smem_ptr_flag_bitsILi16EEENSJ_INS5_IJSQ_SG_EEENS5_IJSG_SB_EEEEEEEvS25_EENS_8epilogue10collective6detail29Sm90TmaWarpSpecializedAdapterINS2F_15DefaultEpilogueIfNS5_IJSB_llEEES2J_NS2E_6thread17LinearCombinationIfLi1EffLNS2K_9ScaleType4KindE0ELNS_15FloatRoundStyleE2EfEENS1_15EpilogueDefaultEEEEEvvEEEEvNT_6ParamsE,(.L_x_445 - _ZN7cutlass13device_kernelINS_4gemm6kernel13GemmUniversalIN4cute5tupleIJiiiiEEENS1_10collective13CollectiveMmaINS1_40MainloopSm90TmaGmmaWarpSpecializedSparseILi4ENS5_IJNS4_1CILi1EEESB_SB_EEENS1_35KernelTmaWarpSpecializedCooperativeEEENS5_IJNSA_ILi256EEESF_NSA_ILi64EEEEEENS_10bfloat16_tENS5_IJNS4_6LayoutINS5_IJiNS5_IJNSA_ILi2EEEiEEEiEEENS5_IJlNS5_IJSB_SK_EEElEEEEENSJ_INS5_IJNS5_IJNS5_IJNSA_ILi8EEESK_NSA_ILi4EEEEEEiEEENS5_IJNS5_IJNSA_ILi16EEESK_SK_EEEiEEEiEEENS5_IJNS5_IJNS5_IJSG_SU_NSA_ILi1024EEEEEENSA_ILi4096EEEEEENS5_IJNS5_IJSB_NSA_ILi512EEENSA_ILi32EEEEEElEEElEEEEEEEESI_NS5_IJlSB_lEEENS4_8TiledMMAINS4_8MMA_AtomIJNS4_4SM904GMMA6SPARSE29GMMA_64x256x32_F32BF16BF16_SSILNS1D_5MajorE0ELS1G_0ELNS1D_7ScaleInE1ELS1H_1ELNS1D_9SparseSelE0EEEEEENSJ_INS5_IJSK_SB_SB_EEENS5_IJSB_NSA_ILi0EEES1M_EEEEENS5_IJNS4_10UnderscoreES1P_S1P_EEEEENS4_13SM90_TMA_LOADENS4_14ComposedLayoutINS4_7SwizzleILi2ELi4ELi3EEENS4_25smem_sparse_ptr_flag_bitsILi2ELi16EEENSJ_INS5_IJNS5_IJSB_SQ_EEENS5_IJSK_S13_EEEEEENS5_IJNS5_IJS1M_SG_EEESN_EEEEEEEvNS4_8identityES1S_NS1T_INS1U_ILi3ELi4ELi3EEENS4_18smem_ptr_flag_bitsILi16EEENSJ_INS5_IJSQ_SG_EEENS5_IJSG_SB_EEEEEEEvS25_EENS_8epilogue10collective6detail29Sm90TmaWarpSpecializedAdapterINS2F_15DefaultEpilogueIfNS5_IJSB_llEEES2J_NS2E_6thread17LinearCombinationIfLi1EffLNS2K_9ScaleType4KindE0ELNS_15FloatRoundStyleE2EfEENS1_15EpilogueDefaultEEEEEvvEEEEvNT_6ParamsE)
        .other          _ZN7cutlass13device_kernelINS_4gemm6kernel13GemmUniversalIN4cute5tupleIJiiiiEEENS1_10collective13CollectiveMmaINS1_40MainloopSm90TmaGmmaWarpSpecializedSparseILi4ENS5_IJNS4_1CILi1EEESB_SB_EEENS1_35KernelTmaWarpSpecializedCooperativeEEENS5_IJNSA_ILi256EEESF_NSA_ILi64EEEEEENS_10bfloat16_tENS5_IJNS4_6LayoutINS5_IJiNS5_IJNSA_ILi2EEEiEEEiEEENS5_IJlNS5_IJSB_SK_EEElEEEEENSJ_INS5_IJNS5_IJNS5_IJNSA_ILi8EEESK_NSA_ILi4EEEEEEiEEENS5_IJNS5_IJNSA_ILi16EEESK_SK_EEEiEEEiEEENS5_IJNS5_IJNS5_IJSG_SU_NSA_ILi1024EEEEEENSA_ILi4096EEEEEENS5_IJNS5_IJSB_NSA_ILi512EEENSA_ILi32EEEEEElEEElEEEEEEEESI_NS5_IJlSB_lEEENS4_8TiledMMAINS4_8MMA_AtomIJNS4_4SM904GMMA6SPARSE29GMMA_64x256x32_F32BF16BF16_SSILNS1D_5MajorE0ELS1G_0ELNS1D_7ScaleInE1ELS1H_1ELNS1D_9SparseSelE0EEEEEENSJ_INS5_IJSK_SB_SB_EEENS5_IJSB_NSA_ILi0EEES1M_EEEEENS5_IJNS4_10UnderscoreES1P_S1P_EEEEENS4_13SM90_TMA_LOADENS4_14ComposedLayoutINS4_7SwizzleILi2ELi4ELi3EEENS4_25smem_sparse_ptr_flag_bitsILi2ELi16EEENSJ_INS5_IJNS5_IJSB_SQ_EEENS5_IJSK_S13_EEEEEENS5_IJNS5_IJS1M_SG_EEESN_EEEEEEEvNS4_8identityES1S_NS1T_INS1U_ILi3ELi4ELi3EEENS4_18smem_ptr_flag_bitsILi16EEENSJ_INS5_IJSQ_SG_EEENS5_IJSG_SB_EEEEEEEvS25_EENS_8epilogue10collective6detail29Sm90TmaWarpSpecializedAdapterINS2F_15DefaultEpilogueIfNS5_IJSB_llEEES2J_NS2E_6thread17LinearCombinationIfLi1EffLNS2K_9ScaleType4KindE0ELNS_15FloatRoundStyleE2EfEENS1_15EpilogueDefaultEEEEEvvEEEEvNT_6ParamsE,@"STO_CUDA_ENTRY STV_DEFAULT"
_ZN7cutlass13device_kernelINS_4gemm6kernel13GemmUniversalIN4cute5tupleIJiiiiEEENS1_10collective13CollectiveMmaINS1_40MainloopSm90TmaGmmaWarpSpecializedSparseILi4ENS5_IJNS4_1CILi1EEESB_SB_EEENS1_35KernelTmaWarpSpecializedCooperativeEEENS5_IJNSA_ILi256EEESF_NSA_ILi64EEEEEENS_10bfloat16_tENS5_IJNS4_6LayoutINS5_IJiNS5_IJNSA_ILi2EEEiEEEiEEENS5_IJlNS5_IJSB_SK_EEElEEEEENSJ_INS5_IJNS5_IJNS5_IJNSA_ILi8EEESK_NSA_ILi4EEEEEEiEEENS5_IJNS5_IJNSA_ILi16EEESK_SK_EEEiEEEiEEENS5_IJNS5_IJNS5_IJSG_SU_NSA_ILi1024EEEEEENSA_ILi4096EEEEEENS5_IJNS5_IJSB_NSA_ILi512EEENSA_ILi32EEEEEElEEElEEEEEEEESI_NS5_IJlSB_lEEENS4_8TiledMMAINS4_8MMA_AtomIJNS4_4SM904GMMA6SPARSE29GMMA_64x256x32_F32BF16BF16_SSILNS1D_5MajorE0ELS1G_0ELNS1D_7ScaleInE1ELS1H_1ELNS1D_9SparseSelE0EEEEEENSJ_INS5_IJSK_SB_SB_EEENS5_IJSB_NSA_ILi0EEES1M_EEEEENS5_IJNS4_10UnderscoreES1P_S1P_EEEEENS4_13SM90_TMA_LOADENS4_14ComposedLayoutINS4_7SwizzleILi2ELi4ELi3EEENS4_25smem_sparse_ptr_flag_bitsILi2ELi16EEENSJ_INS5_IJNS5_IJSB_SQ_EEENS5_IJSK_S13_EEEEEENS5_IJNS5_IJS1M_SG_EEESN_EEEEEEEvNS4_8identityES1S_NS1T_INS1U_ILi3ELi4ELi3EEENS4_18smem_ptr_flag_bitsILi16EEENSJ_INS5_IJSQ_SG_EEENS5_IJSG_SB_EEEEEEEvS25_EENS_8epilogue10collective6detail29Sm90TmaWarpSpecializedAdapterINS2F_15DefaultEpilogueIfNS5_IJSB_llEEES2J_NS2E_6thread17LinearCombinationIfLi1EffLNS2K_9ScaleType4KindE0ELNS_15FloatRoundStyleE2EfEENS1_15EpilogueDefaultEEEEEvvEEEEvNT_6ParamsE:
[----:B------:R-:W0:Y:S02]  /*0000*/  LDC R1, c[0x0][0x28] ;  /* 0x00000a00ff017b82 */ /* 0x000e240000000800 */
[----:B0-----:R-:W-:Y:S01]  /*0010*/  VIADD R1, R1, 0xfffff9a0 ;  /* 0xfffff9a001017836 */ /* 0x001fe20000000000 */
[----:B------:R-:W0:Y:S01]  /*0020*/  S2R R2, SR_TID.X ;  /* 0x0000000000027919 */ /* 0x000e220000002100 */
[----:B------:R-:W-:Y:S01]  /*0030*/  ELECT P0, URZ, PT ;  /* 0x00000000003f782f */ /* 0x000fe20003800000 */
[----:B------:R-:W-:Y:S01]  /*0040*/  BSSY B0, `(.L_x_0) ;  /* 0x0000018000007945 */ /* 0x000fe20003800000 */
[--C-:B0-----:R-:W-:Y:S02]  /*0050*/  SHF.R.U32.HI R0, RZ, 0x5, R2.reuse ;  /* 0x00000005ff007819 */ /* 0x101fe40000011602 */
[----:B------:R-:W-:-:S03]  /*0060*/  SHF.R.U32.HI R2, RZ, 0x7, R2 ;  /* 0x00000007ff027819 */ /* 0x000fc60000011602 */
[----:B------:R-:W0:Y:S04]  /*0070*/  SHFL.IDX PT, R3, R0, RZ, 0x1f ;  /* 0x00001fff00037589 */ /* 0x000e2800000e0000 */
[----:B------:R-:W1:Y:S01]  /*0080*/  SHFL.IDX PT, R2, R2, RZ, 0x1f ;  /* 0x00001fff02027589 */ /* 0x000e6200000e0000 */
[----:B0-----:R-:W-:Y:S02]  /*0090*/  R2UR UR4, R3 ;  /* 0x00000000030472ca */ /* 0x001fe400000e0000 */
[----:B-1----:R-:W-:-:S11]  /*00a0*/  R2UR UR8, R2 ;  /* 0x00000000020872ca */ /* 0x002fd600000e0000 */
[----:B------:R-:W-:Y:S02]  /*00b0*/  USHF.R.S32.HI UR5, URZ, 0x1f, UR4 ;  /* 0x0000001f3f057899 */ /* 0x000fe40008011404 */
[----:B------:R-:W-:Y:S02]  /*00c0*/  ISETP.NE.OR P0, PT, RZ, UR4, !P0 ;  /* 0x00000004ff007c0c */ /* 0x000fe4000c705670 */
[----:B------:R-:W-:-:S04]  /*00d0*/  ULEA.HI UR5, UR5, UR4, URZ, 0x2 ;  /* 0x0000000405057291 */ /* 0x000fc8000f8f103f */
[----:B------:R-:W-:-:S04]  /*00e0*/  ULOP3.LUT UR5, UR5, 0xfffffffc, URZ, 0xc0, !UPT ;  /* 0xfffffffc05057892 */ /* 0x000fc8000f8ec03f */
[----:B------:R-:W-:-:S03]  /*00f0*/  UIADD3 UR7, UR4, -UR5, URZ ;  /* 0x8000000504077290 */ /* 0x000fc6000fffe03f */
[----:B------:R-:W-:Y:S09]  /*0100*/  @P0 BRA `(.L_x_1) ;  /* 0x00000000002c0947 */ /* 0x000ff20003800000 */
[----:B------:R-:W-:Y:S02]  /*0110*/  ULDC.64 UR4, c[0x0][0x198] ;  /* 0x0000660000047ab9 */ /* 0x000fe40000000a00 */
[----:B------:R-:W-:Y:S02]  /*0120*/  UIADD3 UR10, UP0, UR4, 0xf0, URZ ;  /* 0x000000f0040a7890 */ /* 0x000fe4000ff1e03f */
[----:B------:R-:W-:Y:S02]  /*0130*/  UIADD3 UR12, UP1, UR4, 0x1f0, URZ ;  /* 0x000001f0040c7890 */ /* 0x000fe4000ff3e03f */
[----:B------:R-:W-:Y:S02]  /*0140*/  UIADD3 UR4, UP2, UR4, 0x2f0, URZ ;  /* 0x000002f004047890 */ /* 0x000fe4000ff5e03f */
[----:B------:R-:W-:Y:S02]  /*0150*/  UIADD3.X UR11, URZ, UR5, URZ, UP0, !UPT ;  /* 0x000000053f0b7290 */ /* 0x000fe400087fe43f */
[----:B------:R-:W-:-:S02]  /*0160*/  UIADD3.X UR13, URZ, UR5, URZ, UP1, !UPT ;  /* 0x000000053f0d7290 */ /* 0x000fc40008ffe43f */
[----:B------:R-:W-:-:S05]  /*0170*/  UIADD3.X UR5, URZ, UR5, URZ, UP2, !UPT ;  /* 0x000000053f057290 */ /* 0x000fca00097fe43f */
[----:B------:R0:W-:Y:S02]  /*0180*/  UTMACCTL.PF [UR10] ;  /* 0x000000000a0079b9 */ /* 0x0001e40008040000 */
[----:B------:R0:W-:Y:S02]  /*0190*/  UTMACCTL.PF [UR12] ;  /* 0x000000000c0079b9 */ /* 0x0001e40008040000 */
[----:B------:R0:W-:Y:S02]  /*01a0*/  UTMACCTL.PF [UR4] ;  /* 0x00000000040079b9 */ /* 0x0001e40008040000 */
[----:B0-----:R-:W-:Y:S01]  /*01b0*/  NOP ;  /* 0x0000000000007918 */ /* 0x001fe20000000000 */
.L_x_1:
[----:B------:R-:W-:Y:S05]  /*01c0*/  BSYNC B0 ;  /* 0x0000000000007941 */ /* 0x000fea0003800000 */
.L_x_0:
[----:B------:R-:W0:Y:S01]  /*01d0*/  SHFL.IDX PT, R2, R0, RZ, 0x1f ;  /* 0x00001fff00027589 */ /* 0x000e2200000e0000 */
[----:B------:R-:W-:Y:S01]  /*01e0*/  UISETP.NE.AND UP0, UPT, UR7, 0x3, UPT ;  /* 0x000000030700788c */ /* 0x000fe2000bf05270 */
[----:B------:R-:W-:Y:S01]  /*01f0*/  ISETP.NE.AND P1, PT, RZ, UR8, PT ;  /* 0x00000008ff007c0c */ /* 0x000fe2000bf25270 */
[----:B------:R-:W-:Y:S02]  /*0200*/  UIADD3 UR11, UR8, -0x1, URZ ;  /* 0xffffffff080b7890 */ /* 0x000fe4000fffe03f */
[----:B------:R-:W-:Y:S02]  /*0210*/  UISETP.EQ.OR UP0, UPT, UR7, URZ, !UP0 ;  /* 0x0000003f0700728c */ /* 0x000fe4000c702670 */
[----:B------:R-:W-:Y:S02]  /*0220*/  UISETP.GE.U32.AND UP1, UPT, UR11, 0x2, UPT ;  /* 0x000000020b00788c */ /* 0x000fe4000bf26070 */
[----:B------:R-:W-:-:S04]  /*0230*/  UISETP.EQ.AND UP0, UPT, UR8, URZ, UP0 ;  /* 0x0000003f0800728c */ /* 0x000fc80008702270 */
[----:B------:R-:W-:-:S04]  /*0240*/  USEL UR6, URZ, 0x1, !UP0 ;  /* 0x000000013f067887 */ /* 0x000fc8000c000000 */
[----:B------:R-:W-:Y:S01]  /*0250*/  USEL UR6, UR6, 0x2, UP1 ;  /* 0x0000000206067887 */ /* 0x000fe20008800000 */
[----:B0-----:R-:W-:-:S13]  /*0260*/  ISETP.NE.AND P0, PT, R2, RZ, PT ;  /* 0x000000ff0200720c */ /* 0x001fda0003f05270 */
[----:B------:R-:W-:Y:S05]  /*0270*/  @P0 BRA `(.L_x_2) ;  /* 0x0000000000580947 */ /* 0x000fea0003800000 */
[----:B------:R-:W0:Y:S01]  /*0280*/  S2UR UR10, SR_CgaCtaId ;  /* 0x00000000000a79c3 */ /* 0x000e220000008800 */
[----:B------:R-:W-:Y:S01]  /*0290*/  UMOV UR4, 0x400 ;  /* 0x0000040000047882 */ /* 0x000fe20000000000 */
[----:B------:R-:W-:Y:S01]  /*02a0*/  UMOV UR5, 0x1 ;  /* 0x0000000100057882 */ /* 0x000fe20000000000 */
[----:B------:R-:W-:Y:S01]  /*02b0*/  UMOV UR8, 0x100 ;  /* 0x0000010000087882 */ /* 0x000fe20000000000 */
[----:B------:R-:W-:Y:S01]  /*02c0*/  ELECT P0, URZ, PT ;  /* 0x00000000003f782f */ /* 0x000fe20003800000 */
[----:B------:R-:W-:-:S04]  /*02d0*/  UIADD3 UR8, -UR8, 0x100000, URZ ;  /* 0x0010000008087890 */ /* 0x000fc8000fffe13f */
[----:B------:R-:W-:Y:S02]  /*02e0*/  USHF.L.U32 UR9, UR8, 0xb, URZ ;  /* 0x0000000b08097899 */ /* 0x000fe4000800063f */
[----:B------:R-:W-:Y:S02]  /*02f0*/  USHF.L.U32 UR8, UR8, 0x1, URZ ;  /* 0x0000000108087899 */ /* 0x000fe4000800063f */
[----:B0-----:R-:W-:Y:S02]  /*0300*/  ULEA UR10, UR10, UR4, 0x18 ;  /* 0x000000040a0a7291 */ /* 0x001fe4000f8ec03f */
[----:B------:R-:W-:-:S04]  /*0310*/  UIADD3 UR4, -UR5, 0x100000, URZ ;  /* 0x0010000005047890 */ /* 0x000fc8000fffe13f */
[----:B------:R-:W-:Y:S02]  /*0320*/  USHF.L.U32 UR5, UR4, 0xb, URZ ;  /* 0x0000000b04057899 */ /* 0x000fe4000800063f */
[----:B------:R-:W-:Y:S01]  /*0330*/  USHF.L.U32 UR4, UR4, 0x1, URZ ;  /* 0x0000000104047899 */ /* 0x000fe2000800063f */
[----:B------:R-:W0:Y:S11]  /*0340*/  FENCE.VIEW.ASYNC.S ;  /* 0x00000000000073c6 */ /* 0x000e360000000000 */
[----:B0-----:R0:W1:Y:S01]  /*0350*/  SYNCS.EXCH.64 URZ, [UR10], UR4 ;  /* 0x000000040a3f75b2 */ /* 0x0010620008000100 */
[----:B------:R0:W2:Y:S01]  /*0360*/  SYNCS.EXCH.64 URZ, [UR10+0x20], UR8 ;  /* 0x000020080a3f75b2 */ /* 0x0000a20008000100 */
[----:B------:R0:W3:Y:S01]  /*0370*/  SYNCS.EXCH.64 URZ, [UR10+0x8], UR4 ;  /* 0x000008040a3f75b2 */ /* 0x0000e20008000100 */
[----:B------:R0:W4:Y:S01]  /*0380*/  SYNCS.EXCH.64 URZ, [UR10+0x28], UR8 ;  /* 0x000028080a3f75b2 */ /* 0x0001220008000100 */
[----:B------:R0:W0:Y:S01]  /*0390*/  SYNCS.EXCH.64 URZ, [UR10+0x10], UR4 ;  /* 0x000010040a3f75b2 */ /* 0x0000220008000100 */
[----:B------:R0:W0:Y:S01]  /*03a0*/  SYNCS.EXCH.64 URZ, [UR10+0x30], UR8 ;  /* 0x000030080a3f75b2 */ /* 0x0000220008000100 */
[----:B------:R0:W0:Y:S01]  /*03b0*/  SYNCS.EXCH.64 URZ, [UR10+0x18], UR4 ;  /* 0x000018040a3f75b2 */ /* 0x0000220008000100 */
[----:B------:R0:W0:Y:S01]  /*03c0*/  SYNCS.EXCH.64 URZ, [UR10+0x38], UR8 ;  /* 0x000038080a3f75b2 */ /* 0x0000220008000100 */
[----:B------:R-:W-:Y:S01]  /*03d0*/  NOP ;  /* 0x0000000000007918 */ /* 0x000fe20000000000 */
.L_x_2:
[----:B------:R-:W5:Y:S01]  /*03e0*/  LDC R2, c[0x0][0x75c] ;  /* 0x0001d700ff027b82 */ /* 0x000f620000000800 */
[----:B------:R-:W1:Y:S01]  /*03f0*/  SHFL.IDX PT, R0, R0, RZ, 0x1f ;  /* 0x00001fff00007589 */ /* 0x000e6200000e0000 */
[----:B------:R-:W-:Y:S02]  /*0400*/  ELECT P0, URZ, PT ;  /* 0x00000000003f782f */ /* 0x000fe40003800000 */
[----:B------:R-:W-:Y:S01]  /*0410*/  MOV R5, RZ ;  /* 0x000000ff00057202 */ /* 0x000fe20000000f00 */
[----:B0-----:R-:W-:Y:S01]  /*0420*/  UMOV UR4, 0x20 ;  /* 0x0000002000047882 */ /* 0x001fe20000000000 */
[----:B------:R-:W0:Y:S01]  /*0430*/  S2R R10, SR_CTAID.Y ;  /* 0x00000000000a7919 */ /* 0x000e220000002600 */
[----:B------:R-:W-:Y:S01]  /*0440*/  NOP ;  /* 0x0000000000007918 */ /* 0x000fe20000000000 */
[----:B------:R-:W-:Y:S01]  /*0450*/  NOP ;  /* 0x0000000000007918 */ /* 0x000fe20000000000 */
[----:B------:R-:W2:Y:S01]  /*0460*/  S2R R4, SR_CTAID.X ;  /* 0x0000000000047919 */ /* 0x000ea20000002500 */
[----:B-----5:R-:W-:-:S02]  /*0470*/  ISETP.NE.AND P4, PT, R2, 0x1, PT ;  /* 0x000000010200780c */ /* 0x020fc40003f85270 */
[----:B-1----:R-:W-:-:S11]  /*0480*/  ISETP.NE.OR P0, PT, R0, RZ, !P0 ;  /* 0x000000ff0000720c */ /* 0x002fd60004705670 */
[----:B------:R-:W2:Y:S01]  /*0490*/  @P4 LDC R7, c[0x0][0x10] ;  /* 0x00000400ff074b82 */ /* 0x000ea20000000800 */
[----:B0-----:R-:W-:Y:S01]  /*04a0*/  @P4 IMAD.MOV.U32 R2, RZ, RZ, R10 ;  /* 0x000000ffff024224 */ /* 0x001fe200078e000a */
[----:B------:R-:W-:Y:S01]  /*04b0*/  VOTEU.ALL UP0, P0 ;  /* 0x00000000003f7886 */ /* 0x000fe20000000000 */
[----:B------:R-:W-:Y:S01]  /*04c0*/  @P4 IMAD.MOV.U32 R3, RZ, RZ, RZ ;  /* 0x000000ffff034224 */ /* 0x000fe200078e00ff */
[----:B------:R-:W-:Y:S01]  /*04d0*/  VOTEU.ALL UP1, P0 ;  /* 0x00000000003f7886 */ /* 0x000fe20000020000 */
[----:B------:R-:W-:Y:S02]  /*04e0*/  @P4 IMAD.MOV.U32 R11, RZ, RZ, RZ ;  /* 0x000000ffff0b4224 */ /* 0x000fe400078e00ff */
[----:B------:R-:W-:Y:S01]  /*04f0*/  @!UP0 UMOV UR8, 0x400 ;  /* 0x0000040000088882 */ /* 0x000fe20000000000 */
[----:B------:R-:W0:Y:S01]  /*0500*/  @!P4 LDC R9, c[0x0][0xc] ;  /* 0x00000300ff09cb82 */ /* 0x000e220000000800 */
[----:B------:R-:W-:-:S04]  /*0510*/  @!UP0 UIADD3 UR4, -UR4, 0x100000, URZ ;  /* 0x0010000004048890 */ /* 0x000fc8000fffe13f */
[----:B------:R-:W-:Y:S02]  /*0520*/  @!UP0 USHF.L.U32 UR5, UR4, 0xb, URZ ;  /* 0x0000000b04058899 */ /* 0x000fe4000800063f */
[----:B------:R-:W-:Y:S01]  /*0530*/  @!UP0 USHF.L.U32 UR4, UR4, 0x1, URZ ;  /* 0x0000000104048899 */ /* 0x000fe2000800063f */
[----:B------:R-:W1:Y:S01]  /*0540*/  @!UP0 S2UR UR9, SR_CgaCtaId ;  /* 0x00000000000989c3 */ /* 0x000e620000008800 */
[----:B--2---:R-:W-:-:S04]  /*0550*/  @P4 IMAD.WIDE.U32 R6, R4, R7, R2 ;  /* 0x0000000704064225 */ /* 0x004fc800078e0002 */
[----:B------:R-:W-:Y:S02]  /*0560*/  @P4 IMAD.MOV.U32 R14, RZ, RZ, R6 ;  /* 0x000000ffff0e4224 */ /* 0x000fe400078e0006 */
[----:B------:R-:W-:Y:S02]  /*0570*/  @P4 IMAD.IADD R15, R7, 0x1, R11 ;  /* 0x00000001070f4824 */ /* 0x000fe400078e020b */
[----:B0-----:R-:W-:-:S04]  /*0580*/  @!P4 IMAD.WIDE.U32 R2, R9, R10, R4 ;  /* 0x0000000a0902c225 */ /* 0x001fc800078e0004 */
[----:B------:R-:W-:Y:S02]  /*0590*/  @!P4 IMAD.MOV.U32 R14, RZ, RZ, R2 ;  /* 0x000000ffff0ec224 */ /* 0x000fe400078e0002 */
[----:B------:R-:W-:Y:S01]  /*05a0*/  @!P4 IMAD.MOV.U32 R15, RZ, RZ, R3 ;  /* 0x000000ffff0fc224 */ /* 0x000fe200078e0003 */
[----:B-1----:R-:W-:Y:S02]  /*05b0*/  @!UP0 ULEA UR8, UR9, UR8, 0x18 ;  /* 0x0000000809088291 */ /* 0x002fe4000f8ec03f */
[----:B------:R0:W-:Y:S01]  /*05c0*/  STL [R1+0x204], R14 ;  /* 0x0002040e01007387 */ /* 0x0001e20000100800 */
[----:B------:R-:W-:-:S03]  /*05d0*/  VOTEU.ALL UP0, P0 ;  /* 0x00000000003f7886 */ /* 0x000fc60000000000 */
[----:B------:R0:W-:Y:S04]  /*05e0*/  STL [R1+0x200], R15 ;  /* 0x0002000f01007387 */ /* 0x0001e80000100800 */
[----:B------:R-:W1:Y:S02]  /*05f0*/  FENCE.VIEW.ASYNC.S ;  /* 0x00000000000073c6 */ /* 0x000e640000000000 */
[----:B-1----:R0:W3:Y:S01]  /*0600*/  @!UP0 SYNCS.EXCH.64 URZ, [UR8+0x50], UR4 ;  /* 0x00005004083f85b2 */ /* 0x0020e20008000100 */
[----:B------:R0:W3:Y:S01]  /*0610*/  @!UP1 SYNCS.EXCH.64 URZ, [UR8+0x58], UR4 ;  /* 0x00005804083f95b2 */ /* 0x0000e20008000100 */
[----:B------:R-:W-:Y:S01]  /*0620*/  NOP ;  /* 0x0000000000007918 */ /* 0x000fe20000000000 */
[----:B---34-:R-:W-:Y:S06]  /*0630*/  BAR.SYNC.DEFER_BLOCKING 0x0 ;  /* 0x0000000000007b1d */ /* 0x018fec0000010000 */
[----:B0-----:R-:W-:Y:S05]  /*0640*/  @!P1 BRA `(.L_x_3) ;  /* 0x0000017400a09947 */ /* 0x001fea0003800000 */
[----:B------:R-:W-:-:S06]  /*0650*/  UISETP.GT.U32.AND UP0, UPT, UR11, 0x1, UPT ;  /* 0x000000010b00788c */ /* 0x000fcc000bf04070 */
[----:B------:R-:W-:-:S13]  /*0660*/  PLOP3.LUT P0, PT, PT, PT, UP0, 0x80, 0x0 ;  /* 0x000000000000781c */ /* 0x000fda0003f0f008 */
[----:B------:R-:W-:Y:S05]  /*0670*/  @P0 EXIT ;  /* 0x000000000000094d */ /* 0x000fea0003800000 */
[----:B------:R-:W-:Y:S01]  /*0680*/  ULDC.64 UR4, c[0x0][0x750] ;  /* 0x0001d40000047ab9 */ /* 0x000fe20000000a00 */
[----:B------:R-:W-:Y:S01]  /*0690*/  UMOV UR9, 0xffffffff ;  /* 0xffffffff00097882 */ /* 0x000fe20000000000 */
[----:B------:R-:W-:Y:S01]  /*06a0*/  ISETP.GE.U32.AND P0, PT, R14, UR4, PT ;  /* 0x000000040e007c0c */ /* 0x000fe2000bf06070 */
[----:B------:R-:W-:Y:S01]  /*06b0*/  UMOV UR8, 0xffffffff ;  /* 0xffffffff00087882 */ /* 0x000fe20000000000 */
[----:B------:R-:W-:Y:S02]  /*06c0*/  PRMT R0, RZ, 0x7610, R0 ;  /* 0x00007610ff007816 */ /* 0x000fe40000000000 */
[----:B------:R-:W-:Y:S02]  /*06d0*/  ISETP.GE.U32.AND.EX P0, PT, R15, UR5, PT, P0 ;  /* 0x000000050f007c0c */ /* 0x000fe4000bf06100 */
[----:B------:R-:W-:-:S11]  /*06e0*/  MOV R3, 0xffffffff ;  /* 0xffffffff00037802 */ /* 0x000fd60000000f00 */
[----:B------:R-:W-:Y:S05]  /*06f0*/  @P0 BRA `(.L_x_4) ;  /* 0x00000004006c0947 */ /* 0x000fea0003800000 */
[----:B------:R-:W-:Y:S01]  /*0700*/  ULDC.64 UR14, c[0x0][0x728] ;  /* 0x0001ca00000e7ab9 */ /* 0x000fe20000000a00 */
[----:B------:R-:W0:Y:S01]  /*0710*/  LDC.64 R12, c[0x0][0x720] ;  /* 0x0001c800ff0c7b82 */ /* 0x000e220000000a00 */
[----:B------:R-:W-:Y:S01]  /*0720*/  ISETP.NE.U32.AND P0, PT, RZ, UR14, PT ;  /* 0x0000000eff007c0c */ /* 0x000fe2000bf05070 */
[----:B------:R-:W-:Y:S01]  /*0730*/  ULDC UR13, c[0x0][0x730] ;  /* 0x0001cc00000d7ab9 */ /* 0x000fe20000000800 */
[----:B------:R-:W-:Y:S02]  /*0740*/  R2UR UR4, R14 ;  /* 0x000000000e0472ca */ /* 0x000fe400000e0000 */
[----:B------:R-:W-:Y:S02]  /*0750*/  ISETP.NE.AND.EX P0, PT, RZ, UR15, PT, P0 ;  /* 0x0000000fff007c0c */ /* 0x000fe4000bf05300 */
[----:B------:R-:W-:-:S11]  /*0760*/  R2UR UR5, R15 ;  /* 0x000000000f0572ca */ /* 0x000fd600000e0000 */
[----:B------:R-:W-:Y:S05]  /*0770*/  @!P0 BRA `(.L_x_5) ;  /* 0x0000000000308947 */ /* 0x000fea0003800000 */
[----:B------:R-:W-:Y:S01]  /*0780*/  R2UR UR4, R14 ;  /* 0x000000000e0472ca */ /* 0x000fe200000e0000 */
[----:B------:R-:W-:Y:S01]  /*0790*/  ULDC UR7, c[0x0][0x734] ;  /* 0x0001cd0000077ab9 */ /* 0x000fe20000000800 */
[----:B------:R-:W-:-:S11]  /*07a0*/  R2UR UR12, R15 ;  /* 0x000000000f0c72ca */ /* 0x000fd600000e0000 */
[----:B------:R-:W-:-:S04]  /*07b0*/  UIADD3 UR7, UP0, UR4, UR7, URZ ;  /* 0x0000000704077290 */ /* 0x000fc8000ff1e03f */
[----:B------:R-:W-:-:S04]  /*07c0*/  UIADD3.X UR12, URZ, UR12, URZ, UP0, !UPT ;  /* 0x0000000c3f0c7290 */ /* 0x000fc800087fe43f */
[----:B------:R-:W-:-:S04]  /*07d0*/  UIMAD.WIDE.U32 UR4, UR12, UR14, URZ ;  /* 0x0000000e0c0472a5 */ /* 0x000fc8000f8e003f */
[----:B------:R-:W-:Y:S02]  /*07e0*/  UIMAD.WIDE.U32 UR8, UP0, UR7, UR15, UR4 ;  /* 0x0000000f070872a5 */ /* 0x000fe4000f800004 */
[----:B------:R-:W-:Y:S02]  /*07f0*/  UIMAD.WIDE.U32 UR4, UR7, UR14, URZ ;  /* 0x0000000e070472a5 */ /* 0x000fe4000f8e003f */
[----:B------:R-:W-:Y:S02]  /*0800*/  UIADD3.X UR11, URZ, URZ, URZ, UP0, !UPT ;  /* 0x0000003f3f0b7290 */ /* 0x000fe400087fe43f */
[----:B------:R-:W-:Y:S01]  /*0810*/  UIADD3 URZ, UP0, UR5, UR8, URZ ;  /* 0x00000008053f7290 */ /* 0x000fe2000ff1e03f */
[----:B------:R-:W-:-:S03]  /*0820*/  UMOV UR10, UR9 ;  /* 0x00000009000a7c82 */ /* 0x000fc60008000000 */
[----:B------:R-:W-:-:S12]  /*0830*/  UIMAD.WIDE.U32.X UR4, UR12, UR15, UR10, UP0 ;  /* 0x0000000f0c0472a5 */ /* 0x000fd800080e040a */
.L_x_5:
[----:B------:R-:W-:Y:S01]  /*0840*/  USHF.R.U64 UR8, UR4, UR13, UR5 ;  /* 0x0000000d04087299 */ /* 0x000fe20008001205 */
[----:B------:R-:W-:Y:S01]  /*0850*/  I2FP.F32.U32 R0, R4 ;  /* 0x0000000400007245 */ /* 0x000fe20000201000 */
[----:B------:R-:W1:Y:S01]  /*0860*/  LDC.64 R18, c[0x0][0x740] ;  /* 0x0001d000ff127b82 */ /* 0x000e620000000a00 */
[----:B------:R-:W-:Y:S01]  /*0870*/  USHF.R.U32.HI UR4, URZ, UR13, UR5 ;  /* 0x0000000d3f047299 */ /* 0x000fe20008011605 */
[----:B------:R-:W-:Y:S02]  /*0880*/  IMAD.MOV.U32 R2, RZ, RZ, R14 ;  /* 0x000000ffff027224 */ /* 0x000fe400078e000e */
[----:B------:R-:W-:Y:S01]  /*0890*/  IADD3 R7, P0, RZ, -UR8, RZ ;  /* 0x80000008ff077c10 */ /* 0x000fe2000ff1e0ff */
[----:B------:R-:W-:Y:S01]  /*08a0*/  ULDC UR5, c[0x0][0x150] ;  /* 0x0000540000057ab9 */ /* 0x000fe20000000800 */
[----:B------:R-:W-:Y:S02]  /*08b0*/  IMAD.MOV.U32 R3, RZ, RZ, R15 ;  /* 0x000000ffff037224 */ /* 0x000fe400078e000f */
[----:B------:R-:W-:Y:S01]  /*08c0*/  FMUL R0, R0, UR5 ;  /* 0x0000000500007c20 */ /* 0x000fe20008400000 */
[----:B------:R-:W2:Y:S01]  /*08d0*/  LDC R8, c[0x0][0x718] ;  /* 0x0001c600ff087b82 */ /* 0x000ea20000000800 */
[----:B------:R-:W-:Y:S01]  /*08e0*/  IMAD.X R9, RZ, RZ, ~UR4, P0 ;  /* 0x80000004ff097e24 */ /* 0x000fe200080e06ff */
[----:B------:R-:W-:Y:S01]  /*08f0*/  ULDC UR4, c[0x0][0x154] ;  /* 0x0000550000047ab9 */ /* 0x000fe20000000800 */
[----:B0-----:R-:W-:-:S02]  /*0900*/  IMAD.WIDE.U32 R2, R7, R12, R2 ;  /* 0x0000000c07027225 */ /* 0x001fc400078e0002 */
[----:B------:R-:W0:Y:S02]  /*0910*/  F2I.U32.TRUNC.NTZ R0, R0 ;  /* 0x0000000000007305 */ /* 0x000e24000020f000 */
[----:B------:R-:W-:Y:S01]  /*0920*/  IMAD R6, R9, R12, RZ ;  /* 0x0000000c09067224 */ /* 0x000fe200078e02ff */
[----:B------:R-:W3:Y:S03]  /*0930*/  LDC R5, c[0x0][0x144] ;  /* 0x00005100ff057b82 */ /* 0x000ee60000000800 */
[----:B------:R-:W-:-:S04]  /*0940*/  IMAD R7, R7, R13, R6 ;  /* 0x0000000d07077224 */ /* 0x000fc800078e0206 */
[----:B------:R-:W-:Y:S01]  /*0950*/  IMAD.IADD R7, R3, 0x1, R7 ;  /* 0x0000000103077824 */ /* 0x000fe200078e0207 */
[----:B------:R-:W4:Y:S01]  /*0960*/  LDC R14, c[0x0][0x708] ;  /* 0x0001c200ff0e7b82 */ /* 0x000f220000000800 */
[----:B-1----:R-:W-:Y:S02]  /*0970*/  ISETP.NE.U32.AND P0, PT, R18, RZ, PT ;  /* 0x000000ff1200720c */ /* 0x002fe40003f05070 */
[----:B0-----:R-:W-:Y:S02]  /*0980*/  IADD3 R3, -R0, RZ, RZ ;  /* 0x000000ff00037210 */ /* 0x001fe40007ffe1ff */
[----:B------:R-:W-:-:S03]  /*0990*/  ISETP.NE.AND.EX P0, PT, R19, RZ, PT, P0 ;  /* 0x000000ff1300720c */ /* 0x000fc60003f05300 */
[----:B------:R-:W0:Y:S01]  /*09a0*/  LDC R9, c[0x0][0x758] ;  /* 0x0001d600ff097b82 */ /* 0x000e220000000800 */
[--C-:B--2---:R-:W-:Y:S02]  /*09b0*/  SHF.R.U64 R12, R2, R8, R7.reuse ;  /* 0x00000008020c7219 */ /* 0x104fe40000001207 */
[----:B------:R-:W-:Y:S02]  /*09c0*/  I2FP.F32.U32 R2, R10 ;  /* 0x0000000a00027245 */ /* 0x000fe40000201000 */
[----:B------:R-:W-:Y:S01]  /*09d0*/  SHF.R.U32.HI R7, RZ, R8, R7 ;  /* 0x00000008ff077219 */ /* 0x000fe20000011607 */
[----:B------:R-:W-:Y:S02]  /*09e0*/  IMAD.MOV.U32 R8, RZ, RZ, 0x1 ;  /* 0x00000001ff087424 */ /* 0x000fe400078e00ff */
[----:B------:R-:W1:Y:S01]  /*09f0*/  LDC R13, c[0x0][0x148] ;  /* 0x00005200ff0d7b82 */ /* 0x000e620000000800 */
[----:B---3--:R-:W-:Y:S02]  /*0a00*/  IMAD R0, R5, R3, R4 ;  /* 0x0000000305007224 */ /* 0x008fe400078e0204 */
[----:B------:R-:W-:Y:S01]  /*0a10*/  FMUL R3, R2, UR4 ;  /* 0x0000000402037c20 */ /* 0x000fe20008400000 */
[----:B------:R-:W-:-:S03]  /*0a20*/  IMAD.MOV.U32 R2, RZ, RZ, -0x1 ;  /* 0xffffffffff027424 */ /* 0x000fc600078e00ff */
[----:B------:R2:W3:Y:S01]  /*0a30*/  F2I.U32.TRUNC.NTZ R11, R3 ;  /* 0x00000003000b7305 */ /* 0x0004e2000020f000 */
[----:B------:R-:W1:Y:S01]  /*0a40*/  LDC R17, c[0x0][0x700] ;  /* 0x0001c000ff117b82 */ /* 0x000e620000000800 */
[-CC-:B----4-:R-:W-:Y:S02]  /*0a50*/  SHF.R.U64 R22, R12, R14.reuse, R7.reuse ;  /* 0x0000000e0c167219 */ /* 0x190fe40000001207 */
[----:B------:R-:W-:-:S05]  /*0a60*/  SHF.R.U32.HI R4, RZ, R14, R7 ;  /* 0x0000000eff047219 */ /* 0x000fca0000011607 */
[----:B------:R-:W4:Y:S01]  /*0a70*/  LDC R16, c[0x0][0x748] ;  /* 0x0001d200ff107b82 */ /* 0x000f220000000800 */
[-CC-:B0-----:R-:W-:Y:S02]  /*0a80*/  SHF.R.U64 R14, R22, R9.reuse, R4.reuse ;  /* 0x00000009160e7219 */ /* 0x181fe40000001204 */
[-C--:B------:R-:W-:Y:S02]  /*0a90*/  SHF.L.U32 R2, R2, R9.reuse, RZ ;  /* 0x0000000902027219 */ /* 0x080fe400000006ff */
[-C--:B------:R-:W-:Y:S02]  /*0aa0*/  SHF.R.U32.HI R4, RZ, R9.reuse, R4 ;  /* 0x00000009ff047219 */ /* 0x080fe40000011604 */
[----:B------:R-:W-:Y:S01]  /*0ab0*/  SHF.L.U32 R8, R8, R9, RZ ;  /* 0x0000000908087219 */ /* 0x000fe200000006ff */
[----:B------:R-:W0:Y:S01]  /*0ac0*/  LDC R21, c[0x0][0x738] ;  /* 0x0001ce00ff157b82 */ /* 0x000e220000000800 */
[----:B------:R-:W-:Y:S01]  /*0ad0*/  LOP3.LUT R9, RZ, R2, RZ, 0x33, !PT ;  /* 0x00000002ff097212 */ /* 0x000fe200078e33ff */
[----:B------:R-:W-:-:S02]  /*0ae0*/  IMAD.MOV.U32 R2, RZ, RZ, R14 ;  /* 0x000000ffff027224 */ /* 0x000fc400078e000e */
[----:B--2---:R-:W-:-:S04]  /*0af0*/  IMAD.MOV.U32 R3, RZ, RZ, R4 ;  /* 0x000000ffff037224 */ /* 0x004fc800078e0004 */
[----:B------:R-:W2:Y:S01]  /*0b00*/  LDC R20, c[0x0][0x710] ;  /* 0x0001c400ff147b82 */ /* 0x000ea20000000800 */
[----:B---3--:R-:W-:Y:S05]  /*0b10*/  @!P0 BRA `(.L_x_6) ;  /* 0x0000000000288947 */ /* 0x008fea0003800000 */
[----:B------:R-:W3:Y:S02]  /*0b20*/  LDC R7, c[0x0][0x74c] ;  /* 0x0001d300ff077b82 */ /* 0x000ee40000000800 */
[----:B---3--:R-:W-:-:S04]  /*0b30*/  IADD3 R7, P0, R14, R7, RZ ;  /* 0x000000070e077210 */ /* 0x008fc80007f1e0ff */
[----:B------:R-:W-:-:S05]  /*0b40*/  IADD3.X R15, RZ, R4, RZ, P0, !PT ;  /* 0x00000004ff0f7210 */ /* 0x000fca00007fe4ff */
[----:B------:R-:W-:-:S04]  /*0b50*/  IMAD.WIDE.U32 R2, R15, R18, RZ ;  /* 0x000000120f027225 */ /* 0x000fc800078e00ff */
[----:B------:R-:W-:-:S04]  /*0b60*/  IMAD.WIDE.U32 R4, P0, R7, R19, R2 ;  /* 0x0000001307047225 */ /* 0x000fc80007800002 */
[----:B------:R-:W-:-:S04]  /*0b70*/  IMAD.WIDE.U32 R2, R7, R18, RZ ;  /* 0x0000001207027225 */ /* 0x000fc800078e00ff */
[----:B------:R-:W-:Y:S01]  /*0b80*/  IMAD.X R7, RZ, RZ, RZ, P0 ;  /* 0x000000ffff077224 */ /* 0x000fe200000e06ff */
[----:B------:R-:W-:Y:S01]  /*0b90*/  IADD3 RZ, P0, R3, R4, RZ ;  /* 0x0000000403ff7210 */ /* 0x000fe20007f1e0ff */
[----:B------:R-:W-:-:S04]  /*0ba0*/  IMAD.MOV.U32 R6, RZ, RZ, R5 ;  /* 0x000000ffff067224 */ /* 0x000fc800078e0005 */
[----:B------:R-:W-:-:S08]  /*0bb0*/  IMAD.WIDE.U32.X R2, R15, R19, R6, P0 ;  /* 0x000000130f027225 */ /* 0x000fd000000e0406 */
.L_x_6:
[----:B----4-:R-:W-:Y:S01]  /*0bc0*/  SHF.R.U64 R2, R2, R16, R3 ;  /* 0x0000001002027219 */ /* 0x010fe20000001203 */
[----:B-1----:R-:W-:Y:S01]  /*0bd0*/  VIADD R3, R17, 0xffffffff ;  /* 0xffffffff11037836 */ /* 0x002fe20000000000 */
[----:B------:R-:W-:Y:S01]  /*0be0*/  LOP3.LUT R9, R22, R9, RZ, 0xc0, !PT ;  /* 0x0000000916097212 */ /* 0x000fe200078ec0ff */
[----:B------:R-:W-:Y:S01]  /*0bf0*/  IMAD.MOV R11, RZ, RZ, -R11 ;  /* 0x000000ffff0b7224 */ /* 0x000fe200078e0a0b */
[----:B------:R-:W-:Y:S02]  /*0c00*/  IADD3 R4, -R2, RZ, RZ ;  /* 0x000000ff02047210 */ /* 0x000fe40007ffe1ff */
[----:B------:R-:W-:Y:S01]  /*0c10*/  LOP3.LUT R12, R12, R3, RZ, 0xc0, !PT ;  /* 0x000000030c0c7212 */ /* 0x000fe200078ec0ff */
[----:B------:R-:W-:Y:S02]  /*0c20*/  IMAD R3, R8, R2, R9 ;  /* 0x0000000208037224 */ /* 0x000fe400078e0209 */
[----:B------:R-:W-:Y:S02]  /*0c30*/  @P4 IMAD R0, R13, R11, R10 ;  /* 0x0000000b0d004224 */ /* 0x000fe400078e020a */
[----:B0-----:R-:W-:-:S02]  /*0c40*/  IMAD R2, R4, R21, R14 ;  /* 0x0000001504027224 */ /* 0x001fc400078e020e */
[----:B--2---:R-:W-:Y:S02]  /*0c50*/  IMAD R3, R3, R20, R0 ;  /* 0x0000001403037224 */ /* 0x004fe400078e0200 */
[----:B------:R-:W-:-:S05]  /*0c60*/  IMAD R2, R2, R17, R12 ;  /* 0x0000001102027224 */ /* 0x000fca00078e020c */
[----:B------:R-:W-:Y:S02]  /*0c70*/  SEL R0, R2, R3, !P4 ;  /* 0x0000000302007207 */ /* 0x000fe40006000000 */
[----:B------:R-:W-:Y:S02]  /*0c80*/  SEL R3, R3, R2, !P4 ;  /* 0x0000000203037207 */ /* 0x000fe40006000000 */
[----:B------:R-:W-:Y:S01]  /*0c90*/  R2UR UR9, R0 ;  /* 0x00000000000972ca */ /* 0x000fe200000e0000 */
[----:B------:R-:W-:-:S14]  /*0ca0*/  IMAD.MOV.U32 R0, RZ, RZ, 0x1 ;  /* 0x00000001ff007424 */ /* 0x000fdc00078e00ff */
.L_x_4:
[----:B------:R-:W-:-:S08]  /*0cb0*/  NOP ;  /* 0x0000000000007918 */ /* 0x000fd00000000000 */
[----:B------:R-:W0:Y:S02]  /*0cc0*/  USETMAXREG.TRY_ALLOC.CTAPOOL UP0, 0xf0 ;  /* 0x000000f0000079c8 */ /* 0x000e240008000600 */
[----:B0-----:R-:W-:-:S13]  /*0cd0*/  PLOP3.LUT P0, PT, PT, PT, UP0, 0x80, 0x0 ;  /* 0x000000000000781c */ /* 0x001fda0003f0f008 */
[----:B------:R-:W-:Y:S05]  /*0ce0*/  @!P0 BRA `(.L_x_4) ;  /* 0xfffffffc00f08947 */ /* 0x000fea000383ffff */
[----:B------:R-:W-:Y:S01]  /*0cf0*/  ULDC.64 UR4, c[0x0][0x698] ;  /* 0x0001a60000047ab9 */ /* 0x000fe20000000a00 */
[----:B------:R-:W-:Y:S01]  /*0d00*/  ULDC.64 UR16, c[0x0][0x208] ;  /* 0x0000820000107ab9 */ /* 0x000fe20000000a00 */
[----:B------:R-:W-:-:S04]  /*0d10*/  ISETP.NE.U32.AND P0, PT, RZ, UR4, PT ;  /* 0x00000004ff007c0c */ /* 0x000fc8000bf05070 */
[----:B------:R-:W-:-:S13]  /*0d20*/  ISETP.NE.AND.EX P0, PT, RZ, UR5, PT, P0 ;  /* 0x00000005ff007c0c */ /* 0x000fda000bf05300 */
[----:B------:R-:W-:Y:S05]  /*0d30*/  @!P0 BRA `(.L_x_7) ;  /* 0x0000000000208947 */ /* 0x000fea0003800000 */
[----:B------:R-:W0:Y:S02]  /*0d40*/  LDC.64 R4, c[0x0][0x698] ;  /* 0x0001a600ff047b82 */ /* 0x000e240000000a00 */
[----:B0-----:R-:W2:Y:S02]  /*0d50*/  LDG.E.64 R4, desc[UR16][R4.64] ;  /* 0x0000001004047981 */ /* 0x001ea4000c1e1b00 */
[----:B--2---:R-:W-:-:S04]  /*0d60*/  ISETP.NE.U32.AND P0, PT, R4, RZ, PT ;  /* 0x000000ff0400720c */ /* 0x004fc80003f05070 */
[----:B------:R-:W-:-:S13]  /*0d70*/  ISETP.NE.AND.EX P0, PT, R5, RZ, PT, P0 ;  /* 0x000000ff0500720c */ /* 0x000fda0003f05300 */
[----:B------:R-:W-:Y:S05]  /*0d80*/  @!P0 BRA `(.L_x_7) ;  /* 0x00000000000c8947 */ /* 0x000fea0003800000 */
[----:B------:R-:W2:Y:S02]  /*0d90*/  LD.E R4, desc[UR16][R4.64] ;  /* 0x0000001004047980 */ /* 0x000ea4000c101900 */
[----:B--2---:R-:W-:Y:S01]  /*0da0*/  R2UR UR18, R4 ;  /* 0x00000000041272ca */ /* 0x004fe200000e0000 */
[----:B------:R-:W-:-:S14]  /*0db0*/  BRA `(.L_x_8) ;  /* 0x0000000000247947 */ /* 0x000fdc0003800000 */
.L_x_7:
[----:B------:R-:W-:Y:S02]  /*0dc0*/  ULDC.64 UR4, c[0x0][0x688] ;  /* 0x0001a20000047ab9 */ /* 0x000fe40000000a00 */
[----:B------:R-:W-:-:S04]  /*0dd0*/  ISETP.NE.U32.AND P0, PT, RZ, UR4, PT ;  /* 0x00000004ff007c0c */ /* 0x000fc8000bf05070 */
[----:B------:R-:W-:-:S13]  /*0de0*/  ISETP.NE.AND.EX P0, PT, RZ, UR5, PT, P0 ;  /* 0x00000005ff007c0c */ /* 0x000fda000bf05300 */
[----:B------:R-:W-:Y:S05]  /*0df0*/  @!P0 BRA `(.L_x_9) ;  /* 0x0000000000108947 */ /* 0x000fea0003800000 */
[----:B------:R-:W0:Y:S02]  /*0e00*/  LDC.64 R4, c[0x0][0x688] ;  /* 0x0001a200ff047b82 */ /* 0x000e240000000a00 */
[----:B0-----:R-:W2:Y:S02]  /*0e10*/  LDG.E R4, desc[UR16][R4.64] ;  /* 0x0000001004047981 */ /* 0x001ea4000c1e1900 */
[----:B--2---:R-:W-:Y:S01]  /*0e20*/  R2UR UR18, R4 ;  /* 0x00000000041272ca */ /* 0x004fe200000e0000 */
[----:B------:R-:W-:-:S14]  /*0e30*/  BRA `(.L_x_8) ;  /* 0x0000000000047947 */ /* 0x000fdc0003800000 */
.L_x_9:
[----:B------:R-:W-:-:S05]  /*0e40*/  ULDC UR18, c[0x0][0x680] ;  /* 0x0001a00000127ab9 */ /* 0x000fca0000000800 */
.L_x_8:
[----:B------:R-:W-:Y:S02]  /*0e50*/  ULDC.64 UR4, c[0x0][0x6a0] ;  /* 0x0001a80000047ab9 */ /* 0x000fe40000000a00 */
        /* <DEDUP_REMOVED lines=11> */
.L_x_10:
        /* <DEDUP_REMOVED lines=8> */
.L_x_12:
[----:B------:R-:W-:-:S05]  /*0f90*/  ULDC UR19, c[0x0][0x684] ;  /* 0x0001a10000137ab9 */ /* 0x000fca0000000800 */
.L_x_11:
[----:B------:R-:W-:-:S13]  /*0fa0*/  LOP3.LUT P0, RZ, R0, 0xff, RZ, 0xc0, !PT ;  /* 0x000000ff00ff7812 */ /* 0x000fda000780c0ff */
[----:B------:R-:W-:Y:S05]  /*0fb0*/  @!P0 EXIT ;  /* 0x000000000000894d */ /* 0x000fea0003800000 */
[----:B------:R-:W-:Y:S01]  /*0fc0*/  ULDC UR4, c[0x0][0x28c] ;  /* 0x0000a30000047ab9 */ /* 0x000fe20000000800 */
[----:B------:R-:W-:Y:S02]  /*0fd0*/  ULOP3.LUT UR20, UR6, 0x1, URZ, 0xfc, !UPT ;  /* 0x0000000106147892 */ /* 0x000fe4000f8efc3f */
[----:B------:R-:W-:-:S04]  /*0fe0*/  UIADD3 UR4, UR4, 0x3f, URZ ;  /* 0x0000003f04047890 */ /* 0x000fc8000fffe03f */
[----:B------:R-:W-:-:S04]  /*0ff0*/  USHF.R.S32.HI UR5, URZ, 0x1f, UR4 ;  /* 0x0000001f3f057899 */ /* 0x000fc80008011404 */
[----:B------:R-:W-:-:S03]  /*1000*/  ULEA.HI UR5, UR5, UR4, URZ, 0x6 ;  /* 0x0000000405057291 */ /* 0x000fc6000f8f303f */
[----:B------:R-:W-:Y:S01]  /*1010*/  UMOV UR4, URZ ;  /* 0x0000003f00047c82 */ /* 0x000fe20008000000 */
[----:B------:R-:W-:-:S03]  /*1020*/  USHF.R.S32.HI UR7, URZ, 0x6, UR5 ;  /* 0x000000063f077899 */ /* 0x000fc60008011405 */
[----:B------:R-:W-:-:S09]  /*1030*/  UMOV UR5, URZ ;  /* 0x0000003f00057c82 */ /* 0x000fd20008000000 */
.L_x_409:
[----:B------:R-:W-:Y:S01]  /*1040*/  STL [R1], RZ ;  /* 0x000000ff01007387 */ /* 0x000fe20000100800 */
[----:B------:R-:W-:Y:S01]  /*1050*/  UISETP.LT.AND UP0, UPT, URZ, UR7, UPT ;  /* 0x000000073f00728c */ /* 0x000fe2000bf01270 */
[----:B------:R-:W-:Y:S02]  /*1060*/  CS2R R150, SRZ ;  /* 0x0000000000967805 */ /* 0x000fe4000001ff00 */
[----:B----4-:R-:W-:Y:S01]  /*1070*/  CS2R R24, SRZ ;  /* 0x0000000000187805 */ /* 0x010fe2000001ff00 */
[----:B------:R-:W-:Y:S01]  /*1080*/  STL [R1+0x4], RZ ;  /* 0x000004ff01007387 */ /* 0x000fe20000100800 */
[----:B------:R-:W-:Y:S01]  /*1090*/  USEL UR10, URZ, UR7, UP0 ;  /* 0x000000073f0a7287 */ /* 0x000fe20008000000 */
[----:B------:R-:W-:Y:S02]  /*10a0*/  CS2R R26, SRZ ;  /* 0x00000000001a7805 */ /* 0x000fe4000001ff00 */
[----:B------:R-:W-:Y:S01]  /*10b0*/  CS2R R28, SRZ ;  /* 0x00000000001c7805 */ /* 0x000fe2000001ff00 */
[----:B------:R-:W-:Y:S01]  /*10c0*/  STL [R1+0x8], RZ ;  /* 0x000008ff01007387 */ /* 0x000fe20000100800 */
[----:B------:R-:W-:Y:S01]  /*10d0*/  UIADD3 UR10, UR7, -UR10, URZ ;  /* 0x8000000a070a7290 */ /* 0x000fe2000fffe03f */
[----:B------:R-:W-:-:S02]  /*10e0*/  CS2R R30, SRZ ;  /* 0x00000000001e7805 */ /* 0x000fc4000001ff00 */
[----:B------:R-:W-:Y:S01]  /*10f0*/  CS2R R32, SRZ ;  /* 0x0000000000207805 */ /* 0x000fe2000001ff00 */
[----:B------:R-:W-:Y:S01]  /*1100*/  STL [R1+0xc], RZ ;  /* 0x00000cff01007387 */ /* 0x000fe20000100800 */
[----:B------:R-:W-:Y:S01]  /*1110*/  UISETP.GE.AND UP0, UPT, UR10, 0x1, UPT ;  /* 0x000000010a00788c */ /* 0x000fe2000bf06270 */
[----:B------:R-:W-:Y:S02]  /*1120*/  CS2R R34, SRZ ;  /* 0x0000000000227805 */ /* 0x000fe4000001ff00 */
[----:B------:R-:W-:Y:S01]  /*1130*/  CS2R R36, SRZ ;  /* 0x0000000000247805 */ /* 0x000fe2000001ff00 */
[----:B------:R-:W-:Y:S01]  /*1140*/  STL [R1+0x10], RZ ;  /* 0x000010ff01007387 */ /* 0x000fe20000100800 */
[----:B------:R-:W-:Y:S02]  /*1150*/  CS2R R38, SRZ ;  /* 0x0000000000267805 */ /* 0x000fe4000001ff00 */
[----:B------:R-:W-:Y:S02]  /*1160*/  CS2R R40, SRZ ;  /* 0x0000000000287805 */ /* 0x000fe4000001ff00 */
[----:B------:R-:W-:Y:S01]  /*1170*/  PLOP3.LUT P0, PT, PT, PT, UP0, 0x80, 0x0 ;  /* 0x000000000000781c */ /* 0x000fe20003f0f008 */
[----:B------:R-:W-:Y:S01]  /*1180*/  STL [R1+0x14], RZ ;  /* 0x000014ff01007387 */ /* 0x000fe20000100800 */
[----:B------:R-:W-:-:S02]  /*1190*/  CS2R R42, SRZ ;  /* 0x00000000002a7805 */ /* 0x000fc4000001ff00 */
[----:B------:R-:W-:Y:S02]  /*11a0*/  CS2R R44, SRZ ;  /* 0x00000000002c7805 */ /* 0x000fe4000001ff00 */
[----:B------:R-:W-:Y:S01]  /*11b0*/  CS2R R46, SRZ ;  /* 0x00000000002e7805 */ /* 0x000fe2000001ff00 */
[----:B------:R-:W-:Y:S01]  /*11c0*/  STL [R1+0x18], RZ ;  /* 0x000018ff01007387 */ /* 0x000fe20000100800 */
[----:B------:R-:W-:Y:S02]  /*11d0*/  CS2R R48, SRZ ;  /* 0x0000000000307805 */ /* 0x000fe4000001ff00 */
[----:B------:R-:W-:Y:S02]  /*11e0*/  CS2R R50, SRZ ;  /* 0x0000000000327805 */ /* 0x000fe4000001ff00 */
[----:B------:R-:W-:Y:S01]  /*11f0*/  CS2R R52, SRZ ;  /* 0x0000000000347805 */ /* 0x000fe2000001ff00 */
        /* <DEDUP_REMOVED lines=64> */
[----:B------:R-:W-:Y:S04]  /*1600*/  STL [R1+0x5c], RZ ;  /* 0x00005cff01007387 */ /* 0x000fe80000100800 */
        /* <DEDUP_REMOVED lines=53> */
[----:B------:R-:W-:Y:S01]  /*1960*/  STL [R1+0x134], RZ ;  /* 0x000134ff01007387 */ /* 0x000fe20000100800 */
[----:B------:R-:W0:Y:S03]  /*1970*/  S2R R0, SR_TID.X ;  /* 0x0000000000007919 */ /* 0x000e260000002100 */
        /* <DEDUP_REMOVED lines=8> */
[----:B0-----:R-:W-:-:S03]  /*1a00*/  LOP3.LUT R0, R0, 0x80, RZ, 0xc0, !PT ;  /* 0x0000008000007812 */ /* 0x001fc600078ec0ff */
[----:B------:R-:W-:Y:S01]  /*1a10*/  STL [R1+0x158], RZ ;  /* 0x000158ff01007387 */ /* 0x000fe20000100800 */
[----:B------:R-:W-:-:S03]  /*1a20*/  SHF.R.U32.HI R0, RZ, 0x7, R0 ;  /* 0x00000007ff007819 */ /* 0x000fc60000011600 */
        /* <DEDUP_REMOVED lines=33> */
[----:B------:R-:W0:Y:S04]  /*1c40*/  SHFL.IDX PT, R0, R0, RZ, 0x1f ;  /* 0x00001fff00007589 */ /* 0x000e2800000e0000 */
[----:B-1----:R1:W-:Y:S04]  /*1c50*/  STL [R1+0x1e0], RZ ;  /* 0x0001e0ff01007387 */ /* 0x0023e80000100800 */
[----:B------:R1:W-:Y:S04]  /*1c60*/  STL [R1+0x1e4], RZ ;  /* 0x0001e4ff01007387 */ /* 0x0003e80000100800 */
[----:B------:R1:W-:Y:S04]  /*1c70*/  STL [R1+0x1e8], RZ ;  /* 0x0001e8ff01007387 */ /* 0x0003e80000100800 */
[----:B------:R1:W-:Y:S04]  /*1c80*/  STL [R1+0x1ec], RZ ;  /* 0x0001ecff01007387 */ /* 0x0003e80000100800 */
[----:B------:R1:W-:Y:S04]  /*1c90*/  STL [R1+0x1f0], RZ ;  /* 0x0001f0ff01007387 */ /* 0x0003e80000100800 */
[----:B------:R1:W-:Y:S01]  /*1ca0*/  STL [R1+0x1f4], RZ ;  /* 0x0001f4ff01007387 */ /* 0x0003e20000100800 */
[----:B0-----:R-:W-:-:S03]  /*1cb0*/  R2UR UR11, R0 ;  /* 0x00000000000b72ca */ /* 0x001fc600000e0000 */
[----:B------:R1:W-:Y:S04]  /*1cc0*/  STL [R1+0x1f8], RZ ;  /* 0x0001f8ff01007387 */ /* 0x0003e80000100800 */
[----:B------:R1:W-:Y:S01]  /*1cd0*/  STL [R1+0x1fc], RZ ;  /* 0x0001fcff01007387 */ /* 0x0003e20000100800 */
[----:B------:R-:W-:Y:S07]  /*1ce0*/  @!P0 BRA `(.L_x_13) ;  /* 0x0000002c00588947 */ /* 0x000fee0003800000 */
[----:B------:R-:W0:Y:S01]  /*1cf0*/  S2UR UR14, SR_CgaCtaId ;  /* 0x00000000000e79c3 */ /* 0x000e220000008800 */
[----:B------:R-:W-:Y:S01]  /*1d00*/  ULEA.HI UR12, UR11, UR11, URZ, 0x1 ;  /* 0x0000000b0b0c7291 */ /* 0x000fe2000f8f083f */
[----:B------:R-:W-:Y:S01]  /*1d10*/  IMAD.U32 R0, RZ, RZ, UR4 ;  /* 0x00000004ff007e24 */ /* 0x000fe2000f8e00ff */
[----:B------:R-:W-:Y:S01]  /*1d20*/  UMOV UR13, 0x400 ;  /* 0x00000400000d7882 */ /* 0x000fe20000000000 */
[----:B------:R-:W-:Y:S02]  /*1d30*/  UPLOP3.LUT UP0, UPT, UPT, UPT, UPT, 0x40, 0x0 ;  /* 0x000000000000789c */ /* 0x000fe40003f0e870 */
[----:B------:R-:W-:Y:S01]  /*1d40*/  ULOP3.LUT UR12, UR12, 0xffffe, URZ, 0xc0, !UPT ;  /* 0x000ffffe0c0c7892 */ /* 0x000fe2000f8ec03f */
[----:B------:R-:W-:Y:S01]  /*1d50*/  UMOV UR21, UR5 ;  /* 0x0000000500157c82 */ /* 0x000fe20008000000 */
[----:B------:R-:W-:Y:S02]  /*1d60*/  UMOV UR22, UR5 ;  /* 0x0000000500167c82 */ /* 0x000fe40008000000 */
[----:B------:R-:W-:-:S02]  /*1d70*/  UIADD3 UR12, UR11, -UR12, URZ ;  /* 0x8000000c0b0c7290 */ /* 0x000fc4000fffe03f */
[----:B0-----:R-:W-:-:S04]  /*1d80*/  ULEA UR13, UR14, UR13, 0x18 ;  /* 0x0000000d0e0d7291 */ /* 0x001fc8000f8ec03f */
[----:B------:R-:W-:-:S04]  /*1d90*/  ULEA UR12, UR12, UR13, 0xc ;  /* 0x0000000d0c0c7291 */ /* 0x000fc8000f8e603f */
[----:B------:R-:W-:-:S04]  /*1da0*/  UIADD3 UR12, UR12, 0x100, URZ ;  /* 0x000001000c0c7890 */ /* 0x000fc8000fffe03f */
[----:B------:R-:W-:-:S04]  /*1db0*/  USHF.R.U32.HI UR12, URZ, 0x4, UR12 ;  /* 0x000000043f0c7899 */ /* 0x000fc8000801160c */
[----:B------:R-:W-:-:S12]  /*1dc0*/  ULOP3.LUT UR11, UR12, 0x3fff, URZ, 0xc0, !UPT ;  /* 0x00003fff0c0b7892 */ /* 0x000fd8000f8ec03f */
.L_x_20:
[----:B------:R-:W-:-:S06]  /*1dd0*/  UISETP.NE.AND UP1, UPT, UR20, 0x3, UPT ;  /* 0x000000031400788c */ /* 0x000fcc000bf25270 */
[----:B------:R-:W-:-:S13]  /*1de0*/  PLOP3.LUT P1, PT, PT, PT, UP1, 0x80, 0x0 ;  /* 0x000000000000781c */ /* 0x000fda0003f2f018 */
[----:B------:R-:W-:Y:S05]  /*1df0*/  @!P1 BRA `(.L_x_14) ;  /* 0x0000000000049947 */ /* 0x000fea0003800000 */
[----:B------:R-:W-:Y:S01]  /*1e00*/  BPT.TRAP 0x1 ;  /* 0x000000040000795c */ /* 0x000fe20000300000 */
.L_x_14:
[----:B------:R-:W0:Y:S01]  /*1e10*/  S2UR UR13, SR_CgaCtaId ;  /* 0x00000000000d79c3 */ /* 0x000e220000008800 */
[----:B------:R-:W-:Y:S01]  /*1e20*/  UMOV UR12, 0x400 ;  /* 0x00000400000c7882 */ /* 0x000fe20000000000 */
[----:B------:R-:W-:Y:S01]  /*1e30*/  SHF.L.U32 R2, R0, 0x1f, RZ ;  /* 0x0000001f00027819 */ /* 0x000fe200000006ff */
[----:B0-----:R-:W-:-:S04]  /*1e40*/  ULEA UR25, UR13, UR12, 0x18 ;  /* 0x0000000c0d197291 */ /* 0x001fc8000f8ec03f */
[----:B------:R-:W-:-:S09]  /*1e50*/  ULEA UR12, UR21, UR25, 0x3 ;  /* 0x00000019150c7291 */ /* 0x000fd2000f8e183f */
[----:B------:R0:W2:Y:S01]  /*1e60*/  SYNCS.PHASECHK.TRANS64.TRYWAIT P0, [UR12], R2 ;  /* 0x00000002ff0075a7 */ /* 0x0000a2000800014c */
[----:B------:R-:W-:Y:S05]  /*1e70*/  @!P1 BRA `(.L_x_15) ;  /* 0x0000000000049947 */ /* 0x000fea0003800000 */
[----:B------:R-:W-:Y:S01]  /*1e80*/  BPT.TRAP 0x1 ;  /* 0x000000040000795c */ /* 0x000fe20000300000 */
.L_x_15:
[----:B--2---:R-:W-:Y:S05]  /*1e90*/  @P0 BRA `(.L_x_16) ;  /* 0x0000000000080947 */ /* 0x004fea0003800000 */
[----:B------:R-:W2:Y:S02]  /*1ea0*/  SYNCS.PHASECHK.TRANS64.TRYWAIT P0, [UR12], R2 ;  /* 0x00000002ff0075a7 */ /* 0x000ea4000800014c */
[----:B--2---:R-:W-:Y:S05]  /*1eb0*/  @!P0 BRA `(.L_x_17) ;  /* 0x00000174007c8947 */ /* 0x004fea0003800000 */
.L_x_16:
[----:B------:R-:W-:Y:S04]  /*1ec0*/  STL.64 [R1+0x658], R150 ;  /* 0x0006589601007387 */ /* 0x000fe80000100a00 */
        /* <DEDUP_REMOVED lines=62> */
[----:B------:R3:W-:Y:S04]  /*22b0*/  STL.64 [R1+0x460], R24 ;  /* 0x0004601801007387 */ /* 0x0007e80000100a00 */
[----:B---3--:R-:W3:Y:S04]  /*22c0*/  LDL.LU.64 R24, [R1] ;  /* 0x0000000001187983 */ /* 0x008ee80000300a00 */
[----:B------:R-:W3:Y:S04]  /*22d0*/  LDL.LU.64 R26, [R1+0x8] ;  /* 0x00000800011a7983 */ /* 0x000ee80000300a00 */
        /* <DEDUP_REMOVED lines=61> */
[----:B------:R-:W3:Y:S01]  /*26b0*/  LDL.LU.64 R150, [R1+0x1f8] ;  /* 0x0001f80001967983 */ /* 0x000ee20000300a00 */
[----:B--2---:R-:W2:Y:S01]  /*26c0*/  S2R R4, SR_TID.X ;  /* 0x0000000000047919 */ /* 0x004ea20000002100 */
[----:B------:R-:W-:Y:S01]  /*26d0*/  USHF.L.U32 UR12, UR21, 0xb, URZ ;  /* 0x0000000b150c7899 */ /* 0x000fe2000800063f */
[----:B--2---:R-:W-:-:S02]  /*26e0*/  IMAD.SHL.U32 R152, R4, 0x20, RZ ;  /* 0x0000002004987824 */ /* 0x004fc400078e00ff */
[----:B0-----:R-:W-:-:S03]  /*26f0*/  IMAD.SHL.U32 R2, R4, 0x200, RZ ;  /* 0x0000020004027824 */ /* 0x001fc600078e00ff */
[----:B------:R-:W-:-:S04]  /*2700*/  LOP3.LUT R152, R152, 0x1c00, RZ, 0xc0, !PT ;  /* 0x00001c0098987812 */ /* 0x000fc800078ec0ff */
[----:B------:R-:W-:Y:S02]  /*2710*/  LOP3.LUT R152, R152, 0x200, R2, 0xf8, !PT ;  /* 0x0000020098987812 */ /* 0x000fe400078ef802 */
[----:B------:R-:W-:-:S04]  /*2720*/  SHF.L.U32 R2, R4, 0x4, RZ ;  /* 0x0000000404027819 */ /* 0x000fc800000006ff */
[----:B------:R-:W-:-:S04]  /*2730*/  LOP3.LUT R152, R152, 0x1c0, R2, 0xf8, !PT ;  /* 0x000001c098987812 */ /* 0x000fc800078ef802 */
[----:B------:R-:W-:-:S05]  /*2740*/  LEA.HI R152, R152, UR12, RZ, 0x1d ;  /* 0x0000000c98987c11 */ /* 0x000fca000f8fe8ff */
[----:B------:R-:W3:Y:S01]  /*2750*/  LDS.64 R154, [R152+UR25+0x30100] ;  /* 0x03010019989a7984 */ /* 0x000ee20008000a00 */
[----:B------:R-:W-:-:S04]  /*2760*/  UIADD3 UR13, UR25, 0x10100, URZ ;  /* 0x00010100190d7890 */ /* 0x000fc8000fffe03f */
[----:B------:R-:W-:-:S04]  /*2770*/  USHF.R.U32.HI UR13, URZ, 0x4, UR13 ;  /* 0x000000043f0d7899 */ /* 0x000fc8000801160d */
[----:B------:R-:W-:Y:S02]  /*2780*/  ULOP3.LUT UR13, UR13, 0x3fff, URZ, 0xc0, !UPT ;  /* 0x00003fff0d0d7892 */ /* 0x000fe4000f8ec03f */
[----:B------:R-:W-:Y:S02]  /*2790*/  ULOP3.LUT UR23, UR11, 0x10000, URZ, 0xfc, !UPT ;  /* 0x000100000b177892 */ /* 0x000fe4000f8efc3f */
[----:B------:R-:W-:Y:S02]  /*27a0*/  ULOP3.LUT UR13, UR13, 0x10000, URZ, 0xfc, !UPT ;  /* 0x000100000d0d7892 */ /* 0x000fe4000f8efc3f */
[----:B------:R-:W-:Y:S02]  /*27b0*/  ULEA UR23, UR21, UR23, 0xa ;  /* 0x0000001715177291 */ /* 0x000fe4000f8e503f */
[----:B------:R-:W-:Y:S01]  /*27c0*/  UIADD3 UR24, UR12, UR13, URZ ;  /* 0x0000000d0c187290 */ /* 0x000fe2000fffe03f */
[----:B------:R-:W-:Y:S02]  /*27d0*/  UMOV UR15, 0x40000040 ;  /* 0x40000040000f7882 */ /* 0x000fe40000000000 */
[----:B------:R-:W-:-:S02]  /*27e0*/  UMOV UR13, 0x80000020 ;  /* 0x80000020000d7882 */ /* 0x000fc40000000000 */
[----:B------:R-:W-:Y:S02]  /*27f0*/  UMOV UR12, UR23 ;  /* 0x00000017000c7c82 */ /* 0x000fe40008000000 */
[----:B------:R-:W-:Y:S01]  /*2800*/  UMOV UR14, UR24 ;  /* 0x00000018000e7c82 */ /* 0x000fe20008000000 */
[----:B------:R0:W-:Y:S04]  /*2810*/  STL [R1+0x45c], R3 ;  /* 0x00045c0301007387 */ /* 0x0001e80000100800 */
[----:B------:R2:W-:Y:S01]  /*2820*/  STL [R1+0x458], R0 ;  /* 0x0004580001007387 */ /* 0x0005e20000100800 */
[----:B---3--:R-:W-:-:S06]  /*2830*/  WARPGROUP.ARRIVE ;  /* 0x00000000000079c5 */ /* 0x008fcc0000000000 */
[----:B------:R-:W-:Y:S03]  /*2840*/  HGMMA.SP.64x256x32.F32.BF16 R24, gdesc[UR12], R24, UP0, R154, 0x0, gsb0 ;  /* 0x0be09a000c1879f0 */ /* 0x000fe6000b801a18 */
[----:B------:R-:W-:Y:S02]  /*2850*/  WARPGROUP.DEPBAR.LE gsb0, 0x0 ;  /* 0x00008000000079c5 */ /* 0x000fe40000010000 */
[----:B------:R-:W-:Y:S04]  /*2860*/  STL.64 [R1], R24 ;  /* 0x0000001801007387 */ /* 0x000fe80000100a00 */
[----:B------:R-:W-:Y:S04]  /*2870*/  STL.64 [R1+0x8], R26 ;  /* 0x0000081a01007387 */ /* 0x000fe80000100a00 */
[----:B------:R-:W-:Y:S04]  /*2880*/  STL.64 [R1+0x10], R28 ;  /* 0x0000101c01007387 */ /* 0x000fe80000100a00 */
[----:B------:R-:W-:Y:S04]  /*2890*/  STL.64 [R1+0x18], R30 ;  /* 0x0000181e01007387 */ /* 0x000fe80000100a00 */
[----:B------:R-:W-:Y:S04]  /*28a0*/  STL.64 [R1+0x20], R32 ;  /* 0x0000202001007387 */ /* 0x000fe80000100a00 */
[----:B------:R-:W-:Y:S04]  /*28b0*/  STL.64 [R1+0x28], R34 ;  /* 0x0000282201007387 */ /* 0x000fe80000100a00 */
[----:B------:R-:W-:Y:S04]  /*28c0*/  STL.64 [R1+0x30], R36 ;  /* 0x0000302401007387 */ /* 0x000fe80000100a00 */
[----:B------:R-:W-:Y:S01]  /*28d0*/  STL.64 [R1+0x38], R38 ;  /* 0x0000382601007387 */ /* 0x000fe20000100a00 */
[----:B------:R-:W-:-:S03]  /*28e0*/  IMAD.MOV.U32 R4, RZ, RZ, R150 ;  /* 0x000000ffff047224 */ /* 0x000fc600078e0096 */
[----:B------:R-:W-:Y:S01]  /*28f0*/  STL.64 [R1+0x40], R40 ;  /* 0x0000402801007387 */ /* 0x000fe20000100a00 */
[----:B------:R-:W-:-:S03]  /*2900*/  MOV R2, R151 ;  /* 0x0000009700027202 */ /* 0x000fc60000000f00 */
[----:B------:R-:W-:Y:S01]  /*2910*/  STL.64 [R1+0x48], R42 ;  /* 0x0000482a01007387 */ /* 0x000fe20000100a00 */
[----:B------:R-:W-:-:S03]  /*2920*/  IMAD.MOV.U32 R6, RZ, RZ, R148 ;  /* 0x000000ffff067224 */ /* 0x000fc600078e0094 */
[----:B------:R-:W-:Y:S01]  /*2930*/  STL.64 [R1+0x50], R44 ;  /* 0x0000502c01007387 */ /* 0x000fe20000100a00 */
[----:B------:R-:W-:Y:S01]  /*2940*/  IMAD.MOV.U32 R5, RZ, RZ, R149 ;  /* 0x000000ffff057224 */ /* 0x000fe200078e0095 */
[----:B------:R-:W-:Y:S02]  /*2950*/  MOV R7, R147 ;  /* 0x0000009300077202 */ /* 0x000fe40000000f00 */
[----:B------:R3:W-:Y:S01]  /*2960*/  STL.64 [R1+0x58], R46 ;  /* 0x0000582e01007387 */ /* 0x0007e20000100a00 */
[----:B------:R-:W-:-:S03]  /*2970*/  IMAD.MOV.U32 R8, RZ, RZ, R146 ;  /* 0x000000ffff087224 */ /* 0x000fc600078e0092 */
[----:B------:R-:W4:Y:S01]  /*2980*/  LDL.LU.64 R150, [R1+0x658] ;  /* 0x0006580001967983 */ /* 0x000f220000300a00 */
[----:B------:R-:W-:Y:S01]  /*2990*/  IMAD.MOV.U32 R10, RZ, RZ, R144 ;  /* 0x000000ffff0a7224 */ /* 0x000fe200078e0090 */
[----:B------:R-:W-:Y:S01]  /*29a0*/  MOV R12, R142 ;  /* 0x0000008e000c7202 */ /* 0x000fe20000000f00 */
[----:B------:R-:W-:Y:S01]  /*29b0*/  IMAD.MOV.U32 R9, RZ, RZ, R145 ;  /* 0x000000ffff097224 */ /* 0x000fe200078e0091 */
[----:B------:R-:W4:Y:S01]  /*29c0*/  LDL.LU.64 R148, [R1+0x650] ;  /* 0x0006500001947983 */ /* 0x000f220000300a00 */
[----:B------:R-:W-:-:S03]  /*29d0*/  IMAD.MOV.U32 R11, RZ, RZ, R143 ;  /* 0x000000ffff0b7224 */ /* 0x000fc600078e008f */
[----:B------:R-:W4:Y:S01]  /*29e0*/  LDL.LU.64 R146, [R1+0x648] ;  /* 0x0006480001927983 */ /* 0x000f220000300a00 */
[----:B------:R-:W-:Y:S02]  /*29f0*/  IMAD.MOV.U32 R14, RZ, RZ, R140 ;  /* 0x000000ffff0e7224 */ /* 0x000fe400078e008c */
[----:B------:R-:W-:Y:S01]  /*2a00*/  IMAD.MOV.U32 R13, RZ, RZ, R141 ;  /* 0x000000ffff0d7224 */ /* 0x000fe200078e008d */
[----:B------:R-:W4:Y:S01]  /*2a10*/  LDL.LU.64 R144, [R1+0x640] ;  /* 0x0006400001907983 */ /* 0x000f220000300a00 */
[----:B------:R-:W-:Y:S01]  /*2a20*/  IMAD.MOV.U32 R16, RZ, RZ, R138 ;  /* 0x000000ffff107224 */ /* 0x000fe200078e008a */
[----:B------:R-:W-:Y:S01]  /*2a30*/  MOV R17, R137 ;  /* 0x0000008900117202 */ /* 0x000fe20000000f00 */
[----:B------:R-:W-:Y:S01]  /*2a40*/  IMAD.MOV.U32 R15, RZ, RZ, R139 ;  /* 0x000000ffff0f7224 */ /* 0x000fe200078e008b */
[----:B------:R-:W4:Y:S01]  /*2a50*/  LDL.LU.64 R142, [R1+0x638] ;  /* 0x00063800018e7983 */ /* 0x000f220000300a00 */
        /* <DEDUP_REMOVED lines=131> */
[----:B0-----:R-:W-:Y:S02]  /*3290*/  IMAD.MOV.U32 R3, RZ, RZ, R48 ;  /* 0x000000ffff037224 */ /* 0x001fe400078e0030 */
[----:B--2---:R-:W-:Y:S01]  /*32a0*/  IMAD.MOV.U32 R0, RZ, RZ, R49 ;  /* 0x000000ffff007224 */ /* 0x004fe200078e0031 */
[----:B------:R-:W4:Y:S04]  /*32b0*/  LDL.LU.64 R52, [R1+0x4d0] ;  /* 0x0004d00001347983 */ /* 0x000f280000300a00 */
[----:B------:R-:W4:Y:S04]  /*32c0*/  LDL.LU.64 R50, [R1+0x4c8] ;  /* 0x0004c80001327983 */ /* 0x000f280000300a00 */
[----:B------:R-:W4:Y:S04]  /*32d0*/  LDL.LU.64 R48, [R1+0x4c0] ;  /* 0x0004c00001307983 */ /* 0x000f280000300a00 */
[----:B---3--:R-:W4:Y:S04]  /*32e0*/  LDL.LU.64 R46, [R1+0x4b8] ;  /* 0x0004b800012e7983 */ /* 0x008f280000300a00 */
[----:B------:R-:W4:Y:S04]  /*32f0*/  LDL.LU.64 R44, [R1+0x4b0] ;  /* 0x0004b000012c7983 */ /* 0x000f280000300a00 */
        /* <DEDUP_REMOVED lines=10> */
[----:B------:R-:W4:Y:S01]  /*33a0*/  LDS.64 R152, [R152+UR25+0x30500] ;  /* 0x0305001998987984 */ /* 0x000f220008000a00 */
[----:B------:R-:W-:Y:S01]  /*33b0*/  UIADD3 UR12, UR23, 0x200, URZ ;  /* 0x00000200170c7890 */ /* 0x000fe2000fffe03f */
[----:B------:R-:W-:Y:S01]  /*33c0*/  UMOV UR13, 0x80000020 ;  /* 0x80000020000d7882 */ /* 0x000fe20000000000 */
[----:B----4-:R-:W-:-:S07]  /*33d0*/  WARPGROUP.ARRIVE ;  /* 0x00000000000079c5 */ /* 0x010fce0000000000 */
[----:B------:R-:W-:Y:S03]  /*33e0*/  HGMMA.SP.64x256x32.F32.BF16 R24, gdesc[UR12], R24, UP0, R152, 0x0, gsb0 ;  /* 0x0be098000c1879f0 */ /* 0x000fe6000b801a18 */
[----:B------:R-:W-:Y:S02]  /*33f0*/  WARPGROUP.DEPBAR.LE gsb0, 0x0 ;  /* 0x00008000000079c5 */ /* 0x000fe40000010000 */
        /* <DEDUP_REMOVED lines=64> */
[----:B0-----:R-:W2:Y:S04]  /*3800*/  LDL.LU R24, [R1] ;  /* 0x0000000001187983 */ /* 0x001ea80000300800 */
[----:B------:R-:W2:Y:S04]  /*3810*/  LDL.LU R25, [R1+0x4] ;  /* 0x0000040001197983 */ /* 0x000ea80000300800 */
        /* <DEDUP_REMOVED lines=21> */
[----:B------:R-:W2:Y:S01]  /*3970*/  LDL.LU R47, [R1+0x5c] ;  /* 0x00005c00012f7983 */ /* 0x000ea20000300800 */
[----:B------:R-:W-:Y:S01]  /*3980*/  IMAD.MOV.U32 R48, RZ, RZ, R3 ;  /* 0x000000ffff307224 */ /* 0x000fe200078e0003 */
[----:B------:R-:W-:Y:S01]  /*3990*/  MOV R51, R234 ;  /* 0x000000ea00337202 */ /* 0x000fe20000000f00 */
        /* <DEDUP_REMOVED lines=51> */
[----:B------:R-:W-:Y:S01]  /*3cd0*/  UIADD3 UR12, UR23, 0x2, URZ ;  /* 0x00000002170c7890 */ /* 0x000fe2000fffe03f */
[----:B------:R-:W-:Y:S01]  /*3ce0*/  IMAD.MOV.U32 R84, RZ, RZ, R201 ;  /* 0x000000ffff547224 */ /* 0x000fe200078e00c9 */
[----:B------:R-:W-:Y:S01]  /*3cf0*/  UIADD3 UR14, UR24, 0x4, URZ ;  /* 0x00000004180e7890 */ /* 0x000fe2000fffe03f */
[----:B------:R-:W-:Y:S01]  /*3d00*/  IMAD.MOV.U32 R85, RZ, RZ, R200 ;  /* 0x000000ffff557224 */ /* 0x000fe200078e00c8 */
[----:B------:R-:W-:Y:S01]  /*3d10*/  UMOV UR13, 0x80000020 ;  /* 0x80000020000d7882 */ /* 0x000fe20000000000 */
[----:B------:R-:W-:Y:S01]  /*3d20*/  IMAD.MOV.U32 R86, RZ, RZ, R199 ;  /* 0x000000ffff567224 */ /* 0x000fe200078e00c7 */
[----:B------:R-:W-:Y:S01]  /*3d30*/  UMOV UR15, 0x40000040 ;  /* 0x40000040000f7882 */ /* 0x000fe20000000000 */
[----:B------:R-:W-:Y:S01]  /*3d40*/  IMAD.MOV.U32 R88, RZ, RZ, R197 ;  /* 0x000000ffff587224 */ /* 0x000fe200078e00c5 */
[----:B------:R0:W5:Y:S01]  /*3d50*/  LDL.LU R3, [R1+0x45c] ;  /* 0x00045c0001037983 */ /* 0x0001620000300800 */
[----:B------:R-:W-:-:S02]  /*3d60*/  IMAD.MOV.U32 R89, RZ, RZ, R196 ;  /* 0x000000ffff597224 */ /* 0x000fc400078e00c4 */
[----:B------:R-:W-:Y:S01]  /*3d70*/  IMAD.MOV.U32 R90, RZ, RZ, R195 ;  /* 0x000000ffff5a7224 */ /* 0x000fe200078e00c3 */
[----:B------:R0:W5:Y:S01]  /*3d80*/  LDL.LU R0, [R1+0x458] ;  /* 0x0004580001007983 */ /* 0x0001620000300800 */
[----:B------:R-:W-:Y:S02]  /*3d90*/  IMAD.MOV.U32 R92, RZ, RZ, R193 ;  /* 0x000000ffff5c7224 */ /* 0x000fe400078e00c1 */
[----:B------:R-:W-:Y:S02]  /*3da0*/  IMAD.MOV.U32 R93, RZ, RZ, R192 ;  /* 0x000000ffff5d7224 */ /* 0x000fe400078e00c0 */
[----:B------:R-:W-:Y:S02]  /*3db0*/  IMAD.MOV.U32 R94, RZ, RZ, R191 ;  /* 0x000000ffff5e7224 */ /* 0x000fe400078e00bf */
[----:B------:R-:W-:Y:S02]  /*3dc0*/  IMAD.MOV.U32 R96, RZ, RZ, R189 ;  /* 0x000000ffff607224 */ /* 0x000fe400078e00bd */
[----:B------:R-:W-:-:S02]  /*3dd0*/  IMAD.MOV.U32 R97, RZ, RZ, R188 ;  /* 0x000000ffff617224 */ /* 0x000fc400078e00bc */
[----:B------:R-:W-:Y:S02]  /*3de0*/  IMAD.MOV.U32 R98, RZ, RZ, R187 ;  /* 0x000000ffff627224 */ /* 0x000fe400078e00bb */
        /* <DEDUP_REMOVED lines=38> */
[----:B------:R-:W-:-:S06]  /*4050*/  IMAD.MOV.U32 R150, RZ, RZ, R4 ;  /* 0x000000ffff967224 */ /* 0x000fcc00078e0004 */
[----:B--2---:R-:W-:-:S06]  /*4060*/  WARPGROUP.ARRIVE ;  /* 0x00000000000079c5 */ /* 0x004fcc0000000000 */
[----:B------:R-:W-:Y:S03]  /*4070*/  HGMMA.SP.64x256x32.F32.BF16 R24, gdesc[UR12], R24, R155, 0x0, gsb0 ;  /* 0x0be09b000c1879f0 */ /* 0x000fe60008001a18 */
        /* <DEDUP_REMOVED lines=65> */
[----:B--2---:R-:W2:Y:S04]  /*4490*/  LDL.LU.64 R150, [R1+0x450] ;  /* 0x0004500001967983 */ /* 0x004ea80000300a00 */
[----:B------:R-:W2:Y:S04]  /*44a0*/  LDL.LU.64 R148, [R1+0x448] ;  /* 0x0004480001947983 */ /* 0x000ea80000300a00 */
        /* <DEDUP_REMOVED lines=61> */
[----:B------:R-:W2:Y:S01]  /*4880*/  LDL.LU.64 R24, [R1+0x258] ;  /* 0x0002580001187983 */ /* 0x000ea20000300a00 */
[----:B------:R-:W-:Y:S01]  /*4890*/  UIADD3 UR12, UR23, 0x202, URZ ;  /* 0x00000202170c7890 */ /* 0x000fe2000fffe03f */
[----:B------:R-:W-:Y:S01]  /*48a0*/  UMOV UR13, 0x80000020 ;  /* 0x80000020000d7882 */ /* 0x000fe20000000000 */
[----:B--2---:R-:W-:-:S07]  /*48b0*/  WARPGROUP.ARRIVE ;  /* 0x00000000000079c5 */ /* 0x004fce0000000000 */
[----:B------:R-:W-:Y:S03]  /*48c0*/  HGMMA.SP.64x256x32.F32.BF16 R24, gdesc[UR12], R24, R153, 0x0, gsb0 ;  /* 0x0be099000c1879f0 */ /* 0x000fe60008001a18 */
[----:B------:R-:W-:Y:S02]  /*48d0*/  WARPGROUP.DEPBAR.LE gsb0, 0x0 ;  /* 0x00008000000079c5 */ /* 0x000fe40000010000 */
[----:B0-----:R-:W-:Y:S05]  /*48e0*/  @!P1 BRA `(.L_x_18) ;  /* 0x0000000000049947 */ /* 0x001fea0003800000 */
[----:B------:R-:W-:Y:S01]  /*48f0*/  BPT.TRAP 0x1 ;  /* 0x000000040000795c */ /* 0x000fe20000300000 */
.L_x_18:
[----:B------:R-:W-:Y:S02]  /*4900*/  UISETP.GT.U32.AND UP0, UPT, UR6, 0x1, UPT ;  /* 0x000000010600788c */ /* 0x000fe4000bf04070 */
[----:B------:R-:W-:-:S04]  /*4910*/  ULEA UR12, UR22, UR25, 0x3 ;  /* 0x00000019160c7291 */ /* 0x000fc8000f8e183f */
[----:B------:R-:W-:Y:S01]  /*4920*/  UIADD3 UR12, UR12, 0x20, URZ ;  /* 0x000000200c0c7890 */ /* 0x000fe2000fffe03f */
[----:B------:R-:W-:-:S03]  /*4930*/  PLOP3.LUT P0, PT, PT, PT, UP0, 0x80, 0x0 ;  /* 0x000000000000781c */ /* 0x000fc60003f0f008 */
[----:B------:R-:W-:-:S09]  /*4940*/  UPRMT UR12, URZ, 0x654, UR12 ;  /* 0x000006543f0c7896 */ /* 0x000fd2000800000c */
[----:B------:R-:W-:Y:S01]  /*4950*/  SYNCS.ARRIVE.TRANS64.RED.A1T0 RZ, [UR12], RZ ;  /* 0x000000ffffff79a7 */ /* 0x000fe2000810040c */
[----:B------:R-:W-:Y:S05]  /*4960*/  @P0 BRA `(.L_x_19) ;  /* 0x0000000000040947 */ /* 0x000fea0003800000 */
[----:B------:R-:W-:Y:S01]  /*4970*/  BPT.TRAP 0x1 ;  /* 0x000000040000795c */ /* 0x000fe20000300000 */
.L_x_19:
[----:B------:R-:W-:Y:S02]  /*4980*/  UISETP.GT.AND UP2, UPT, UR10, 0x1, UPT ;  /* 0x000000010a00788c */ /* 0x000fe4000bf44270 */
[----:B------:R-:W-:Y:S02]  /*4990*/  UIADD3 UR21, UR21, 0x1, URZ ;  /* 0x0000000115157890 */ /* 0x000fe4000fffe03f */
[----:B------:R-:W-:Y:S02]  /*49a0*/  UIADD3 UR22, UR22, 0x1, URZ ;  /* 0x0000000116167890 */ /* 0x000fe4000fffe03f */
[----:B------:R-:W-:Y:S01]  /*49b0*/  PLOP3.LUT P0, PT, PT, PT, UP2, 0x80, 0x0 ;  /* 0x000000000000781c */ /* 0x000fe20003f0f028 */
[----:B------:R-:W-:Y:S02]  /*49c0*/  UISETP.NE.AND UP0, UPT, UR21, 0x4, UPT ;  /* 0x000000041500788c */ /* 0x000fe4000bf05270 */
[----:B------:R-:W-:Y:S02]  /*49d0*/  UISETP.NE.AND UP1, UPT, UR22, 0x4, UPT ;  /* 0x000000041600788c */ /* 0x000fe4000bf25270 */
[----:B------:R-:W-:-:S02]  /*49e0*/  USEL UR12, URZ, 0x1, UP0 ;  /* 0x000000013f0c7887 */ /* 0x000fc40008000000 */
[----:B------:R-:W-:Y:S02]  /*49f0*/  USEL UR21, UR21, URZ, UP0 ;  /* 0x0000003f15157287 */ /* 0x000fe40008000000 */
[----:B------:R-:W-:Y:S02]  /*4a00*/  UIADD3 UR10, UR10, -0x1, URZ ;  /* 0xffffffff0a0a7890 */ /* 0x000fe4000fffe03f */
[----:B------:R-:W-:Y:S01]  /*4a10*/  USEL UR22, UR22, URZ, UP1 ;  /* 0x0000003f16167287 */ /* 0x000fe20008800000 */
[----:B-----5:R-:W-:Y:S01]  /*4a20*/  LOP3.LUT R0, R0, UR12, RZ, 0x3c, !PT ;  /* 0x0000000c00007c12 */ /* 0x020fe2000f8e3cff */
[----:B------:R-:W-:Y:S01]  /*4a30*/  UPLOP3.LUT UP0, UPT, UPT, UPT, UPT, 0x80, 0x0 ;  /* 0x000000000000789c */ /* 0x000fe20003f0f070 */
[----:B------:R-:W-:Y:S10]  /*4a40*/  @P0 BRA `(.L_x_20) ;  /* 0xffffffd000e00947 */ /* 0x000ff4000383ffff */
.L_x_13:
[----:B------:R-:W0:Y:S01]  /*4a50*/  S2R R6, SR_TID.X ;  /* 0x0000000000067919 */ /* 0x000e220000002100 */
[----:B------:R-:W2:Y:S01]  /*4a60*/  LDC R5, c[0x0][0x288] ;  /* 0x0000a200ff057b82 */ /* 0x000ea20000000800 */
[----:B------:R-:W-:Y:S01]  /*4a70*/  USHF.L.U32 UR14, UR9, 0x8, URZ ;  /* 0x00000008090e7899 */ /* 0x000fe2000800063f */
[----:B------:R-:W3:Y:S01]  /*4a80*/  S2R R7, SR_TID.X ;  /* 0x0000000000077919 */ /* 0x000ee20000002100 */
[----:B------:R-:W-:Y:S01]  /*4a90*/  ULDC UR10, c[0x0][0x284] ;  /* 0x0000a100000a7ab9 */ /* 0x000fe20000000800 */
[----:B------:R-:W-:Y:S02]  /*4aa0*/  UIADD3 UR5, UR7, UR5, URZ ;  /* 0x0000000507057290 */ /* 0x000fe4000fffe03f */
[----:B------:R-:W-:Y:S02]  /*4ab0*/  USHF.R.S32.HI UR12, URZ, 0x1f, UR8 ;  /* 0x0000001f3f0c7899 */ /* 0x000fe40008011408 */
[----:B------:R-:W-:Y:S01]  /*4ac0*/  UISETP.GT.U32.AND UP0, UPT, UR5, 0x3, UPT ;  /* 0x000000030500788c */ /* 0x000fe2000bf04070 */
[----:B------:R-:W-:-:S03]  /*4ad0*/  ULDC.64 UR22, c[0x0][0x6d0] ;  /* 0x0001b40000167ab9 */ /* 0x000fc60000000a00 */
[----:B------:R-:W-:Y:S01]  /*4ae0*/  UISETP.LT.U32.AND UP0, UPT, UR7, 0x4, UP0 ;  /* 0x000000040700788c */ /* 0x000fe20008701070 */
[----:B------:R-:W-:Y:S01]  /*4af0*/  IMAD.U32 R12, RZ, RZ, UR22 ;  /* 0x00000016ff0c7e24 */ /* 0x000fe2000f8e00ff */
[----:B------:R-:W-:Y:S02]  /*4b00*/  UIMAD UR11, UR12, UR22, URZ ;  /* 0x000000160c0b72a4 */ /* 0x000fe4000f8e023f */
[----:B------:R-:W-:Y:S02]  /*4b10*/  USEL UR13, URZ, 0x1, !UP0 ;  /* 0x000000013f0d7887 */ /* 0x000fe4000c000000 */
[----:B------:R-:W-:Y:S01]  /*4b20*/  UIMAD UR11, UR8, UR23, UR11 ;  /* 0x00000017080b72a4 */ /* 0x000fe2000f8e020b */
[----:B--2---:R-:W-:Y:S02]  /*4b30*/  ISETP.LE.AND P0, PT, R5, UR14, PT ;  /* 0x0000000e05007c0c */ /* 0x004fe4000bf03270 */
[----:B0-----:R-:W-:Y:S02]  /*4b40*/  LOP3.LUT R2, R6, 0x60, RZ, 0xc0, !PT ;  /* 0x0000006006027812 */ /* 0x001fe400078ec0ff */
[----:B------:R-:W-:-:S02]  /*4b50*/  SHF.R.U32.HI R4, RZ, 0x2, R6 ;  /* 0x00000002ff047819 */ /* 0x000fc40000011606 */
[----:B------:R-:W-:Y:S02]  /*4b60*/  SHF.R.U32.HI R2, RZ, 0x5, R2 ;  /* 0x00000005ff027819 */ /* 0x000fe40000011602 */
[----:B------:R-:W-:Y:S02]  /*4b70*/  LOP3.LUT R4, R4, 0x7, RZ, 0xc0, !PT ;  /* 0x0000000704047812 */ /* 0x000fe400078ec0ff */
[----:B---3--:R-:W-:Y:S01]  /*4b80*/  SHF.R.U32.HI R7, RZ, 0x7, R7 ;  /* 0x00000007ff077819 */ /* 0x008fe20000011607 */
[C---:B------:R-:W-:Y:S02]  /*4b90*/  IMAD.SHL.U32 R0, R2.reuse, 0x10, RZ ;  /* 0x0000001002007824 */ /* 0x040fe400078e00ff */
[----:B------:R-:W-:-:S03]  /*4ba0*/  IMAD R2, R2, -0x10, -R4 ;  /* 0xfffffff002027824 */ /* 0x000fc600078e0a04 */
[----:B------:R-:W-:Y:S02]  /*4bb0*/  LOP3.LUT R0, R0, 0xfffffff0, R4, 0xe2, !PT ;  /* 0xfffffff000007812 */ /* 0x000fe400078ee204 */
[----:B------:R-:W-:-:S05]  /*4bc0*/  LOP3.LUT R4, R7, 0x1, RZ, 0xc0, !PT ;  /* 0x0000000107047812 */ /* 0x000fca00078ec0ff */
[----:B------:R-:W-:Y:S01]  /*4bd0*/  IMAD R4, R4, -0x40, R2 ;  /* 0xffffffc004047824 */ /* 0x000fe200078e0202 */
[----:B------:R-:W-:-:S04]  /*4be0*/  SHF.R.U32.HI R2, RZ, 0x1, R6 ;  /* 0x00000001ff027819 */ /* 0x000fc80000011606 */
[----:B------:R-:W-:Y:S01]  /*4bf0*/  LOP3.LUT R0, R0, 0x40, R2, 0xf8, !PT ;  /* 0x0000004000007812 */ /* 0x000fe200078ef802 */
[----:B------:R-:W-:-:S05]  /*4c00*/  IMAD.SHL.U32 R2, R3, 0x100, RZ ;  /* 0x0000010003027824 */ /* 0x000fca00078e00ff */
[C---:B------:R-:W-:Y:S02]  /*4c10*/  IADD3 R19, -R2.reuse, UR10, R4 ;  /* 0x0000000a02137c10 */ /* 0x040fe4000fffe104 */
[----:B------:R-:W-:Y:S01]  /*4c20*/  ISETP.GE.OR P0, PT, R2, UR10, P0 ;  /* 0x0000000a02007c0c */ /* 0x000fe20008706670 */
[----:B------:R-:W-:Y:S01]  /*4c30*/  USHF.R.U32.HI UR10, URZ, 0x2, UR5 ;  /* 0x000000023f0a7899 */ /* 0x000fe20008011605 */
[----:B------:R-:W-:Y:S01]  /*4c40*/  LOP3.LUT R2, R0, R2, RZ, 0xfc, !PT ;  /* 0x0000000200027212 */ /* 0x000fe200078efcff */
[----:B------:R0:W-:Y:S01]  /*4c50*/  STL [R1+0x208], R19 ;  /* 0x0002081301007387 */ /* 0x0001e20000100800 */
[----:B------:R-:W-:Y:S01]  /*4c60*/  LOP3.LUT R0, R6, 0x3, RZ, 0xc0, !PT ;  /* 0x0000000306007812 */ /* 0x000fe200078ec0ff */
[----:B------:R-:W-:Y:S01]  /*4c70*/  ULOP3.LUT UR10, UR10, 0x1, URZ, 0xc0, !UPT ;  /* 0x000000010a0a7892 */ /* 0x000fe2000f8ec03f */
[----:B------:R-:W-:Y:S01]  /*4c80*/  SHF.R.S32.HI R3, RZ, 0x1f, R2 ;  /* 0x0000001fff037819 */ /* 0x000fe20000011402 */
[----:B------:R-:W-:Y:S02]  /*4c90*/  ULOP3.LUT UR5, UR5, 0x3, URZ, 0xc0, !UPT ;  /* 0x0000000305057892 */ /* 0x000fe4000f8ec03f */
[----:B------:R-:W-:Y:S01]  /*4ca0*/  UISETP.NE.U32.AND UP1, UPT, UR10, 0x1, UPT ;  /* 0x000000010a00788c */ /* 0x000fe2000bf25070 */
[----:B------:R-:W-:-:S02]  /*4cb0*/  IMAD R0, R0, -0x2, R5 ;  /* 0xfffffffe00007824 */ /* 0x000fc400078e0205 */
[----:B------:R-:W-:Y:S01]  /*4cc0*/  IMAD.WIDE.U32 R12, R12, UR8, R2 ;  /* 0x000000080c0c7c25 */ /* 0x000fe2000f8e0002 */
[----:B------:R-:W-:-:S03]  /*4cd0*/  UISETP.GT.U32.AND UP0, UPT, UR7, 0x3, !UP1 ;  /* 0x000000030700788c */ /* 0x000fc6000cf04070 */
[----:B------:R-:W-:Y:S01]  /*4ce0*/  VIADD R0, R0, -UR14 ;  /* 0x8000000e00007c36 */ /* 0x000fe20008000000 */
[----:B------:R-:W-:Y:S01]  /*4cf0*/  USEL UR10, URZ, 0x1, !UP0 ;  /* 0x000000013f0a7887 */ /* 0x000fe2000c000000 */
[----:B------:R-:W-:-:S03]  /*4d00*/  IADD3 R13, R13, UR11, RZ ;  /* 0x0000000b0d0d7c10 */ /* 0x000fc6000fffe0ff */
[----:B------:R-:W-:Y:S01]  /*4d10*/  ULOP3.LUT UR4, UR10, UR4, UR13, 0x96, !UPT ;  /* 0x000000040a047292 */ /* 0x000fe2000f8e960d */
[----:B0-----:R-:W-:Y:S11]  /*4d20*/  @P0 BRA `(.L_x_21) ;  /* 0x0000012800180947 */ /* 0x001ff60003800000 */
[----:B------:R-:W-:Y:S01]  /*4d30*/  UIMAD.WIDE UR10, UR9, 0x100, URZ ;  /* 0x00000100090a78a5 */ /* 0x000fe2000f8e023f */
[----:B------:R-:W-:Y:S01]  /*4d40*/  FSETP.NEU.AND P2, PT, RZ, UR19, PT ;  /* 0x00000013ff007c0b */ /* 0x000fe2000bf4d000 */
[----:B------:R-:W-:Y:S01]  /*4d50*/  IMAD.SHL.U32 R4, R6, 0x2, RZ ;  /* 0x0000000206047824 */ /* 0x000fe200078e00ff */
[----:B------:R-:W-:Y:S01]  /*4d60*/  ULDC.64 UR26, c[0x0][0x6c8] ;  /* 0x0001b200001a7ab9 */ /* 0x000fe20000000a00 */
[----:B------:R-:W-:Y:S01]  /*4d70*/  ISETP.GT.AND P0, PT, R19, RZ, PT ;  /* 0x000000ff1300720c */ /* 0x000fe20003f04270 */
[----:B------:R-:W-:Y:S01]  /*4d80*/  UIMAD UR9, UR11, UR26, URZ ;  /* 0x0000001a0b0972a4 */ /* 0x000fe2000f8e023f */
[----:B------:R-:W-:Y:S01]  /*4d90*/  IMAD.U32 R8, RZ, RZ, UR10 ;  /* 0x0000000aff087e24 */ /* 0x000fe2000f8e00ff */
[----:B------:R-:W-:Y:S01]  /*4da0*/  MOV R18, UR27 ;  /* 0x0000001b00127c02 */ /* 0x000fe20008000f00 */
[----:B------:R-:W-:Y:S01]  /*4db0*/  BSSY B0, `(.L_x_21) ;  /* 0x000127d000007945 */ /* 0x000fe20003800000 */
[----:B------:R-:W-:Y:S02]  /*4dc0*/  ISETP.GT.AND P1, PT, R0, RZ, P0 ;  /* 0x000000ff0000720c */ /* 0x000fe40000724270 */
[----:B------:R-:W-:-:S05]  /*4dd0*/  LOP3.LUT R8, R8, 0x6, R4, 0xf8, !PT ;  /* 0x0000000608087812 */ /* 0x000fca00078ef804 */
[----:B------:R-:W-:-:S04]  /*4de0*/  IMAD.WIDE.U32 R12, R8, UR26, R12 ;  /* 0x0000001a080c7c25 */ /* 0x000fc8000f8e000c */
[----:B------:R-:W-:-:S04]  /*4df0*/  IMAD R18, R8, R18, UR9 ;  /* 0x0000000908127e24 */ /* 0x000fc8000f8e0212 */
[----:B------:R-:W-:Y:S01]  /*4e00*/  IMAD.IADD R18, R13, 0x1, R18 ;  /* 0x000000010d127824 */ /* 0x000fe200078e0212 */
[----:B------:R-:W-:Y:S06]  /*4e10*/  @!P2 BRA `(.L_x_22) ;  /* 0x000000d8007ca947 */ /* 0x000fec0003800000 */
[----:B------:R-:W-:Y:S01]  /*4e20*/  ULDC.64 UR14, c[0x0][0x6b8] ;  /* 0x0001ae00000e7ab9 */ /* 0x000fe20000000a00 */
[----:B------:R-:W-:Y:S01]  /*4e30*/  ULDC.64 UR24, c[0x0][0x6b0] ;  /* 0x0001ac0000187ab9 */ /* 0x000fe20000000a00 */
[----:B------:R-:W-:Y:S02]  /*4e40*/  UIMAD UR10, UR12, UR14, URZ ;  /* 0x0000000e0c0a72a4 */ /* 0x000fe4000f8e023f */
[----:B------:R-:W-:Y:S01]  /*4e50*/  IMAD.U32 R10, RZ, RZ, UR14 ;  /* 0x0000000eff0a7e24 */ /* 0x000fe2000f8e00ff */
[----:B------:R-:W-:Y:S01]  /*4e60*/  UIMAD UR11, UR11, UR24, URZ ;  /* 0x000000180b0b72a4 */ /* 0x000fe2000f8e023f */
[----:B------:R-:W2:Y:S01]  /*4e70*/  LDL.LU R21, [R1] ;  /* 0x0000000001157983 */ /* 0x000ea20000300800 */
[----:B------:R-:W-:Y:S02]  /*4e80*/  UIMAD UR10, UR8, UR15, UR10 ;  /* 0x0000000f080a72a4 */ /* 0x000fe4000f8e020a */
[----:B------:R-:W-:Y:S01]  /*4e90*/  IMAD.WIDE.U32 R6, R10, UR8, R2 ;  /* 0x000000080a067c25 */ /* 0x000fe2000f8e0002 */
[----:B------:R-:W-:Y:S01]  /*4ea0*/  ULDC.64 UR22, c[0x0][0x6a8] ;  /* 0x0001aa0000167ab9 */ /* 0x000fe20000000a00 */
[----:B------:R-:W-:Y:S01]  /*4eb0*/  ULDC.64 UR12, c[0x0][0x6c0] ;  /* 0x0001b000000c7ab9 */ /* 0x000fe20000000a00 */
[----:B------:R-:W-:Y:S01]  /*4ec0*/  ISETP.GT.AND P3, PT, R0, 0x1, P0 ;  /* 0x000000010000780c */ /* 0x000fe20000764270 */
[----:B------:R-:W-:Y:S01]  /*4ed0*/  IMAD.U32 R9, RZ, RZ, UR25 ;  /* 0x00000019ff097e24 */ /* 0x000fe2000f8e00ff */
[----:B------:R-:W-:Y:S01]  /*4ee0*/  IADD3 R5, R7, UR10, RZ ;  /* 0x0000000a07057c10 */ /* 0x000fe2000fffe0ff */
[----:B------:R-:W-:Y:S01]  /*4ef0*/  IMAD.MOV.U32 R4, RZ, RZ, R6 ;  /* 0x000000ffff047224 */ /* 0x000fe200078e0006 */
[----:B------:R-:W3:Y:S01]  /*4f00*/  LDL.LU R20, [R1+0x4] ;  /* 0x0000040001147983 */ /* 0x000ee20000300800 */
[----:B------:R-:W-:-:S02]  /*4f10*/  IMAD R9, R8, R9, UR11 ;  /* 0x0000000b08097e24 */ /* 0x000fc4000f8e0209 */
[----:B------:R-:W-:-:S04]  /*4f20*/  IMAD.WIDE.U32 R14, R8, UR24, R4 ;  /* 0x00000018080e7c25 */ /* 0x000fc8000f8e0004 */
[----:B------:R-:W-:Y:S01]  /*4f30*/  IMAD.IADD R11, R15, 0x1, R9 ;  /* 0x000000010f0b7824 */ /* 0x000fe200078e0209 */
[----:B------:R-:W-:-:S04]  /*4f40*/  LEA R16, P2, R14, UR22, 0x2 ;  /* 0x000000160e107c11 */ /* 0x000fc8000f8410ff */
[----:B------:R-:W-:-:S05]  /*4f50*/  LEA.HI.X R17, R14, UR23, R11, 0x2, P2 ;  /* 0x000000170e117c11 */ /* 0x000fca00090f140b */
[----:B------:R0:W4:Y:S01]  /*4f60*/  @P1 LDG.E.LTC128B R11, desc[UR16][R16.64] ;  /* 0x00000010100b1981 */ /* 0x000122000c1e1920 */
[----:B------:R-:W-:Y:S01]  /*4f70*/  LEA R226, P2, R12, UR12, 0x2 ;  /* 0x0000000c0ce27c11 */ /* 0x000fe2000f8410ff */
[----:B------:R-:W-:-:S03]  /*4f80*/  IMAD.U32 R14, RZ, RZ, UR24 ;  /* 0x00000018ff0e7e24 */ /* 0x000fc6000f8e00ff */
[----:B------:R-:W-:Y:S01]  /*4f90*/  LEA.HI.X R227, R12, UR13, R18, 0x2, P2 ;  /* 0x0000000d0ce37c11 */ /* 0x000fe200090f1412 */
[----:B------:R-:W-:Y:S02]  /*4fa0*/  ULDC.64 UR12, c[0x0][0x6b0] ;  /* 0x0001ac00000c7ab9 */ /* 0x000fe40000000a00 */
[----:B------:R-:W-:-:S05]  /*4fb0*/  IMAD.WIDE.U32 R14, R8, R14, UR12 ;  /* 0x0000000c080e7e25 */ /* 0x000fca000f8e000e */
[----:B------:R-:W-:Y:S02]  /*4fc0*/  IADD3 R18, R9, R15, RZ ;  /* 0x0000000f09127210 */ /* 0x000fe40007ffe0ff */
[----:B------:R-:W-:-:S05]  /*4fd0*/  IADD3 R13, P2, R6, R14, RZ ;  /* 0x0000000e060d7210 */ /* 0x000fca0007f5e0ff */
[----:B0-----:R-:W-:Y:S02]  /*4fe0*/  IMAD.X R16, R18, 0x1, R5, P2 ;  /* 0x0000000112107824 */ /* 0x001fe400010e0605 */
[----:B----4-:R-:W-:-:S04]  /*4ff0*/  FMUL R12, R11, UR19 ;  /* 0x000000130b0c7c20 */ /* 0x010fc80008400000 */
[----:B--2---:R-:W-:Y:S01]  /*5000*/  FFMA R17, R21, UR18, R12 ;  /* 0x0000001215117c23 */ /* 0x004fe2000800000c */
[----:B------:R-:W-:-:S04]  /*5010*/  LEA R12, P2, R13, UR22, 0x2 ;  /* 0x000000160d0c7c11 */ /* 0x000fc8000f8410ff */
[----:B------:R-:W-:Y:S01]  /*5020*/  LEA.HI.X R13, R13, UR23, R16, 0x2, P2 ;  /* 0x000000170d0d7c11 */ /* 0x000fe200090f1410 */
[----:B------:R-:W-:Y:S04]  /*5030*/  @P1 STG.E desc[UR16][R226.64], R17 ;  /* 0x00000011e2001986 */ /* 0x000fe8000c101910 */
[----:B------:R0:W2:Y:S01]  /*5040*/  @P3 LDG.E.LTC128B R11, desc[UR16][R12.64] ;  /* 0x000000100c0b3981 */ /* 0x0000a2000c1e1920 */
[----:B------:R-:W-:Y:S01]  /*5050*/  USHF.L.U64.HI UR9, UR26, 0x2, UR27 ;  /* 0x000000021a097899 */ /* 0x000fe2000801021b */
[----:B------:R-:W-:Y:S01]  /*5060*/  BSSY B1, `(.L_x_23) ;  /* 0x0000015000017945 */ /* 0x000fe20003800000 */
[----:B0-----:R-:W-:-:S05]  /*5070*/  IMAD.U32 R12, RZ, RZ, UR26 ;  /* 0x0000001aff0c7e24 */ /* 0x001fca000f8e00ff */
[----:B------:R-:W-:-:S04]  /*5080*/  LEA R12, P1, R12, R226, 0x2 ;  /* 0x000000e20c0c7211 */ /* 0x000fc800078210ff */
[----:B------:R-:W-:Y:S01]  /*5090*/  IADD3.X R13, R227, UR9, RZ, P1, !PT ;  /* 0x00000009e30d7c10 */ /* 0x000fe20008ffe4ff */
[----:B--2---:R-:W-:-:S04]  /*50a0*/  FMUL R16, R11, UR19 ;  /* 0x000000130b107c20 */ /* 0x004fc80008400000 */
[----:B---3--:R-:W-:-:S05]  /*50b0*/  FFMA R16, R20, UR18, R16 ;  /* 0x0000001214107c23 */ /* 0x008fca0008000010 */
[----:B------:R0:W-:Y:S02]  /*50c0*/  @P3 STG.E desc[UR16][R12.64], R16 ;  /* 0x000000100c003986 */ /* 0x0001e4000c101910 */
[----:B0-----:R-:W-:-:S04]  /*50d0*/  IMAD.WIDE.U32 R16, R8, UR24, R2 ;  /* 0x0000001808107c25 */ /* 0x001fc8000f8e0002 */
[----:B------:R-:W-:Y:S02]  /*50e0*/  IMAD.IADD R17, R9, 0x1, R17 ;  /* 0x0000000109117824 */ /* 0x000fe400078e0211 */
[----:B------:R-:W-:-:S05]  /*50f0*/  IMAD.WIDE.U32 R16, R10, UR8, R16 ;  /* 0x000000080a107c25 */ /* 0x000fca000f8e0010 */
[----:B------:R-:W-:Y:S02]  /*5100*/  IADD3 R17, R17, UR10, RZ ;  /* 0x0000000a11117c10 */ /* 0x000fe4000fffe0ff */
[----:B------:R-:W-:-:S04]  /*5110*/  LEA R20, P1, R16, UR22, 0x2 ;  /* 0x0000001610147c11 */ /* 0x000fc8000f8210ff */
[----:B------:R-:W-:Y:S02]  /*5120*/  LEA.HI.X R21, R16, UR23, R17, 0x2, P1 ;  /* 0x0000001710157c11 */ /* 0x000fe400088f1411 */
[----:B------:R-:W-:Y:S02]  /*5130*/  ISETP.GT.AND P1, PT, R19, 0x8, PT ;  /* 0x000000081300780c */ /* 0x000fe40003f24270 */
[----:B------:R-:W-:Y:S01]  /*5140*/  IADD3 R16, P2, R2, R14, RZ ;  /* 0x0000000e02107210 */ /* 0x000fe20007f5e0ff */
[----:B------:R0:W-:Y:S01]  /*5150*/  STL.64 [R1+0x250], R20 ;  /* 0x0002501401007387 */ /* 0x0001e20000100a00 */
[----:B------:R-:W-:-:S03]  /*5160*/  ISETP.GT.AND P3, PT, R0, RZ, P1 ;  /* 0x000000ff0000720c */ /* 0x000fc60000f64270 */
[----:B------:R-:W-:Y:S02]  /*5170*/  IMAD.X R17, R3, 0x1, R18, P2 ;  /* 0x0000000103117824 */ /* 0x000fe400010e0612 */
[----:B------:R-:W-:-:S08]  /*5180*/  IMAD.WIDE.U32 R16, R10, UR8, R16 ;  /* 0x000000080a107c25 */ /* 0x000fd0000f8e0010 */
[----:B0-----:R-:W-:Y:S05]  /*5190*/  @!P3 BRA `(.L_x_24) ;  /* 0x000000000004b947 */ /* 0x001fea0003800000 */
[----:B------:R0:W5:Y:S02]  /*51a0*/  LDG.E.LTC128B R11, desc[UR16][R20.64+0x20] ;  /* 0x00002010140b7981 */ /* 0x000164000c1e1920 */
.L_x_24:
[----:B------:R-:W-:Y:S05]  /*51b0*/  BSYNC B1 ;  /* 0x0000000000017941 */ /* 0x000fea0003800000 */
.L_x_23:
[----:B------:R-:W0:Y:S01]  /*51c0*/  LDL.LU R19, [R1+0x8] ;  /* 0x0000080001137983 */ /* 0x000e220000300800 */
[----:B-----5:R-:W-:Y:S01]  /*51d0*/  FMUL R15, R11, UR19 ;  /* 0x000000130b0f7c20 */ /* 0x020fe20008400000 */
[----:B------:R-:W-:Y:S01]  /*51e0*/  LEA R22, P2, R16, UR22, 0x2 ;  /* 0x0000001610167c11 */ /* 0x000fe2000f8410ff */
[----:B------:R-:W-:Y:S01]  /*51f0*/  UIMAD UR9, UR25, 0x7, URZ ;  /* 0x00000007190978a4 */ /* 0x000fe2000f8e023f */
[----:B------:R-:W-:Y:S01]  /*5200*/  ISETP.GT.AND P5, PT, R0, 0x1, P1 ;  /* 0x000000010000780c */ /* 0x000fe20000fa4270 */
[----:B------:R-:W-:Y:S01]  /*5210*/  BSSY B1, `(.L_x_25) ;  /* 0x000000c000017945 */ /* 0x000fe20003800000 */
[----:B0-----:R-:W-:Y:S01]  /*5220*/  FFMA R20, R19, UR18, R15 ;  /* 0x0000001213147c23 */ /* 0x001fe2000800000f */
[----:B------:R-:W-:Y:S02]  /*5230*/  VIADD R15, R17, UR10 ;  /* 0x0000000a110f7c36 */ /* 0x000fe40008000000 */
[----:B------:R-:W-:Y:S01]  /*5240*/  IMAD.MOV.U32 R19, RZ, RZ, R18 ;  /* 0x000000ffff137224 */ /* 0x000fe200078e0012 */
[----:B------:R-:W-:Y:S01]  /*5250*/  MOV R18, R14 ;  /* 0x0000000e00127202 */ /* 0x000fe20000000f00 */
[----:B------:R0:W-:Y:S01]  /*5260*/  @P3 STG.E desc[UR16][R226.64+0x20], R20 ;  /* 0x00002014e2003986 */ /* 0x0001e2000c101910 */
[----:B------:R-:W-:Y:S01]  /*5270*/  LEA.HI.X R23, R16, UR23, R15, 0x2, P2 ;  /* 0x0000001710177c11 */ /* 0x000fe200090f140f */
[----:B------:R-:W-:-:S04]  /*5280*/  IMAD.U32 R14, RZ, RZ, UR24 ;  /* 0x00000018ff0e7e24 */ /* 0x000fc8000f8e00ff */
[----:B------:R0:W-:Y:S01]  /*5290*/  STL.64 [R1+0x248], R22 ;  /* 0x0002481601007387 */ /* 0x0001e20000100a00 */
[----:B------:R-:W-:Y:S01]  /*52a0*/  IMAD.WIDE.U32 R18, R14, 0x7, R18 ;  /* 0x000000070e127825 */ /* 0x000fe200078e0012 */
[----:B------:R-:W-:Y:S06]  /*52b0*/  @!P5 BRA `(.L_x_26) ;  /* 0x000000000004d947 */ /* 0x000fec0003800000 */
[----:B------:R2:W5:Y:S02]  /*52c0*/  LDG.E.LTC128B R11, desc[UR16][R22.64+0x20] ;  /* 0x00002010160b7981 */ /* 0x000564000c1e1920 */
.L_x_26:
[----:B------:R-:W-:Y:S05]  /*52d0*/  BSYNC B1 ;  /* 0x0000000000017941 */ /* 0x000fea0003800000 */
.L_x_25:
[----:B------:R-:W3:Y:S01]  /*52e0*/  LDL.LU R15, [R1+0xc] ;  /* 0x00000c00010f7983 */ /* 0x000ee20000300800 */
[----:B-----5:R-:W-:Y:S01]  /*52f0*/  FMUL R14, R11, UR19 ;  /* 0x000000130b0e7c20 */ /* 0x020fe20008400000 */
[----:B------:R-:W-:Y:S01]  /*5300*/  VIADD R19, R19, UR9 ;  /* 0x0000000913137c36 */ /* 0x000fe20008000000 */
[----:B------:R-:W-:Y:S01]  /*5310*/  ISETP.GT.AND P2, PT, R0, 0x8, P0 ;  /* 0x000000080000780c */ /* 0x000fe20000744270 */
[----:B0-2---:R-:W2:Y:S01]  /*5320*/  LDL.LU R22, [R1+0x10] ;  /* 0x0000100001167983 */ /* 0x005ea20000300800 */
[----:B------:R-:W-:-:S03]  /*5330*/  UIMAD UR28, UR27, 0x1c, URZ ;  /* 0x0000001c1b1c78a4 */ /* 0x000fc6000f8e023f */
[----:B------:R-:W4:Y:S01]  /*5340*/  LDL.LU R21, [R1+0x14] ;  /* 0x0000140001157983 */ /* 0x000f220000300800 */
[----:B---3--:R-:W-:Y:S01]  /*5350*/  FFMA R17, R15, UR18, R14 ;  /* 0x000000120f117c23 */ /* 0x008fe2000800000e */
[----:B------:R-:W-:-:S04]  /*5360*/  IADD3 R15, P3, R6, R18, RZ ;  /* 0x00000012060f7210 */ /* 0x000fc80007f7e0ff */
[----:B------:R0:W-:Y:S01]  /*5370*/  @P5 STG.E desc[UR16][R12.64+0x20], R17 ;  /* 0x000020110c005986 */ /* 0x0001e2000c101910 */
[----:B------:R-:W-:Y:S01]  /*5380*/  IMAD.X R16, R19, 0x1, R5, P3 ;  /* 0x0000000113107824 */ /* 0x000fe200018e0605 */
[----:B------:R-:W-:-:S04]  /*5390*/  LEA R14, P3, R15, UR22, 0x2 ;  /* 0x000000160f0e7c11 */ /* 0x000fc8000f8610ff */
[----:B------:R-:W-:-:S05]  /*53a0*/  LEA.HI.X R15, R15, UR23, R16, 0x2, P3 ;  /* 0x000000170f0f7c11 */ /* 0x000fca00098f1410 */
[----:B------:R3:W2:Y:S01]  /*53b0*/  @P2 LDG.E.LTC128B R11, desc[UR16][R14.64] ;  /* 0x000000100e0b2981 */ /* 0x0006a2000c1e1920 */
[----:B------:R-:W-:Y:S02]  /*53c0*/  IADD3 R18, P3, R18, UR24, RZ ;  /* 0x0000001812127c10 */ /* 0x000fe4000ff7e0ff */
[----:B------:R-:W-:Y:S02]  /*53d0*/  MOV R16, UR26 ;  /* 0x0000001a00107c02 */ /* 0x000fe40008000f00 */
[----:B------:R-:W-:-:S03]  /*53e0*/  IADD3.X R19, R19, UR25, RZ, P3, !PT ;  /* 0x0000001913137c10 */ /* 0x000fc60009ffe4ff */
[----:B0-----:R-:W-:Y:S01]  /*53f0*/  IMAD.WIDE.U32 R16, R16, 0x1c, R12 ;  /* 0x0000001c10107825 */ /* 0x001fe200078e000c */
[----:B---3--:R-:W-:-:S03]  /*5400*/  IADD3 R15, P3, R18, R6, RZ ;  /* 0x00000006120f7210 */ /* 0x008fc60007f7e0ff */
[----:B------:R-:W-:Y:S02]  /*5410*/  VIADD R17, R17, UR28 ;  /* 0x0000001c11117c36 */ /* 0x000fe40008000000 */
[----:B------:R-:W-:Y:S01]  /*5420*/  IMAD.X R20, R19, 0x1, R5, P3 ;  /* 0x0000000113147824 */ /* 0x000fe200018e0605 */
[----:B------:R-:W-:-:S04]  /*5430*/  LEA R14, P3, R15, UR22, 0x2 ;  /* 0x000000160f0e7c11 */ /* 0x000fc8000f8610ff */
[----:B------:R-:W-:Y:S02]  /*5440*/  LEA.HI.X R15, R15, UR23, R20, 0x2, P3 ;  /* 0x000000170f0f7c11 */ /* 0x000fe400098f1414 */
[----:B------:R-:W-:Y:S01]  /*5450*/  ISETP.GT.AND P3, PT, R0, 0x9, P0 ;  /* 0x000000090000780c */ /* 0x000fe20000764270 */
[----:B--2---:R-:W-:-:S04]  /*5460*/  FMUL R20, R11, UR19 ;  /* 0x000000130b147c20 */ /* 0x004fc80008400000 */
[----:B------:R-:W-:-:S05]  /*5470*/  FFMA R20, R22, UR18, R20 ;  /* 0x0000001216147c23 */ /* 0x000fca0008000014 */
[----:B------:R4:W-:Y:S04]  /*5480*/  @P2 STG.E desc[UR16][R16.64], R20 ;  /* 0x0000001410002986 */ /* 0x0009e8000c101910 */
[----:B------:R-:W2:Y:S01]  /*5490*/  @P3 LDG.E.LTC128B R11, desc[UR16][R14.64] ;  /* 0x000000100e0b3981 */ /* 0x000ea2000c1e1920 */
[----:B------:R-:W-:Y:S01]  /*54a0*/  USHF.L.U32 UR21, UR26, 0x5, URZ ;  /* 0x000000051a157899 */ /* 0x000fe2000800063f */
[----:B------:R-:W-:Y:S01]  /*54b0*/  BSSY B1, `(.L_x_27) ;  /* 0x0000016000017945 */ /* 0x000fe20003800000 */
[----:B------:R-:W-:Y:S02]  /*54c0*/  USHF.L.U64.HI UR11, UR26, 0x5, UR27 ;  /* 0x000000051a0b7899 */ /* 0x000fe4000801021b */
[----:B------:R-:W-:-:S04]  /*54d0*/  UIMAD.WIDE.U32 UR12, UR24, 0x7, UR12 ;  /* 0x00000007180c78a5 */ /* 0x000fc8000f8e000c */
[----:B------:R-:W-:-:S03]  /*54e0*/  UIADD3 UR15, UR9, UR13, URZ ;  /* 0x0000000d090f7290 */ /* 0x000fc6000fffe03f */
[----:B------:R-:W-:Y:S01]  /*54f0*/  UMOV UR14, UR12 ;  /* 0x0000000c000e7c82 */ /* 0x000fe20008000000 */
[----:B--2---:R-:W-:-:S04]  /*5500*/  FMUL R14, R11, UR19 ;  /* 0x000000130b0e7c20 */ /* 0x004fc80008400000 */
[----:B----4-:R-:W-:Y:S01]  /*5510*/  FFMA R20, R21, UR18, R14 ;  /* 0x0000001215147c23 */ /* 0x010fe2000800000e */
[----:B------:R-:W-:-:S04]  /*5520*/  IADD3 R14, P2, R12, UR21, RZ ;  /* 0x000000150c0e7c10 */ /* 0x000fc8000ff5e0ff */
[----:B------:R-:W-:-:S05]  /*5530*/  IADD3.X R15, R13, UR11, RZ, P2, !PT ;  /* 0x0000000b0d0f7c10 */ /* 0x000fca00097fe4ff */
[----:B------:R0:W-:Y:S02]  /*5540*/  @P3 STG.E desc[UR16][R14.64], R20 ;  /* 0x000000140e003986 */ /* 0x0001e4000c101910 */
[----:B0-----:R-:W-:-:S04]  /*5550*/  IMAD.U32 R20, RZ, RZ, UR24 ;  /* 0x00000018ff147e24 */ /* 0x001fc8000f8e00ff */
[----:B------:R-:W-:-:S03]  /*5560*/  IMAD.WIDE.U32 R20, R8, R20, UR14 ;  /* 0x0000000e08147e25 */ /* 0x000fc6000f8e0014 */
[----:B------:R-:W-:-:S04]  /*5570*/  IADD3 R20, P2, R2, R20, RZ ;  /* 0x0000001402147210 */ /* 0x000fc80007f5e0ff */
[----:B------:R-:W-:-:S03]  /*5580*/  IADD3.X R21, R3, R9, R21, P2, !PT ;  /* 0x0000000903157210 */ /* 0x000fc600017fe415 */
[----:B------:R-:W-:-:S05]  /*5590*/  IMAD.WIDE.U32 R20, R10, UR8, R20 ;  /* 0x000000080a147c25 */ /* 0x000fca000f8e0014 */
[----:B------:R-:W-:Y:S02]  /*55a0*/  IADD3 R21, R21, UR10, RZ ;  /* 0x0000000a15157c10 */ /* 0x000fe4000fffe0ff */
[----:B------:R-:W-:-:S04]  /*55b0*/  LEA R22, P2, R20, UR22, 0x2 ;  /* 0x0000001614167c11 */ /* 0x000fc8000f8410ff */
[----:B------:R-:W-:Y:S02]  /*55c0*/  LEA.HI.X R23, R20, UR23, R21, 0x2, P2 ;  /* 0x0000001714177c11 */ /* 0x000fe400090f1415 */
[----:B------:R-:W-:-:S03]  /*55d0*/  ISETP.GT.AND P2, PT, R0, 0x8, P1 ;  /* 0x000000080000780c */ /* 0x000fc60000f44270 */
[----:B------:R0:W-:Y:S10]  /*55e0*/  STL.64 [R1+0x240], R22 ;  /* 0x0002401601007387 */ /* 0x0001f40000100a00 */
[----:B------:R-:W-:Y:S05]  /*55f0*/  @!P2 BRA `(.L_x_28) ;  /* 0x000000000004a947 */ /* 0x000fea0003800000 */
[----:B------:R2:W5:Y:S02]  /*5600*/  LDG.E.LTC128B R11, desc[UR16][R22.64+0x20] ;  /* 0x00002010160b7981 */ /* 0x000564000c1e1920 */
.L_x_28:
[----:B------:R-:W-:Y:S05]  /*5610*/  BSYNC B1 ;  /* 0x0000000000017941 */ /* 0x000fea0003800000 */
.L_x_27:
[----:B------:R-:W3:Y:S01]  /*5620*/  LDL.LU R21, [R1+0x18] ;  /* 0x0000180001157983 */ /* 0x000ee20000300800 */
[----:B-----5:R-:W-:Y:S01]  /*5630*/  FMUL R20, R11, UR19 ;  /* 0x000000130b147c20 */ /* 0x020fe20008400000 */
[----:B------:R-:W-:Y:S01]  /*5640*/  UIADD3 UR12, UP0, UR12, UR24, URZ ;  /* 0x000000180c0c7290 */ /* 0x000fe2000ff1e03f */
[----:B------:R-:W-:Y:S01]  /*5650*/  ISETP.GT.AND P5, PT, R0, 0x9, P1 ;  /* 0x000000090000780c */ /* 0x000fe20000fa4270 */
[----:B------:R-:W-:Y:S02]  /*5660*/  BSSY B1, `(.L_x_29) ;  /* 0x0000011000017945 */ /* 0x000fe40003800000 */
[----:B------:R-:W-:Y:S01]  /*5670*/  UIADD3.X UR13, UR15, UR25, URZ, UP0, !UPT ;  /* 0x000000190f0d7290 */ /* 0x000fe200087fe43f */
[----:B---3--:R-:W-:-:S05]  /*5680*/  FFMA R20, R21, UR18, R20 ;  /* 0x0000001215147c23 */ /* 0x008fca0008000014 */
[----:B------:R3:W-:Y:S02]  /*5690*/  @P2 STG.E desc[UR16][R16.64+0x20], R20 ;  /* 0x0000201410002986 */ /* 0x0007e4000c101910 */
[----:B---3--:R-:W-:-:S04]  /*56a0*/  IMAD.U32 R16, RZ, RZ, UR24 ;  /* 0x00000018ff107e24 */ /* 0x008fc8000f8e00ff */
[----:B------:R-:W-:-:S03]  /*56b0*/  IMAD.WIDE.U32 R16, R8, R16, UR12 ;  /* 0x0000000c08107e25 */ /* 0x000fc6000f8e0010 */
[----:B------:R-:W-:-:S04]  /*56c0*/  IADD3 R16, P2, R2, R16, RZ ;  /* 0x0000001002107210 */ /* 0x000fc80007f5e0ff */
[----:B------:R-:W-:-:S03]  /*56d0*/  IADD3.X R17, R3, R9, R17, P2, !PT ;  /* 0x0000000903117210 */ /* 0x000fc600017fe411 */
[----:B------:R-:W-:-:S04]  /*56e0*/  IMAD.WIDE.U32 R16, R10, UR8, R16 ;  /* 0x000000080a107c25 */ /* 0x000fc8000f8e0010 */
[----:B------:R-:W-:Y:S01]  /*56f0*/  VIADD R17, R17, UR10 ;  /* 0x0000000a11117c36 */ /* 0x000fe20008000000 */
[----:B0-2---:R-:W-:-:S04]  /*5700*/  LEA R22, P2, R16, UR22, 0x2 ;  /* 0x0000001610167c11 */ /* 0x005fc8000f8410ff */
[----:B------:R-:W-:Y:S01]  /*5710*/  LEA.HI.X R23, R16, UR23, R17, 0x2, P2 ;  /* 0x0000001710177c11 */ /* 0x000fe200090f1411 */
[----:B------:R-:W-:-:S04]  /*5720*/  IMAD.U32 R16, RZ, RZ, UR24 ;  /* 0x00000018ff107e24 */ /* 0x000fc8000f8e00ff */
[----:B------:R0:W-:Y:S01]  /*5730*/  STL.64 [R1+0x238], R22 ;  /* 0x0002381601007387 */ /* 0x0001e20000100a00 */
[----:B------:R-:W-:Y:S01]  /*5740*/  IMAD.WIDE.U32 R18, R16, 0x7, R18 ;  /* 0x0000000710127825 */ /* 0x000fe200078e0012 */
[----:B------:R-:W-:Y:S06]  /*5750*/  @!P5 BRA `(.L_x_30) ;  /* 0x000000000004d947 */ /* 0x000fec0003800000 */
[----:B------:R2:W5:Y:S02]  /*5760*/  LDG.E.LTC128B R11, desc[UR16][R22.64+0x20] ;  /* 0x00002010160b7981 */ /* 0x000564000c1e1920 */
.L_x_30:
[----:B------:R-:W-:Y:S05]  /*5770*/  BSYNC B1 ;  /* 0x0000000000017941 */ /* 0x000fea0003800000 */
.L_x_29:
[----:B------:R-:W3:Y:S01]  /*5780*/  LDL.LU R17, [R1+0x1c] ;  /* 0x00001c0001117983 */ /* 0x000ee20000300800 */
[----:B-----5:R-:W-:Y:S01]  /*5790*/  FMUL R16, R11, UR19 ;  /* 0x000000130b107c20 */ /* 0x020fe20008400000 */
[----:B------:R-:W-:Y:S02]  /*57a0*/  IADD3 R19, R19, UR9, RZ ;  /* 0x0000000913137c10 */ /* 0x000fe4000fffe0ff */
[----:B------:R-:W-:Y:S01]  /*57b0*/  ISETP.GT.AND P2, PT, R0, 0x10, P0 ;  /* 0x000000100000780c */ /* 0x000fe20000744270 */
[----:B0-2---:R-:W2:Y:S01]  /*57c0*/  LDL.LU R22, [R1+0x20] ;  /* 0x0000200001167983 */ /* 0x005ea20000300800 */
[----:B---3--:R-:W-:Y:S01]  /*57d0*/  FFMA R21, R17, UR18, R16 ;  /* 0x0000001211157c23 */ /* 0x008fe20008000010 */
[----:B------:R-:W-:-:S04]  /*57e0*/  IADD3 R17, P3, R6, R18, RZ ;  /* 0x0000001206117210 */ /* 0x000fc80007f7e0ff */
[----:B------:R0:W-:Y:S01]  /*57f0*/  @P5 STG.E desc[UR16][R14.64+0x20], R21 ;  /* 0x000020150e005986 */ /* 0x0001e2000c101910 */
[----:B------:R-:W-:Y:S01]  /*5800*/  IMAD.X R20, R19, 0x1, R5, P3 ;  /* 0x0000000113147824 */ /* 0x000fe200018e0605 */
[----:B------:R-:W-:-:S04]  /*5810*/  LEA R16, P3, R17, UR22, 0x2 ;  /* 0x0000001611107c11 */ /* 0x000fc8000f8610ff */
[----:B------:R-:W-:-:S05]  /*5820*/  LEA.HI.X R17, R17, UR23, R20, 0x2, P3 ;  /* 0x0000001711117c11 */ /* 0x000fca00098f1414 */
[----:B------:R3:W4:Y:S01]  /*5830*/  @P2 LDG.E.LTC128B R11, desc[UR16][R16.64] ;  /* 0x00000010100b2981 */ /* 0x000722000c1e1920 */
[----:B------:R-:W-:Y:S01]  /*5840*/  IADD3 R18, P3, R18, UR24, RZ ;  /* 0x0000001812127c10 */ /* 0x000fe2000ff7e0ff */
[----:B------:R-:W-:Y:S03]  /*5850*/  BSSY B1, `(.L_x_31) ;  /* 0x000000f000017945 */ /* 0x000fe60003800000 */
[----:B------:R-:W-:Y:S02]  /*5860*/  IADD3.X R19, R19, UR25, RZ, P3, !PT ;  /* 0x0000001913137c10 */ /* 0x000fe40009ffe4ff */
[----:B0-----:R-:W-:Y:S01]  /*5870*/  IADD3 R21, P3, R18, R6, RZ ;  /* 0x0000000612157210 */ /* 0x001fe20007f7e0ff */
[----:B---3--:R-:W-:-:S04]  /*5880*/  IMAD.U32 R16, RZ, RZ, UR26 ;  /* 0x0000001aff107e24 */ /* 0x008fc8000f8e00ff */
[----:B------:R-:W-:-:S04]  /*5890*/  IMAD.WIDE.U32 R16, R16, 0x1c, R14 ;  /* 0x0000001c10107825 */ /* 0x000fc800078e000e */
[----:B------:R-:W-:Y:S02]  /*58a0*/  VIADD R17, R17, UR28 ;  /* 0x0000001c11117c36 */ /* 0x000fe40008000000 */
[----:B----4-:R-:W-:-:S04]  /*58b0*/  FMUL R20, R11, UR19 ;  /* 0x000000130b147c20 */ /* 0x010fc80008400000 */
[----:B--2---:R-:W-:Y:S01]  /*58c0*/  FFMA R20, R22, UR18, R20 ;  /* 0x0000001216147c23 */ /* 0x004fe20008000014 */
[----:B------:R-:W-:-:S04]  /*58d0*/  IADD3.X R22, R19, R5, RZ, P3, !PT ;  /* 0x0000000513167210 */ /* 0x000fc80001ffe4ff */
[----:B------:R0:W-:Y:S01]  /*58e0*/  @P2 STG.E desc[UR16][R16.64], R20 ;  /* 0x0000001410002986 */ /* 0x0001e2000c101910 */
[----:B------:R-:W-:Y:S02]  /*58f0*/  ISETP.GT.AND P2, PT, R0, 0x11, P0 ;  /* 0x000000110000780c */ /* 0x000fe40000744270 */
[----:B0-----:R-:W-:-:S04]  /*5900*/  LEA R20, P3, R21, UR22, 0x2 ;  /* 0x0000001615147c11 */ /* 0x001fc8000f8610ff */
[----:B------:R-:W-:-:S07]  /*5910*/  LEA.HI.X R21, R21, UR23, R22, 0x2, P3 ;  /* 0x0000001715157c11 */ /* 0x000fce00098f1416 */
[----:B------:R-:W-:Y:S05]  /*5920*/  @!P2 BRA `(.L_x_32) ;  /* 0x000000000004a947 */ /* 0x000fea0003800000 */
[----:B------:R0:W5:Y:S02]  /*5930*/  LDG.E.LTC128B R11, desc[UR16][R20.64] ;  /* 0x00000010140b7981 */ /* 0x000164000c1e1920 */
.L_x_32:
[----:B------:R-:W-:Y:S05]  /*5940*/  BSYNC B1 ;  /* 0x0000000000017941 */ /* 0x000fea0003800000 */
.L_x_31:
[----:B0-----:R-:W2:Y:S01]  /*5950*/  LDL.LU R21, [R1+0x24] ;  /* 0x0000240001157983 */ /* 0x001ea20000300800 */
[----:B------:R-:W-:Y:S01]  /*5960*/  IADD3 R14, P3, R14, UR21, RZ ;  /* 0x000000150e0e7c10 */ /* 0x000fe2000ff7e0ff */
[----:B-----5:R-:W-:Y:S01]  /*5970*/  FMUL R20, R11, UR19 ;  /* 0x000000130b147c20 */ /* 0x020fe20008400000 */
[----:B------:R-:W-:Y:S01]  /*5980*/  UIMAD.WIDE.U32 UR14, UR24, 0x7, UR14 ;  /* 0x00000007180e78a5 */ /* 0x000fe2000f8e000e */
[----:B------:R-:W-:Y:S01]  /*5990*/  BSSY B1, `(.L_x_33) ;  /* 0x0000012000017945 */ /* 0x000fe20003800000 */
[----:B------:R-:W-:Y:S02]  /*59a0*/  IADD3.X R15, R15, UR11, RZ, P3, !PT ;  /* 0x0000000b0f0f7c10 */ /* 0x000fe40009ffe4ff */
[----:B------:R-:W-:-:S04]  /*59b0*/  UIADD3 UR14, UP0, UR14, UR24, URZ ;  /* 0x000000180e0e7290 */ /* 0x000fc8000ff1e03f */
[----:B------:R-:W-:Y:S01]  /*59c0*/  UIADD3.X UR15, UR25, UR9, UR15, UP0, !UPT ;  /* 0x00000009190f7290 */ /* 0x000fe200087fe40f */
[----:B--2---:R-:W-:-:S05]  /*59d0*/  FFMA R20, R21, UR18, R20 ;  /* 0x0000001215147c23 */ /* 0x004fca0008000014 */
[----:B------:R0:W-:Y:S02]  /*59e0*/  @P2 STG.E desc[UR16][R14.64], R20 ;  /* 0x000000140e002986 */ /* 0x0001e4000c101910 */
[----:B0-----:R-:W-:-:S04]  /*59f0*/  IMAD.U32 R20, RZ, RZ, UR24 ;  /* 0x00000018ff147e24 */ /* 0x001fc8000f8e00ff */
[----:B------:R-:W-:-:S03]  /*5a00*/  IMAD.WIDE.U32 R20, R8, R20, UR14 ;  /* 0x0000000e08147e25 */ /* 0x000fc6000f8e0014 */
[----:B------:R-:W-:-:S04]  /*5a10*/  IADD3 R20, P2, R2, R20, RZ ;  /* 0x0000001402147210 */ /* 0x000fc80007f5e0ff */
[----:B------:R-:W-:-:S03]  /*5a20*/  IADD3.X R21, R3, R9, R21, P2, !PT ;  /* 0x0000000903157210 */ /* 0x000fc600017fe415 */
[----:B------:R-:W-:-:S04]  /*5a30*/  IMAD.WIDE.U32 R20, R10, UR8, R20 ;  /* 0x000000080a147c25 */ /* 0x000fc8000f8e0014 */
[----:B------:R-:W-:Y:S01]  /*5a40*/  VIADD R21, R21, UR10 ;  /* 0x0000000a15157c36 */ /* 0x000fe20008000000 */
[----:B------:R-:W-:-:S04]  /*5a50*/  LEA R22, P2, R20, UR22, 0x2 ;  /* 0x0000001614167c11 */ /* 0x000fc8000f8410ff */
[----:B------:R-:W-:Y:S02]  /*5a60*/  LEA.HI.X R23, R20, UR23, R21, 0x2, P2 ;  /* 0x0000001714177c11 */ /* 0x000fe400090f1415 */
[----:B------:R-:W-:-:S03]  /*5a70*/  ISETP.GT.AND P2, PT, R0, 0x10, P1 ;  /* 0x000000100000780c */ /* 0x000fc60000f44270 */
[----:B------:R0:W-:Y:S10]  /*5a80*/  STL.64 [R1+0x230], R22 ;  /* 0x0002301601007387 */ /* 0x0001f40000100a00 */
[----:B------:R-:W-:Y:S05]  /*5a90*/  @!P2 BRA `(.L_x_34) ;  /* 0x000000000004a947 */ /* 0x000fea0003800000 */
[----:B------:R2:W5:Y:S02]  /*5aa0*/  LDG.E.LTC128B R11, desc[UR16][R22.64+0x20] ;  /* 0x00002010160b7981 */ /* 0x000564000c1e1920 */
.L_x_34:
[----:B------:R-:W-:Y:S05]  /*5ab0*/  BSYNC B1 ;  /* 0x0000000000017941 */ /* 0x000fea0003800000 */
.L_x_33:
[----:B------:R-:W3:Y:S01]  /*5ac0*/  LDL.LU R21, [R1+0x28] ;  /* 0x0000280001157983 */ /* 0x000ee20000300800 */
[----:B-----5:R-:W-:Y:S01]  /*5ad0*/  FMUL R20, R11, UR19 ;  /* 0x000000130b147c20 */ /* 0x020fe20008400000 */
[----:B------:R-:W-:Y:S01]  /*5ae0*/  UIMAD.WIDE.U32 UR12, UR24, 0x7, UR12 ;  /* 0x00000007180c78a5 */ /* 0x000fe2000f8e000c */
[----:B------:R-:W-:Y:S01]  /*5af0*/  ISETP.GT.AND P5, PT, R0, 0x11, P1 ;  /* 0x000000110000780c */ /* 0x000fe20000fa4270 */
[----:B------:R-:W-:Y:S02]  /*5b00*/  BSSY B1, `(.L_x_35) ;  /* 0x0000012000017945 */ /* 0x000fe40003800000 */
[----:B------:R-:W-:-:S04]  /*5b10*/  UIADD3 UR12, UP0, UR12, UR24, URZ ;  /* 0x000000180c0c7290 */ /* 0x000fc8000ff1e03f */
[----:B------:R-:W-:Y:S01]  /*5b20*/  UIADD3.X UR13, UR25, UR9, UR13, UP0, !UPT ;  /* 0x00000009190d7290 */ /* 0x000fe200087fe40d */
[----:B---3--:R-:W-:-:S05]  /*5b30*/  FFMA R20, R21, UR18, R20 ;  /* 0x0000001215147c23 */ /* 0x008fca0008000014 */
[----:B------:R3:W-:Y:S02]  /*5b40*/  @P2 STG.E desc[UR16][R16.64+0x20], R20 ;  /* 0x0000201410002986 */ /* 0x0007e4000c101910 */
[----:B---3--:R-:W-:-:S04]  /*5b50*/  IMAD.U32 R16, RZ, RZ, UR24 ;  /* 0x00000018ff107e24 */ /* 0x008fc8000f8e00ff */
[----:B------:R-:W-:-:S03]  /*5b60*/  IMAD.WIDE.U32 R16, R8, R16, UR12 ;  /* 0x0000000c08107e25 */ /* 0x000fc6000f8e0010 */
[----:B------:R-:W-:-:S04]  /*5b70*/  IADD3 R16, P2, R2, R16, RZ ;  /* 0x0000001002107210 */ /* 0x000fc80007f5e0ff */
[----:B------:R-:W-:-:S03]  /*5b80*/  IADD3.X R17, R3, R9, R17, P2, !PT ;  /* 0x0000000903117210 */ /* 0x000fc600017fe411 */
[----:B------:R-:W-:-:S05]  /*5b90*/  IMAD.WIDE.U32 R16, R10, UR8, R16 ;  /* 0x000000080a107c25 */ /* 0x000fca000f8e0010 */
[----:B------:R-:W-:Y:S02]  /*5ba0*/  IADD3 R17, R17, UR10, RZ ;  /* 0x0000000a11117c10 */ /* 0x000fe4000fffe0ff */
[----:B0-2---:R-:W-:-:S04]  /*5bb0*/  LEA R22, P2, R16, UR22, 0x2 ;  /* 0x0000001610167c11 */ /* 0x005fc8000f8410ff */
[----:B------:R-:W-:Y:S01]  /*5bc0*/  LEA.HI.X R23, R16, UR23, R17, 0x2, P2 ;  /* 0x0000001710177c11 */ /* 0x000fe200090f1411 */
[----:B------:R-:W-:-:S04]  /*5bd0*/  IMAD.U32 R16, RZ, RZ, UR24 ;  /* 0x00000018ff107e24 */ /* 0x000fc8000f8e00ff */
[----:B------:R0:W-:Y:S01]  /*5be0*/  STL.64 [R1+0x228], R22 ;  /* 0x0002281601007387 */ /* 0x0001e20000100a00 */
[----:B------:R-:W-:Y:S01]  /*5bf0*/  IMAD.WIDE.U32 R18, R16, 0x7, R18 ;  /* 0x0000000710127825 */ /* 0x000fe200078e0012 */
[----:B------:R-:W-:Y:S06]  /*5c00*/  @!P5 BRA `(.L_x_36) ;  /* 0x000000000004d947 */ /* 0x000fec0003800000 */
[----:B------:R2:W5:Y:S02]  /*5c10*/  LDG.E.LTC128B R11, desc[UR16][R22.64+0x20] ;  /* 0x00002010160b7981 */ /* 0x000564000c1e1920 */
.L_x_36:
[----:B------:R-:W-:Y:S05]  /*5c20*/  BSYNC B1 ;  /* 0x0000000000017941 */ /* 0x000fea0003800000 */
.L_x_35:
[----:B------:R-:W3:Y:S01]  /*5c30*/  LDL.LU R17, [R1+0x2c] ;  /* 0x00002c0001117983 */ /* 0x000ee20000300800 */
[----:B-----5:R-:W-:Y:S01]  /*5c40*/  FMUL R16, R11, UR19 ;  /* 0x000000130b107c20 */ /* 0x020fe20008400000 */
[----:B------:R-:W-:Y:S01]  /*5c50*/  VIADD R19, R19, UR9 ;  /* 0x0000000913137c36 */ /* 0x000fe20008000000 */
        /* <DEDUP_REMOVED lines=12> */
[----:B0-----:R-:W-:Y:S02]  /*5d20*/  IADD3 R21, P3, R18, R6, RZ ;  /* 0x0000000612157210 */ /* 0x001fe40007f7e0ff */
[----:B---3--:R-:W-:-:S05]  /*5d30*/  MOV R16, UR26 ;  /* 0x0000001a00107c02 */ /* 0x008fca0008000f00 */
[----:B------:R-:W-:-:S04]  /*5d40*/  IMAD.WIDE.U32 R16, R16, 0x1c, R14 ;  /* 0x0000001c10107825 */ /* 0x000fc800078e000e */
[----:B------:R-:W-:Y:S02]  /*5d50*/  VIADD R17, R17, UR28 ;  /* 0x0000001c11117c36 */ /* 0x000fe40008000000 */
[----:B----4-:R-:W-:-:S04]  /*5d60*/  FMUL R20, R11, UR19 ;  /* 0x000000130b147c20 */ /* 0x010fc80008400000 */
[----:B--2---:R-:W-:Y:S01]  /*5d70*/  FFMA R20, R22, UR18, R20 ;  /* 0x0000001216147c23 */ /* 0x004fe20008000014 */
[----:B------:R-:W-:-:S04]  /*5d80*/  IMAD.X R22, R19, 0x1, R5, P3 ;  /* 0x0000000113167824 */ /* 0x000fc800018e0605 */
[----:B------:R0:W-:Y:S01]  /*5d90*/  @P2 STG.E desc[UR16][R16.64], R20 ;  /* 0x0000001410002986 */ /* 0x0001e2000c101910 */
[----:B------:R-:W-:Y:S02]  /*5da0*/  ISETP.GT.AND P2, PT, R0, 0x19, P0 ;  /* 0x000000190000780c */ /* 0x000fe40000744270 */
[----:B0-----:R-:W-:-:S04]  /*5db0*/  LEA R20, P3, R21, UR22, 0x2 ;  /* 0x0000001615147c11 */ /* 0x001fc8000f8610ff */
[----:B------:R-:W-:-:S07]  /*5dc0*/  LEA.HI.X R21, R21, UR23, R22, 0x2, P3 ;  /* 0x0000001715157c11 */ /* 0x000fce00098f1416 */
[----:B------:R-:W-:Y:S05]  /*5dd0*/  @!P2 BRA `(.L_x_38) ;  /* 0x000000000004a947 */ /* 0x000fea0003800000 */
[----:B------:R0:W5:Y:S02]  /*5de0*/  LDG.E.LTC128B R11, desc[UR16][R20.64] ;  /* 0x00000010140b7981 */ /* 0x000164000c1e1920 */
.L_x_38:
[----:B------:R-:W-:Y:S05]  /*5df0*/  BSYNC B1 ;  /* 0x0000000000017941 */ /* 0x000fea0003800000 */
.L_x_37:
        /* <DEDUP_REMOVED lines=22> */
.L_x_40:
[----:B------:R-:W-:Y:S05]  /*5f60*/  BSYNC B1 ;  /* 0x0000000000017941 */ /* 0x000fea0003800000 */
.L_x_39:
        /* <DEDUP_REMOVED lines=22> */
.L_x_42:
[----:B------:R-:W-:Y:S05]  /*60d0*/  BSYNC B1 ;  /* 0x0000000000017941 */ /* 0x000fea0003800000 */
.L_x_41:
        /* <DEDUP_REMOVED lines=28> */
.L_x_44:
[----:B------:R-:W-:Y:S05]  /*62a0*/  BSYNC B1 ;  /* 0x0000000000017941 */ /* 0x000fea0003800000 */
.L_x_43:
        /* <DEDUP_REMOVED lines=22> */
.L_x_46:
[----:B------:R-:W-:Y:S05]  /*6410*/  BSYNC B1 ;  /* 0x0000000000017941 */ /* 0x000fea0003800000 */
.L_x_45:
        /* <DEDUP_REMOVED lines=22> */
.L_x_48:
[----:B------:R-:W-:Y:S05]  /*6580*/  BSYNC B1 ;  /* 0x0000000000017941 */ /* 0x000fea0003800000 */
.L_x_47:
        /* <DEDUP_REMOVED lines=28> */
.L_x_50:
[----:B------:R-:W-:Y:S05]  /*6750*/  BSYNC B1 ;  /* 0x0000000000017941 */ /* 0x000fea0003800000 */
.L_x_49:
        /* <DEDUP_REMOVED lines=22> */
.L_x_52:
[----:B------:R-:W-:Y:S05]  /*68c0*/  BSYNC B1 ;  /* 0x0000000000017941 */ /* 0x000fea0003800000 */
.L_x_51:
        /* <DEDUP_REMOVED lines=22> */
.L_x_54:
[----:B------:R-:W-:Y:S05]  /*6a30*/  BSYNC B1 ;  /* 0x0000000000017941 */ /* 0x000fea0003800000 */
.L_x_53:
        /* <DEDUP_REMOVED lines=28> */
.L_x_56:
[----:B------:R-:W-:Y:S05]  /*6c00*/  BSYNC B1 ;  /* 0x0000000000017941 */ /* 0x000fea0003800000 */
.L_x_55:
        /* <DEDUP_REMOVED lines=22> */
.L_x_58:
[----:B------:R-:W-:Y:S05]  /*6d70*/  BSYNC B1 ;  /* 0x0000000000017941 */ /* 0x000fea0003800000 */
.L_x_57:
        /* <DEDUP_REMOVED lines=22> */
.L_x_60:
[----:B------:R-:W-:Y:S05]  /*6ee0*/  BSYNC B1 ;  /* 0x0000000000017941 */ /* 0x000fea0003800000 */
.L_x_59:
        /* <DEDUP_REMOVED lines=28> */
.L_x_62:
[----:B------:R-:W-:Y:S05]  /*70b0*/  BSYNC B1 ;  /* 0x0000000000017941 */ /* 0x000fea0003800000 */
.L_x_61:
        /* <DEDUP_REMOVED lines=22> */
.L_x_64:
[----:B------:R-:W-:Y:S05]  /*7220*/  BSYNC B1 ;  /* 0x0000000000017941 */ /* 0x000fea0003800000 */
.L_x_63:
        /* <DEDUP_REMOVED lines=22> */
.L_x_66:
[----:B------:R-:W-:Y:S05]  /*7390*/  BSYNC B1 ;  /* 0x0000000000017941 */ /* 0x000fea0003800000 */
.L_x_65:
        /* <DEDUP_REMOVED lines=28> */
.L_x_68:
[----:B------:R-:W-:Y:S05]  /*7560*/  BSYNC B1 ;  /* 0x0000000000017941 */ /* 0x000fea0003800000 */
.L_x_67:
        /* <DEDUP_REMOVED lines=22> */
.L_x_70:
[----:B------:R-:W-:Y:S05]  /*76d0*/  BSYNC B1 ;  /* 0x0000000000017941 */ /* 0x000fea0003800000 */
.L_x_69:
        /* <DEDUP_REMOVED lines=18> */
[----:B------:R0:W-:Y:S01]  /*7800*/  STL.64 [R1], R22 ;  /* 0x0000001601007387 */ /* 0x0001e20000100a00 */
[----:B------:R-:W-:Y:S01]  /*7810*/  IMAD.WIDE.U32 R18, R16, 0x7, R18 ;  /* 0x0000000710127825 */ /* 0x000fe200078e0012 */
[----:B------:R-:W-:Y:S06]  /*7820*/  @!P5 BRA `(.L_x_72) ;  /* 0x000000000004d947 */ /* 0x000fec0003800000 */
[----:B------:R2:W5:Y:S02]  /*7830*/  LDG.E.LTC128B R11, desc[UR16][R22.64+0x20] ;  /* 0x00002010160b7981 */ /* 0x000564000c1e1920 */
.L_x_72:
[----:B------:R-:W-:Y:S05]  /*7840*/  BSYNC B1 ;  /* 0x0000000000017941 */ /* 0x000fea0003800000 */
.L_x_71:
        /* <DEDUP_REMOVED lines=28> */
.L_x_74:
[----:B------:R-:W-:Y:S05]  /*7a10*/  BSYNC B1 ;  /* 0x0000000000017941 */ /* 0x000fea0003800000 */
.L_x_73:
        /* <DEDUP_REMOVED lines=18> */
[----:B------:R-:W-:-:S13]  /*7b40*/  ISETP.GT.AND P2, PT, R0, 0x48, P1 ;  /* 0x000000480000780c */ /* 0x000fda0000f44270 */
[----:B------:R-:W-:Y:S05]  /*7b50*/  @!P2 BRA `(.L_x_76) ;  /* 0x000000000004a947 */ /* 0x000fea0003800000 */
[----:B------:R0:W5:Y:S02]  /*7b60*/  LDG.E.LTC128B R11, desc[UR16][R236.64+0x20] ;  /* 0x00002010ec0b7981 */ /* 0x000164000c1e1920 */
.L_x_76:
[----:B------:R-:W-:Y:S05]  /*7b70*/  BSYNC B1 ;  /* 0x0000000000017941 */ /* 0x000fea0003800000 */
.L_x_75:
[----:B------:R-:W2:Y:S01]  /*7b80*/  LDL.LU R21, [R1+0x98] ;  /* 0x0000980001157983 */ /* 0x000ea20000300800 */
[----:B-----5:R-:W-:Y:S01]  /*7b90*/  FMUL R20, R11, UR19 ;  /* 0x000000130b147c20 */ /* 0x020fe20008400000 */
[----:B------:R-:W-:Y:S01]  /*7ba0*/  UIMAD.WIDE.U32 UR12, UR24, 0x7, UR12 ;  /* 0x00000007180c78a5 */ /* 0x000fe2000f8e000c */
[----:B------:R-:W-:Y:S01]  /*7bb0*/  ISETP.GT.AND P5, PT, R0, 0x49, P1 ;  /* 0x000000490000780c */ /* 0x000fe20000fa4270 */
[----:B------:R-:W-:Y:S02]  /*7bc0*/  BSSY B1, `(.L_x_77) ;  /* 0x0000011000017945 */ /* 0x000fe40003800000 */
[----:B------:R-:W-:-:S04]  /*7bd0*/  UIADD3 UR12, UP0, UR12, UR24, URZ ;  /* 0x000000180c0c7290 */ /* 0x000fc8000ff1e03f */
[----:B------:R-:W-:Y:S01]  /*7be0*/  UIADD3.X UR13, UR25, UR9, UR13, UP0, !UPT ;  /* 0x00000009190d7290 */ /* 0x000fe200087fe40d */
[----:B--2---:R-:W-:-:S05]  /*7bf0*/  FFMA R20, R21, UR18, R20 ;  /* 0x0000001215147c23 */ /* 0x004fca0008000014 */
[----:B------:R2:W-:Y:S02]  /*7c00*/  @P2 STG.E desc[UR16][R16.64+0x20], R20 ;  /* 0x0000201410002986 */ /* 0x0005e4000c101910 */
[----:B--2---:R-:W-:-:S04]  /*7c10*/  IMAD.U32 R16, RZ, RZ, UR24 ;  /* 0x00000018ff107e24 */ /* 0x004fc8000f8e00ff */
[----:B------:R-:W-:-:S03]  /*7c20*/  IMAD.WIDE.U32 R16, R8, R16, UR12 ;  /* 0x0000000c08107e25 */ /* 0x000fc6000f8e0010 */
[----:B------:R-:W-:-:S04]  /*7c30*/  IADD3 R16, P2, R2, R16, RZ ;  /* 0x0000001002107210 */ /* 0x000fc80007f5e0ff */
[----:B------:R-:W-:-:S03]  /*7c40*/  IADD3.X R17, R3, R9, R17, P2, !PT ;  /* 0x0000000903117210 */ /* 0x000fc600017fe411 */
[----:B------:R-:W-:-:S04]  /*7c50*/  IMAD.WIDE.U32 R16, R10, UR8, R16 ;  /* 0x000000080a107c25 */ /* 0x000fc8000f8e0010 */
[----:B------:R-:W-:Y:S01]  /*7c60*/  VIADD R17, R17, UR10 ;  /* 0x0000000a11117c36 */ /* 0x000fe20008000000 */
[----:B------:R-:W-:-:S04]  /*7c70*/  LEA R234, P2, R16, UR22, 0x2 ;  /* 0x0000001610ea7c11 */ /* 0x000fc8000f8410ff */
[----:B------:R-:W-:Y:S01]  /*7c80*/  LEA.HI.X R235, R16, UR23, R17, 0x2, P2 ;  /* 0x0000001710eb7c11 */ /* 0x000fe200090f1411 */
[----:B------:R-:W-:-:S04]  /*7c90*/  IMAD.U32 R16, RZ, RZ, UR24 ;  /* 0x00000018ff107e24 */ /* 0x000fc8000f8e00ff */
[----:B------:R-:W-:Y:S01]  /*7ca0*/  IMAD.WIDE.U32 R18, R16, 0x7, R18 ;  /* 0x0000000710127825 */ /* 0x000fe200078e0012 */
[----:B------:R-:W-:Y:S06]  /*7cb0*/  @!P5 BRA `(.L_x_78) ;  /* 0x000000000004d947 */ /* 0x000fec0003800000 */
[----:B------:R2:W5:Y:S02]  /*7cc0*/  LDG.E.LTC128B R11, desc[UR16][R234.64+0x20] ;  /* 0x00002010ea0b7981 */ /* 0x000564000c1e1920 */
.L_x_78:
[----:B------:R-:W-:Y:S05]  /*7cd0*/  BSYNC B1 ;  /* 0x0000000000017941 */ /* 0x000fea0003800000 */
.L_x_77:
[----:B------:R-:W3:Y:S01]  /*7ce0*/  LDL.LU R16, [R1+0x9c] ;  /* 0x00009c0001107983 */ /* 0x000ee20000300800 */
[----:B------:R-:W-:Y:S01]  /*7cf0*/  IADD3 R19, R19, UR9, RZ ;  /* 0x0000000913137c10 */ /* 0x000fe2000fffe0ff */
[----:B-----5:R-:W-:Y:S01]  /*7d00*/  FMUL R21, R11, UR19 ;  /* 0x000000130b157c20 */ /* 0x020fe20008400000 */
[----:B------:R-:W-:Y:S01]  /*7d10*/  IADD3 R17, P3, R6, R18, RZ ;  /* 0x0000001206117210 */ /* 0x000fe20007f7e0ff */
[----:B------:R-:W4:Y:S01]  /*7d20*/  LDL.LU R22, [R1+0xa0] ;  /* 0x0000a00001167983 */ /* 0x000f220000300800 */
[----:B------:R-:W-:-:S03]  /*7d30*/  ISETP.GT.AND P2, PT, R0, 0x50, P0 ;  /* 0x000000500000780c */ /* 0x000fc60000744270 */
[----:B------:R-:W-:Y:S02]  /*7d40*/  IMAD.X R20, R19, 0x1, R5, P3 ;  /* 0x0000000113147824 */ /* 0x000fe400018e0605 */
[----:B---3--:R-:W-:Y:S01]  /*7d50*/  FFMA R21, R16, UR18, R21 ;  /* 0x0000001210157c23 */ /* 0x008fe20008000015 */
[----:B------:R-:W-:-:S04]  /*7d60*/  LEA R16, P3, R17, UR22, 0x2 ;  /* 0x0000001611107c11 */ /* 0x000fc8000f8610ff */
[----:B------:R-:W-:Y:S01]  /*7d70*/  LEA.HI.X R17, R17, UR23, R20, 0x2, P3 ;  /* 0x0000001711117c11 */ /* 0x000fe200098f1414 */
[----:B------:R3:W-:Y:S04]  /*7d80*/  @P5 STG.E desc[UR16][R14.64+0x20], R21 ;  /* 0x000020150e005986 */ /* 0x0007e8000c101910 */
[----:B------:R0:W2:Y:S01]  /*7d90*/  @P2 LDG.E.LTC128B R11, desc[UR16][R16.64] ;  /* 0x00000010100b2981 */ /* 0x0000a2000c1e1920 */
[----:B------:R-:W-:Y:S01]  /*7da0*/  IADD3 R18, P3, R18, UR24, RZ ;  /* 0x0000001812127c10 */ /* 0x000fe2000ff7e0ff */
[----:B------:R-:W-:Y:S03]  /*7db0*/  BSSY B1, `(.L_x_79) ;  /* 0x000000f000017945 */ /* 0x000fe60003800000 */
[----:B------:R-:W-:-:S02]  /*7dc0*/  IADD3.X R19, R19, UR25, RZ, P3, !PT ;  /* 0x0000001913137c10 */ /* 0x000fc40009ffe4ff */
[----:B---3--:R-:W-:Y:S01]  /*7dd0*/  IADD3 R21, P3, R18, R6, RZ ;  /* 0x0000000612157210 */ /* 0x008fe20007f7e0ff */
[----:B0-----:R-:W-:-:S04]  /*7de0*/  IMAD.U32 R16, RZ, RZ, UR26 ;  /* 0x0000001aff107e24 */ /* 0x001fc8000f8e00ff */
[----:B------:R-:W-:-:S04]  /*7df0*/  IMAD.WIDE.U32 R16, R16, 0x1c, R14 ;  /* 0x0000001c10107825 */ /* 0x000fc800078e000e */
[----:B------:R-:W-:Y:S02]  /*7e00*/  VIADD R17, R17, UR28 ;  /* 0x0000001c11117c36 */ /* 0x000fe40008000000 */
[----:B--2---:R-:W-:-:S04]  /*7e10*/  FMUL R20, R11, UR19 ;  /* 0x000000130b147c20 */ /* 0x004fc80008400000 */
[----:B----4-:R-:W-:Y:S01]  /*7e20*/  FFMA R20, R22, UR18, R20 ;  /* 0x0000001216147c23 */ /* 0x010fe20008000014 */
[----:B------:R-:W-:-:S04]  /*7e30*/  IADD3.X R22, R19, R5, RZ, P3, !PT ;  /* 0x0000000513167210 */ /* 0x000fc80001ffe4ff */
[----:B------:R0:W-:Y:S01]  /*7e40*/  @P2 STG.E desc[UR16][R16.64], R20 ;  /* 0x0000001410002986 */ /* 0x0001e2000c101910 */
[----:B------:R-:W-:Y:S02]  /*7e50*/  ISETP.GT.AND P2, PT, R0, 0x51, P0 ;  /* 0x000000510000780c */ /* 0x000fe40000744270 */
[----:B0-----:R-:W-:-:S04]  /*7e60*/  LEA R20, P3, R21, UR22, 0x2 ;  /* 0x0000001615147c11 */ /* 0x001fc8000f8610ff */
[----:B------:R-:W-:-:S07]  /*7e70*/  LEA.HI.X R21, R21, UR23, R22, 0x2, P3 ;  /* 0x0000001715157c11 */ /* 0x000fce00098f1416 */
[----:B------:R-:W-:Y:S05]  /*7e80*/  @!P2 BRA `(.L_x_80) ;  /* 0x000000000004a947 */ /* 0x000fea0003800000 */
[----:B------:R0:W5:Y:S02]  /*7e90*/  LDG.E.LTC128B R11, desc[UR16][R20.64] ;  /* 0x00000010140b7981 */ /* 0x000164000c1e1920 */
.L_x_80:
[----:B------:R-:W-:Y:S05]  /*7ea0*/  BSYNC B1 ;  /* 0x0000000000017941 */ /* 0x000fea0003800000 */
.L_x_79:
        /* <DEDUP_REMOVED lines=18> */
[----:B------:R-:W-:-:S13]  /*7fd0*/  ISETP.GT.AND P2, PT, R0, 0x50, P1 ;  /* 0x000000500000780c */ /* 0x000fda0000f44270 */
[----:B------:R-:W-:Y:S05]  /*7fe0*/  @!P2 BRA `(.L_x_82) ;  /* 0x000000000004a947 */ /* 0x000fea0003800000 */
[----:B------:R0:W5:Y:S02]  /*7ff0*/  LDG.E.LTC128B R11, desc[UR16][R232.64+0x20] ;  /* 0x00002010e80b7981 */ /* 0x000164000c1e1920 */
.L_x_82:
[----:B------:R-:W-:Y:S05]  /*8000*/  BSYNC B1 ;  /* 0x0000000000017941 */ /* 0x000fea0003800000 */
.L_x_81:
        /* <DEDUP_REMOVED lines=13> */
[----:B------:R-:W-:-:S05]  /*80e0*/  IMAD.WIDE.U32 R16, R10, UR8, R16 ;  /* 0x000000080a107c25 */ /* 0x000fca000f8e0010 */
[----:B------:R-:W-:Y:S02]  /*80f0*/  IADD3 R17, R17, UR10, RZ ;  /* 0x0000000a11117c10 */ /* 0x000fe4000fffe0ff */
[----:B------:R-:W-:-:S04]  /*8100*/  LEA R230, P2, R16, UR22, 0x2 ;  /* 0x0000001610e67c11 */ /* 0x000fc8000f8410ff */
[----:B------:R-:W-:Y:S01]  /*8110*/  LEA.HI.X R231, R16, UR23, R17, 0x2, P2 ;  /* 0x0000001710e77c11 */ /* 0x000fe200090f1411 */
[----:B------:R-:W-:-:S04]  /*8120*/  IMAD.U32 R16, RZ, RZ, UR24 ;  /* 0x00000018ff107e24 */ /* 0x000fc8000f8e00ff */
[----:B------:R-:W-:Y:S01]  /*8130*/  IMAD.WIDE.U32 R16, R16, 0x7, R18 ;  /* 0x0000000710107825 */ /* 0x000fe200078e0012 */
[----:B------:R-:W-:Y:S06]  /*8140*/  @!P5 BRA `(.L_x_84) ;  /* 0x000000000004d947 */ /* 0x000fec0003800000 */
[----:B------:R2:W5:Y:S02]  /*8150*/  LDG.E.LTC128B R11, desc[UR16][R230.64+0x20] ;  /* 0x00002010e60b7981 */ /* 0x000564000c1e1920 */
.L_x_84:
[----:B------:R-:W-:Y:S05]  /*8160*/  BSYNC B1 ;  /* 0x0000000000017941 */ /* 0x000fea0003800000 */
.L_x_83:
[----:B------:R-:W3:Y:S01]  /*8170*/  LDL.LU R18, [R1+0xac] ;  /* 0x0000ac0001127983 */ /* 0x000ee20000300800 */
[----:B------:R-:W-:Y:S01]  /*8180*/  IADD3 R19, P3, R6, R16, RZ ;  /* 0x0000001006137210 */ /* 0x000fe20007f7e0ff */
[----:B-----5:R-:W-:Y:S01]  /*8190*/  FMUL R20, R11, UR19 ;  /* 0x000000130b147c20 */ /* 0x020fe20008400000 */
[----:B------:R-:W-:Y:S01]  /*81a0*/  VIADD R17, R17, UR9 ;  /* 0x0000000911117c36 */ /* 0x000fe20008000000 */
[----:B------:R-:W-:Y:S01]  /*81b0*/  ISETP.GT.AND P2, PT, R0, 0x58, P0 ;  /* 0x000000580000780c */ /* 0x000fe20000744270 */
[----:B------:R-:W4:Y:S02]  /*81c0*/  LDL.LU R22, [R1+0xb0] ;  /* 0x0000b00001167983 */ /* 0x000f240000300800 */
[----:B------:R-:W-:Y:S02]  /*81d0*/  IMAD.X R21, R17, 0x1, R5, P3 ;  /* 0x0000000111157824 */ /* 0x000fe400018e0605 */
[----:B---3--:R-:W-:Y:S01]  /*81e0*/  FFMA R20, R18, UR18, R20 ;  /* 0x0000001212147c23 */ /* 0x008fe20008000014 */
[----:B------:R-:W-:-:S04]  /*81f0*/  LEA R18, P3, R19, UR22, 0x2 ;  /* 0x0000001613127c11 */ /* 0x000fc8000f8610ff */
[----:B------:R-:W-:Y:S01]  /*8200*/  LEA.HI.X R19, R19, UR23, R21, 0x2, P3 ;  /* 0x0000001713137c11 */ /* 0x000fe200098f1415 */
[----:B------:R3:W-:Y:S04]  /*8210*/  @P5 STG.E desc[UR16][R14.64+0x20], R20 ;  /* 0x000020140e005986 */ /* 0x0007e8000c101910 */
[----:B------:R0:W3:Y:S01]  /*8220*/  @P2 LDG.E.LTC128B R11, desc[UR16][R18.64] ;  /* 0x00000010120b2981 */ /* 0x0000e2000c1e1920 */
[----:B------:R-:W-:Y:S01]  /*8230*/  IADD3 R16, P3, R16, UR24, RZ ;  /* 0x0000001810107c10 */ /* 0x000fe2000ff7e0ff */
[----:B------:R-:W-:Y:S03]  /*8240*/  BSSY B1, `(.L_x_85) ;  /* 0x000000f000017945 */ /* 0x000fe60003800000 */
[----:B------:R-:W-:-:S02]  /*8250*/  IADD3.X R17, R17, UR25, RZ, P3, !PT ;  /* 0x0000001911117c10 */ /* 0x000fc40009ffe4ff */
[----:B------:R-:W-:Y:S02]  /*8260*/  IADD3 R21, P3, R16, R6, RZ ;  /* 0x0000000610157210 */ /* 0x000fe40007f7e0ff */
[----:B0-----:R-:W-:-:S05]  /*8270*/  MOV R18, UR26 ;  /* 0x0000001a00127c02 */ /* 0x001fca0008000f00 */
[----:B------:R-:W-:-:S04]  /*8280*/  IMAD.WIDE.U32 R18, R18, 0x1c, R14 ;  /* 0x0000001c12127825 */ /* 0x000fc800078e000e */
[----:B------:R-:W-:Y:S02]  /*8290*/  VIADD R19, R19, UR28 ;  /* 0x0000001c13137c36 */ /* 0x000fe40008000000 */
[----:B---3--:R-:W-:-:S04]  /*82a0*/  FMUL R20, R11, UR19 ;  /* 0x000000130b147c20 */ /* 0x008fc80008400000 */
[----:B----4-:R-:W-:Y:S01]  /*82b0*/  FFMA R20, R22, UR18, R20 ;  /* 0x0000001216147c23 */ /* 0x010fe20008000014 */
[----:B------:R-:W-:-:S04]  /*82c0*/  IMAD.X R22, R17, 0x1, R5, P3 ;  /* 0x0000000111167824 */ /* 0x000fc800018e0605 */
[----:B------:R0:W-:Y:S01]  /*82d0*/  @P2 STG.E desc[UR16][R18.64], R20 ;  /* 0x0000001412002986 */ /* 0x0001e2000c101910 */
[----:B------:R-:W-:Y:S02]  /*82e0*/  ISETP.GT.AND P2, PT, R0, 0x59, P0 ;  /* 0x000000590000780c */ /* 0x000fe40000744270 */
[----:B0-----:R-:W-:-:S04]  /*82f0*/  LEA R20, P3, R21, UR22, 0x2 ;  /* 0x0000001615147c11 */ /* 0x001fc8000f8610ff */
[----:B------:R-:W-:-:S07]  /*8300*/  LEA.HI.X R21, R21, UR23, R22, 0x2, P3 ;  /* 0x0000001715157c11 */ /* 0x000fce00098f1416 */
[----:B------:R-:W-:Y:S05]  /*8310*/  @!P2 BRA `(.L_x_86) ;  /* 0x000000000004a947 */ /* 0x000fea0003800000 */
[----:B------:R0:W5:Y:S02]  /*8320*/  LDG.E.LTC128B R11, desc[UR16][R20.64] ;  /* 0x00000010140b7981 */ /* 0x000164000c1e1920 */
.L_x_86:
[----:B------:R-:W-:Y:S05]  /*8330*/  BSYNC B1 ;  /* 0x0000000000017941 */ /* 0x000fea0003800000 */
.L_x_85:
[----:B0-----:R-:W3:Y:S01]  /*8340*/  LDL.LU R21, [R1+0xb4] ;  /* 0x0000b40001157983 */ /* 0x001ee20000300800 */
[----:B------:R-:W-:Y:S01]  /*8350*/  IADD3 R14, P3, R14, UR21, RZ ;  /* 0x000000150e0e7c10 */ /* 0x000fe2000ff7e0ff */
[----:B-----5:R-:W-:Y:S01]  /*8360*/  FMUL R20, R11, UR19 ;  /* 0x000000130b147c20 */ /* 0x020fe20008400000 */
[----:B------:R-:W-:Y:S01]  /*8370*/  UIMAD.WIDE.U32 UR14, UR24, 0x7, UR14 ;  /* 0x00000007180e78a5 */ /* 0x000fe2000f8e000e */
[----:B------:R-:W-:Y:S01]  /*8380*/  BSSY B1, `(.L_x_87) ;  /* 0x0000011000017945 */ /* 0x000fe20003800000 */
[----:B------:R-:W-:Y:S02]  /*8390*/  IADD3.X R15, R15, UR11, RZ, P3, !PT ;  /* 0x0000000b0f0f7c10 */ /* 0x000fe40009ffe4ff */
[----:B------:R-:W-:-:S04]  /*83a0*/  UIADD3 UR14, UP0, UR14, UR24, URZ ;  /* 0x000000180e0e7290 */ /* 0x000fc8000ff1e03f */
[----:B------:R-:W-:Y:S01]  /*83b0*/  UIADD3.X UR15, UR25, UR9, UR15, UP0, !UPT ;  /* 0x00000009190f7290 */ /* 0x000fe200087fe40f */
[----:B---3--:R-:W-:-:S05]  /*83c0*/  FFMA R20, R21, UR18, R20 ;  /* 0x0000001215147c23 */ /* 0x008fca0008000014 */
        /* <DEDUP_REMOVED lines=12> */
.L_x_88:
[----:B------:R-:W-:Y:S05]  /*8490*/  BSYNC B1 ;  /* 0x0000000000017941 */ /* 0x000fea0003800000 */
.L_x_87:
        /* <DEDUP_REMOVED lines=21> */
.L_x_90:
[----:B------:R-:W-:Y:S05]  /*85f0*/  BSYNC B1 ;  /* 0x0000000000017941 */ /* 0x000fea0003800000 */
.L_x_89:
[----:B------:R-:W4:Y:S01]  /*8600*/  LDL.LU R20, [R1+0xbc] ;  /* 0x0000bc0001147983 */ /* 0x000f220000300800 */
[----:B------:R-:W-:Y:S01]  /*8610*/  IADD3 R22, R17, UR9, RZ ;  /* 0x0000000911167c10 */ /* 0x000fe2000fffe0ff */
[----:B-----5:R-:W-:Y:S01]  /*8620*/  FMUL R23, R11, UR19 ;  /* 0x000000130b177c20 */ /* 0x020fe20008400000 */
[----:B------:R-:W-:Y:S01]  /*8630*/  IADD3 R17, P3, R6, R16, RZ ;  /* 0x0000001006117210 */ /* 0x000fe20007f7e0ff */
[----:B------:R-:W2:Y:S01]  /*8640*/  LDL.LU R152, [R1+0xc0] ;  /* 0x0000c00001987983 */ /* 0x000ea20000300800 */
[----:B------:R-:W-:-:S03]  /*8650*/  ISETP.GT.AND P2, PT, R0, 0x60, P0 ;  /* 0x000000600000780c */ /* 0x000fc60000744270 */
[----:B------:R-:W-:Y:S02]  /*8660*/  IMAD.X R21, R22, 0x1, R5, P3 ;  /* 0x0000000116157824 */ /* 0x000fe400018e0605 */
[----:B----4-:R-:W-:Y:S01]  /*8670*/  FFMA R23, R20, UR18, R23 ;  /* 0x0000001214177c23 */ /* 0x010fe20008000017 */
[----:B------:R-:W-:-:S04]  /*8680*/  LEA R20, P3, R17, UR22, 0x2 ;  /* 0x0000001611147c11 */ /* 0x000fc8000f8610ff */
[----:B------:R-:W-:Y:S01]  /*8690*/  LEA.HI.X R21, R17, UR23, R21, 0x2, P3 ;  /* 0x0000001711157c11 */ /* 0x000fe200098f1415 */
[----:B------:R-:W-:Y:S04]  /*86a0*/  @P5 STG.E desc[UR16][R14.64+0x20], R23 ;  /* 0x000020170e005986 */ /* 0x000fe8000c101910 */
[----:B------:R4:W3:Y:S01]  /*86b0*/  @P2 LDG.E.LTC128B R11, desc[UR16][R20.64] ;  /* 0x00000010140b2981 */ /* 0x0008e2000c1e1920 */
[----:B------:R-:W-:Y:S01]  /*86c0*/  BSSY B1, `(.L_x_91) ;  /* 0x0000010000017945 */ /* 0x000fe20003800000 */
[----:B----4-:R-:W-:Y:S01]  /*86d0*/  IADD3 R20, P3, R16, UR24, RZ ;  /* 0x0000001810147c10 */ /* 0x010fe2000ff7e0ff */
[----:B------:R-:W-:-:S04]  /*86e0*/  IMAD.U32 R16, RZ, RZ, UR26 ;  /* 0x0000001aff107e24 */ /* 0x000fc8000f8e00ff */
[----:B------:R-:W-:-:S04]  /*86f0*/  IMAD.WIDE.U32 R16, R16, 0x1c, R14 ;  /* 0x0000001c10107825 */ /* 0x000fc800078e000e */
[----:B------:R-:W-:Y:S02]  /*8700*/  VIADD R17, R17, UR28 ;  /* 0x0000001c11117c36 */ /* 0x000fe40008000000 */
[----:B---3--:R-:W-:-:S04]  /*8710*/  FMUL R21, R11, UR19 ;  /* 0x000000130b157c20 */ /* 0x008fc80008400000 */
[----:B--2---:R-:W-:-:S05]  /*8720*/  FFMA R21, R152, UR18, R21 ;  /* 0x0000001298157c23 */ /* 0x004fca0008000015 */
[----:B------:R2:W-:Y:S01]  /*8730*/  @P2 STG.E desc[UR16][R16.64], R21 ;  /* 0x0000001510002986 */ /* 0x0005e2000c101910 */
[----:B------:R-:W-:Y:S02]  /*8740*/  ISETP.GT.AND P2, PT, R0, 0x61, P0 ;  /* 0x000000610000780c */ /* 0x000fe40000744270 */
[----:B--2---:R-:W-:Y:S02]  /*8750*/  IADD3.X R21, R22, UR25, RZ, P3, !PT ;  /* 0x0000001916157c10 */ /* 0x004fe40009ffe4ff */
[----:B------:R-:W-:-:S04]  /*8760*/  IADD3 R23, P3, R20, R6, RZ ;  /* 0x0000000614177210 */ /* 0x000fc80007f7e0ff */
[----:B------:R-:W-:Y:S02]  /*8770*/  IADD3.X R152, R21, R5, RZ, P3, !PT ;  /* 0x0000000515987210 */ /* 0x000fe40001ffe4ff */
[----:B------:R-:W-:-:S04]  /*8780*/  LEA R22, P3, R23, UR22, 0x2 ;  /* 0x0000001617167c11 */ /* 0x000fc8000f8610ff */
[----:B------:R-:W-:Y:S01]  /*8790*/  LEA.HI.X R23, R23, UR23, R152, 0x2, P3 ;  /* 0x0000001717177c11 */ /* 0x000fe200098f1498 */
[----:B------:R-:W-:Y:S08]  /*87a0*/  @!P2 BRA `(.L_x_92) ;  /* 0x000000000004a947 */ /* 0x000ff00003800000 */
[----:B------:R2:W5:Y:S02]  /*87b0*/  LDG.E.LTC128B R11, desc[UR16][R22.64] ;  /* 0x00000010160b7981 */ /* 0x000564000c1e1920 */
.L_x_92:
[----:B------:R-:W-:Y:S05]  /*87c0*/  BSYNC B1 ;  /* 0x0000000000017941 */ /* 0x000fea0003800000 */
.L_x_91:
[----:B--2---:R-:W2:Y:S01]  /*87d0*/  LDL.LU R23, [R1+0xc4] ;  /* 0x0000c40001177983 */ /* 0x004ea20000300800 */
        /* <DEDUP_REMOVED lines=20> */
.L_x_94:
[----:B------:R-:W-:Y:S05]  /*8920*/  BSYNC B1 ;  /* 0x0000000000017941 */ /* 0x000fea0003800000 */
.L_x_93:
        /* <DEDUP_REMOVED lines=21> */
.L_x_96:
[----:B------:R-:W-:Y:S05]  /*8a80*/  BSYNC B1 ;  /* 0x0000000000017941 */ /* 0x000fea0003800000 */
.L_x_95:
[----:B------:R-:W4:Y:S01]  /*8a90*/  LDL.LU R152, [R1+0xcc] ;  /* 0x0000cc0001987983 */ /* 0x000f220000300800 */
[----:B------:R-:W-:Y:S01]  /*8aa0*/  VIADD R154, R21, UR9 ;  /* 0x00000009159a7c36 */ /* 0x000fe20008000000 */
[----:B------:R-:W-:Y:S01]  /*8ab0*/  IADD3 R21, P3, R6, R20, RZ ;  /* 0x0000001406157210 */ /* 0x000fe20007f7e0ff */
[----:B-----5:R-:W-:Y:S01]  /*8ac0*/  FMUL R155, R11, UR19 ;  /* 0x000000130b9b7c20 */ /* 0x020fe20008400000 */
[----:B------:R-:W-:Y:S01]  /*8ad0*/  ISETP.GT.AND P2, PT, R0, 0x68, P0 ;  /* 0x000000680000780c */ /* 0x000fe20000744270 */
[----:B------:R-:W2:Y:S02]  /*8ae0*/  LDL.LU R156, [R1+0xd0] ;  /* 0x0000d000019c7983 */ /* 0x000ea40000300800 */
[----:B------:R-:W-:Y:S02]  /*8af0*/  IMAD.X R153, R154, 0x1, R5, P3 ;  /* 0x000000019a997824 */ /* 0x000fe400018e0605 */
[----:B----4-:R-:W-:Y:S01]  /*8b00*/  FFMA R155, R152, UR18, R155 ;  /* 0x00000012989b7c23 */ /* 0x010fe2000800009b */
[----:B------:R-:W-:-:S04]  /*8b10*/  LEA R152, P3, R21, UR22, 0x2 ;  /* 0x0000001615987c11 */ /* 0x000fc8000f8610ff */
[----:B------:R-:W-:Y:S01]  /*8b20*/  LEA.HI.X R153, R21, UR23, R153, 0x2, P3 ;  /* 0x0000001715997c11 */ /* 0x000fe200098f1499 */
[----:B------:R-:W-:Y:S04]  /*8b30*/  @P5 STG.E desc[UR16][R14.64+0x20], R155 ;  /* 0x0000209b0e005986 */ /* 0x000fe8000c101910 */
[----:B------:R4:W3:Y:S01]  /*8b40*/  @P2 LDG.E.LTC128B R11, desc[UR16][R152.64] ;  /* 0x00000010980b2981 */ /* 0x0008e2000c1e1920 */
[----:B------:R-:W-:Y:S01]  /*8b50*/  BSSY B1, `(.L_x_97) ;  /* 0x0000010000017945 */ /* 0x000fe20003800000 */
[----:B----4-:R-:W-:Y:S02]  /*8b60*/  IADD3 R152, P3, R20, UR24, RZ ;  /* 0x0000001814987c10 */ /* 0x010fe4000ff7e0ff */
[----:B------:R-:W-:-:S05]  /*8b70*/  MOV R20, UR26 ;  /* 0x0000001a00147c02 */ /* 0x000fca0008000f00 */
[----:B------:R-:W-:-:S04]  /*8b80*/  IMAD.WIDE.U32 R20, R20, 0x1c, R14 ;  /* 0x0000001c14147825 */ /* 0x000fc800078e000e */
[----:B------:R-:W-:Y:S02]  /*8b90*/  VIADD R21, R21, UR28 ;  /* 0x0000001c15157c36 */ /* 0x000fe40008000000 */
[----:B---3--:R-:W-:-:S04]  /*8ba0*/  FMUL R153, R11, UR19 ;  /* 0x000000130b997c20 */ /* 0x008fc80008400000 */
[----:B--2---:R-:W-:-:S05]  /*8bb0*/  FFMA R153, R156, UR18, R153 ;  /* 0x000000129c997c23 */ /* 0x004fca0008000099 */
[----:B------:R2:W-:Y:S01]  /*8bc0*/  @P2 STG.E desc[UR16][R20.64], R153 ;  /* 0x0000009914002986 */ /* 0x0005e2000c101910 */
[----:B------:R-:W-:Y:S02]  /*8bd0*/  ISETP.GT.AND P2, PT, R0, 0x69, P0 ;  /* 0x000000690000780c */ /* 0x000fe40000744270 */
[----:B--2---:R-:W-:Y:S02]  /*8be0*/  IADD3.X R153, R154, UR25, RZ, P3, !PT ;  /* 0x000000199a997c10 */ /* 0x004fe40009ffe4ff */
[----:B------:R-:W-:-:S05]  /*8bf0*/  IADD3 R155, P3, R152, R6, RZ ;  /* 0x00000006989b7210 */ /* 0x000fca0007f7e0ff */
[----:B------:R-:W-:Y:S01]  /*8c00*/  IMAD.X R156, R153, 0x1, R5, P3 ;  /* 0x00000001999c7824 */ /* 0x000fe200018e0605 */
[----:B------:R-:W-:-:S04]  /*8c10*/  LEA R154, P3, R155, UR22, 0x2 ;  /* 0x000000169b9a7c11 */ /* 0x000fc8000f8610ff */
[----:B------:R-:W-:Y:S01]  /*8c20*/  LEA.HI.X R155, R155, UR23, R156, 0x2, P3 ;  /* 0x000000179b9b7c11 */ /* 0x000fe200098f149c */
[----:B------:R-:W-:Y:S08]  /*8c30*/  @!P2 BRA `(.L_x_98) ;  /* 0x000000000004a947 */ /* 0x000ff00003800000 */
[----:B------:R2:W5:Y:S02]  /*8c40*/  LDG.E.LTC128B R11, desc[UR16][R154.64] ;  /* 0x000000109a0b7981 */ /* 0x000564000c1e1920 */
.L_x_98:
[----:B------:R-:W-:Y:S05]  /*8c50*/  BSYNC B1 ;  /* 0x0000000000017941 */ /* 0x000fea0003800000 */
.L_x_97:
        /* <DEDUP_REMOVED lines=21> */
.L_x_100:
[----:B------:R-:W-:Y:S05]  /*8db0*/  BSYNC B1 ;  /* 0x0000000000017941 */ /* 0x000fea0003800000 */
.L_x_99:
        /* <DEDUP_REMOVED lines=21> */
.L_x_102:
[----:B------:R-:W-:Y:S05]  /*8f10*/  BSYNC B1 ;  /* 0x0000000000017941 */ /* 0x000fea0003800000 */
.L_x_101:
        /* <DEDUP_REMOVED lines=28> */
.L_x_104:
[----:B------:R-:W-:Y:S05]  /*90e0*/  BSYNC B1 ;  /* 0x0000000000017941 */ /* 0x000fea0003800000 */
.L_x_103:
        /* <DEDUP_REMOVED lines=21> */
.L_x_106:
[----:B------:R-:W-:Y:S05]  /*9240*/  BSYNC B1 ;  /* 0x0000000000017941 */ /* 0x000fea0003800000 */
.L_x_105:
        /* <DEDUP_REMOVED lines=21> */
.L_x_108:
[----:B------:R-:W-:Y:S05]  /*93a0*/  BSYNC B1 ;  /* 0x0000000000017941 */ /* 0x000fea0003800000 */
.L_x_107:
        /* <DEDUP_REMOVED lines=28> */
.L_x_110:
[----:B------:R-:W-:Y:S05]  /*9570*/  BSYNC B1 ;  /* 0x0000000000017941 */ /* 0x000fea0003800000 */
.L_x_109:
        /* <DEDUP_REMOVED lines=21> */
.L_x_112:
[----:B------:R-:W-:Y:S05]  /*96d0*/  BSYNC B1 ;  /* 0x0000000000017941 */ /* 0x000fea0003800000 */
.L_x_111:
        /* <DEDUP_REMOVED lines=21> */
.L_x_114:
[----:B------:R-:W-:Y:S05]  /*9830*/  BSYNC B1 ;  /* 0x0000000000017941 */ /* 0x000fea0003800000 */
.L_x_113:
        /* <DEDUP_REMOVED lines=28> */
.L_x_116:
[----:B------:R-:W-:Y:S05]  /*9a00*/  BSYNC B1 ;  /* 0x0000000000017941 */ /* 0x000fea0003800000 */
.L_x_115:
        /* <DEDUP_REMOVED lines=21> */
.L_x_118:
[----:B------:R-:W-:Y:S05]  /*9b60*/  BSYNC B1 ;  /* 0x0000000000017941 */ /* 0x000fea0003800000 */
.L_x_117:
        /* <DEDUP_REMOVED lines=21> */
.L_x_120:
[----:B------:R-:W-:Y:S05]  /*9cc0*/  BSYNC B1 ;  /* 0x0000000000017941 */ /* 0x000fea0003800000 */
.L_x_119:
        /* <DEDUP_REMOVED lines=28> */
.L_x_122:
[----:B------:R-:W-:Y:S05]  /*9e90*/  BSYNC B1 ;  /* 0x0000000000017941 */ /* 0x000fea0003800000 */
.L_x_121:
        /* <DEDUP_REMOVED lines=21> */
.L_x_124:
[----:B------:R-:W-:Y:S05]  /*9ff0*/  BSYNC B1 ;  /* 0x0000000000017941 */ /* 0x000fea0003800000 */
.L_x_123:
        /* <DEDUP_REMOVED lines=21> */
.L_x_126:
[----:B------:R-:W-:Y:S05]  /*a150*/  BSYNC B1 ;  /* 0x0000000000017941 */ /* 0x000fea0003800000 */
.L_x_125:
        /* <DEDUP_REMOVED lines=28> */
.L_x_128:
[----:B------:R-:W-:Y:S05]  /*a320*/  BSYNC B1 ;  /* 0x0000000000017941 */ /* 0x000fea0003800000 */
.L_x_127:
        /* <DEDUP_REMOVED lines=21> */
.L_x_130:
[----:B------:R-:W-:Y:S05]  /*a480*/  BSYNC B1 ;  /* 0x0000000000017941 */ /* 0x000fea0003800000 */
.L_x_129:
        /* <DEDUP_REMOVED lines=21> */
.L_x_132:
[----:B------:R-:W-:Y:S05]  /*a5e0*/  BSYNC B1 ;  /* 0x0000000000017941 */ /* 0x000fea0003800000 */
.L_x_131:
        /* <DEDUP_REMOVED lines=28> */
.L_x_134:
[----:B------:R-:W-:Y:S05]  /*a7b0*/  BSYNC B1 ;  /* 0x0000000000017941 */ /* 0x000fea0003800000 */
.L_x_133:
        /* <DEDUP_REMOVED lines=21> */
.L_x_136:
[----:B------:R-:W-:Y:S05]  /*a910*/  BSYNC B1 ;  /* 0x0000000000017941 */ /* 0x000fea0003800000 */
.L_x_135:
        /* <DEDUP_REMOVED lines=21> */
.L_x_138:
[----:B------:R-:W-:Y:S05]  /*aa70*/  BSYNC B1 ;  /* 0x0000000000017941 */ /* 0x000fea0003800000 */
.L_x_137:
        /* <DEDUP_REMOVED lines=28> */
.L_x_140:
[----:B------:R-:W-:Y:S05]  /*ac40*/  BSYNC B1 ;  /* 0x0000000000017941 */ /* 0x000fea0003800000 */
.L_x_139:
        /* <DEDUP_REMOVED lines=21> */
.L_x_142:
[----:B------:R-:W-:Y:S05]  /*ada0*/  BSYNC B1 ;  /* 0x0000000000017941 */ /* 0x000fea0003800000 */
.L_x_141:
        /* <DEDUP_REMOVED lines=21> */
.L_x_144:
[----:B------:R-:W-:Y:S05]  /*af00*/  BSYNC B1 ;  /* 0x0000000000017941 */ /* 0x000fea0003800000 */
.L_x_143:
        /* <DEDUP_REMOVED lines=28> */
.L_x_146:
[----:B------:R-:W-:Y:S05]  /*b0d0*/  BSYNC B1 ;  /* 0x0000000000017941 */ /* 0x000fea0003800000 */
.L_x_145:
        /* <DEDUP_REMOVED lines=21> */
.L_x_148:
[----:B------:R-:W-:Y:S05]  /*b230*/  BSYNC B1 ;  /* 0x0000000000017941 */ /* 0x000fea0003800000 */
.L_x_147:
        /* <DEDUP_REMOVED lines=21> */
.L_x_150:
[----:B------:R-:W-:Y:S05]  /*b390*/  BSYNC B1 ;  /* 0x0000000000017941 */ /* 0x000fea0003800000 */
.L_x_149:
        /* <DEDUP_REMOVED lines=28> */
.L_x_152:
[----:B------:R-:W-:Y:S05]  /*b560*/  BSYNC B1 ;  /* 0x0000000000017941 */ /* 0x000fea0003800000 */
.L_x_151:
        /* <DEDUP_REMOVED lines=21> */
.L_x_154:
[----:B------:R-:W-:Y:S05]  /*b6c0*/  BSYNC B1 ;  /* 0x0000000000017941 */ /* 0x000fea0003800000 */
.L_x_153:
        /* <DEDUP_REMOVED lines=21> */
.L_x_156:
[----:B------:R-:W-:Y:S05]  /*b820*/  BSYNC B1 ;  /* 0x0000000000017941 */ /* 0x000fea0003800000 */
.L_x_155:
        /* <DEDUP_REMOVED lines=28> */
.L_x_158:
[----:B------:R-:W-:Y:S05]  /*b9f0*/  BSYNC B1 ;  /* 0x0000000000017941 */ /* 0x000fea0003800000 */
.L_x_157:
        /* <DEDUP_REMOVED lines=21> */
.L_x_160:
[----:B------:R-:W-:Y:S05]  /*bb50*/  BSYNC B1 ;  /* 0x0000000000017941 */ /* 0x000fea0003800000 */
.L_x_159:
        /* <DEDUP_REMOVED lines=21> */
.L_x_162:
[----:B------:R-:W-:Y:S05]  /*bcb0*/  BSYNC B1 ;  /* 0x0000000000017941 */ /* 0x000fea0003800000 */
.L_x_161:
        /* <DEDUP_REMOVED lines=28> */
.L_x_164:
[----:B------:R-:W-:Y:S05]  /*be80*/  BSYNC B1 ;  /* 0x0000000000017941 */ /* 0x000fea0003800000 */
.L_x_163:
        /* <DEDUP_REMOVED lines=21> */
.L_x_166:
[----:B------:R-:W-:Y:S05]  /*bfe0*/  BSYNC B1 ;  /* 0x0000000000017941 */ /* 0x000fea0003800000 */
.L_x_165:
        /* <DEDUP_REMOVED lines=21> */
.L_x_168:
[----:B------:R-:W-:Y:S05]  /*c140*/  BSYNC B1 ;  /* 0x0000000000017941 */ /* 0x000fea0003800000 */
.L_x_167:
        /* <DEDUP_REMOVED lines=28> */
.L_x_170:
[----:B------:R-:W-:Y:S05]  /*c310*/  BSYNC B1 ;  /* 0x0000000000017941 */ /* 0x000fea0003800000 */
.L_x_169:
        /* <DEDUP_REMOVED lines=21> */
.L_x_172:
[----:B------:R-:W-:Y:S05]  /*c470*/  BSYNC B1 ;  /* 0x0000000000017941 */ /* 0x000fea0003800000 */
.L_x_171:
        /* <DEDUP_REMOVED lines=21> */
.L_x_174:
[----:B------:R-:W-:Y:S05]  /*c5d0*/  BSYNC B1 ;  /* 0x0000000000017941 */ /* 0x000fea0003800000 */
.L_x_173:
        /* <DEDUP_REMOVED lines=28> */
.L_x_176:
[----:B------:R-:W-:Y:S05]  /*c7a0*/  BSYNC B1 ;  /* 0x0000000000017941 */ /* 0x000fea0003800000 */
.L_x_175:
        /* <DEDUP_REMOVED lines=21> */
.L_x_178:
[----:B------:R-:W-:Y:S05]  /*c900*/  BSYNC B1 ;  /* 0x0000000000017941 */ /* 0x000fea0003800000 */
.L_x_177:
        /* <DEDUP_REMOVED lines=21> */
.L_x_180:
[----:B------:R-:W-:Y:S05]  /*ca60*/  BSYNC B1 ;  /* 0x0000000000017941 */ /* 0x000fea0003800000 */
.L_x_179:
        /* <DEDUP_REMOVED lines=28> */
.L_x_182:
[----:B------:R-:W-:Y:S05]  /*cc30*/  BSYNC B1 ;  /* 0x0000000000017941 */ /* 0x000fea0003800000 */
.L_x_181:
        /* <DEDUP_REMOVED lines=21> */
.L_x_184:
[----:B------:R-:W-:Y:S05]  /*cd90*/  BSYNC B1 ;  /* 0x0000000000017941 */ /* 0x000fea0003800000 */
.L_x_183:
        /* <DEDUP_REMOVED lines=21> */
.L_x_186:
[----:B------:R-:W-:Y:S05]  /*cef0*/  BSYNC B1 ;  /* 0x0000000000017941 */ /* 0x000fea0003800000 */
.L_x_185:
        /* <DEDUP_REMOVED lines=28> */
.L_x_188:
[----:B------:R-:W-:Y:S05]  /*d0c0*/  BSYNC B1 ;  /* 0x0000000000017941 */ /* 0x000fea0003800000 */
.L_x_187:
        /* <DEDUP_REMOVED lines=21> */
.L_x_190:
[----:B------:R-:W-:Y:S05]  /*d220*/  BSYNC B1 ;  /* 0x0000000000017941 */ /* 0x000fea0003800000 */
.L_x_189:
        /* <DEDUP_REMOVED lines=21> */
.L_x_192:
[----:B------:R-:W-:Y:S05]  /*d380*/  BSYNC B1 ;  /* 0x0000000000017941 */ /* 0x000fea0003800000 */
.L_x_191:
        /* <DEDUP_REMOVED lines=28> */
.L_x_194:
[----:B------:R-:W-:Y:S05]  /*d550*/  BSYNC B1 ;  /* 0x0000000000017941 */ /* 0x000fea0003800000 */
.L_x_193:
        /* <DEDUP_REMOVED lines=21> */
.L_x_196:
[----:B------:R-:W-:Y:S05]  /*d6b0*/  BSYNC B1 ;  /* 0x0000000000017941 */ /* 0x000fea0003800000 */
.L_x_195:
        /* <DEDUP_REMOVED lines=21> */
.L_x_198:
[----:B------:R-:W-:Y:S05]  /*d810*/  BSYNC B1 ;  /* 0x0000000000017941 */ /* 0x000fea0003800000 */
.L_x_197:
        /* <DEDUP_REMOVED lines=10> */
[----:B------:R4:W-:Y:S04]  /*d8c0*/  @P5 STG.E desc[UR16][R14.64+0x20], R222 ;  /* 0x000020de0e005986 */ /* 0x0009e8000c101910 */
[----:B------:R0:W4:Y:S01]  /*d8d0*/  @P2 LDG.E.LTC128B R11, desc[UR16][R220.64] ;  /* 0x00000010dc0b2981 */ /* 0x000122000c1e1920 */
[----:B------:R-:W-:Y:S01]  /*d8e0*/  IADD3 R216, P3, R216, UR24, RZ ;  /* 0x00000018d8d87c10 */ /* 0x000fe2000ff7e0ff */
[----:B------:R-:W-:Y:S03]  /*d8f0*/  BSSY B1, `(.L_x_199) ;  /* 0x000000f000017945 */ /* 0x000fe60003800000 */
[----:B------:R-:W-:-:S02]  /*d900*/  IADD3.X R217, R217, UR25, RZ, P3, !PT ;  /* 0x00000019d9d97c10 */ /* 0x000fc40009ffe4ff */
[----:B------:R-:W-:Y:S01]  /*d910*/  IADD3 R223, P3, R216, R6, RZ ;  /* 0x00000006d8df7210 */ /* 0x000fe20007f7e0ff */
[----:B0-----:R-:W-:-:S04]  /*d920*/  IMAD.U32 R220, RZ, RZ, UR26 ;  /* 0x0000001affdc7e24 */ /* 0x001fc8000f8e00ff */
        /* <DEDUP_REMOVED lines=11> */
.L_x_200:
[----:B------:R-:W-:Y:S05]  /*d9e0*/  BSYNC B1 ;  /* 0x0000000000017941 */ /* 0x000fea0003800000 */
.L_x_199:
        /* <DEDUP_REMOVED lines=21> */
.L_x_202:
[----:B------:R-:W-:Y:S05]  /*db40*/  BSYNC B1 ;  /* 0x0000000000017941 */ /* 0x000fea0003800000 */
.L_x_201:
        /* <DEDUP_REMOVED lines=21> */
.L_x_204:
[----:B------:R-:W-:Y:S05]  /*dca0*/  BSYNC B1 ;  /* 0x0000000000017941 */ /* 0x000fea0003800000 */
.L_x_203:
[----:B------:R-:W4:Y:S01]  /*dcb0*/  LDL.LU R224, [R1+0x1ec] ;  /* 0x0001ec0001e07983 */ /* 0x000f220000300800 */
[----:B------:R-:W-:Y:S01]  /*dcc0*/  IADD3 R225, P3, R6, R216, RZ ;  /* 0x000000d806e17210 */ /* 0x000fe20007f7e0ff */
[----:B-----5:R-:W-:Y:S01]  /*dcd0*/  FMUL R4, R11, UR19 ;  /* 0x000000130b047c20 */ /* 0x020fe20008400000 */
[----:B------:R-:W-:Y:S01]  /*dce0*/  VIADD R7, R217, UR9 ;  /* 0x00000009d9077c36 */ /* 0x000fe20008000000 */
[----:B------:R-:W-:-:S03]  /*dcf0*/  ISETP.GT.AND P2, PT, R0, 0xf8, P0 ;  /* 0x000000f80000780c */ /* 0x000fc60000744270 */
[----:B------:R-:W-:Y:S02]  /*dd00*/  IMAD.X R217, R7, 0x1, R5, P3 ;  /* 0x0000000107d97824 */ /* 0x000fe400018e0605 */
[----:B----4-:R-:W-:Y:S01]  /*dd10*/  FFMA R4, R224, UR18, R4 ;  /* 0x00000012e0047c23 */ /* 0x010fe20008000004 */
[----:B------:R-:W-:-:S04]  /*dd20*/  LEA R224, P5, R225, UR22, 0x2 ;  /* 0x00000016e1e07c11 */ /* 0x000fc8000f8a10ff */
[----:B------:R-:W-:Y:S01]  /*dd30*/  LEA.HI.X R225, R225, UR23, R217, 0x2, P5 ;  /* 0x00000017e1e17c11 */ /* 0x000fe2000a8f14d9 */
[----:B------:R4:W-:Y:S04]  /*dd40*/  @P6 STG.E desc[UR16][R14.64+0x20], R4 ;  /* 0x000020040e006986 */ /* 0x0009e8000c101910 */
[----:B------:R-:W3:Y:S04]  /*dd50*/  @P2 LDG.E.LTC128B R11, desc[UR16][R224.64] ;  /* 0x00000010e00b2981 */ /* 0x000ee8000c1e1920 */
[----:B------:R-:W2:Y:S01]  /*dd60*/  LDL.LU R225, [R1+0x1f0] ;  /* 0x0001f00001e17983 */ /* 0x000ea20000300800 */
[----:B------:R-:W-:Y:S01]  /*dd70*/  IADD3 R216, P3, P5, R6, UR24, R216 ;  /* 0x0000001806d87c10 */ /* 0x000fe2000fd7e0d8 */
[----:B------:R-:W-:Y:S01]  /*dd80*/  BSSY B1, `(.L_x_205) ;  /* 0x000000d000017945 */ /* 0x000fe20003800000 */
[----:B----4-:R-:W-:-:S02]  /*dd90*/  MOV R4, UR26 ;  /* 0x0000001a00047c02 */ /* 0x010fc40008000f00 */
[----:B------:R-:W-:Y:S02]  /*dda0*/  IADD3.X R7, R5, UR25, R7, P3, P5 ;  /* 0x0000001905077c10 */ /* 0x000fe40009fea407 */
[----:B------:R-:W-:Y:S01]  /*ddb0*/  ISETP.GT.AND P0, PT, R0, 0xf9, P0 ;  /* 0x000000f90000780c */ /* 0x000fe20000704270 */
[----:B------:R-:W-:-:S04]  /*ddc0*/  IMAD.WIDE.U32 R4, R4, 0x1c, R14 ;  /* 0x0000001c04047825 */ /* 0x000fc800078e000e */
[----:B------:R-:W-:Y:S02]  /*ddd0*/  VIADD R5, R5, UR28 ;  /* 0x0000001c05057c36 */ /* 0x000fe40008000000 */
[----:B---3--:R-:W-:-:S04]  /*dde0*/  FMUL R6, R11, UR19 ;  /* 0x000000130b067c20 */ /* 0x008fc80008400000 */
[----:B--2---:R-:W-:-:S05]  /*ddf0*/  FFMA R6, R225, UR18, R6 ;  /* 0x00000012e1067c23 */ /* 0x004fca0008000006 */
[----:B------:R2:W-:Y:S02]  /*de00*/  @P2 STG.E desc[UR16][R4.64], R6 ;  /* 0x0000000604002986 */ /* 0x0005e4000c101910 */
[----:B--2---:R-:W-:-:S04]  /*de10*/  LEA R6, P2, R216, UR22, 0x2 ;  /* 0x00000016d8067c11 */ /* 0x004fc8000f8410ff */
[----:B------:R-:W-:Y:S01]  /*de20*/  LEA.HI.X R7, R216, UR23, R7, 0x2, P2 ;  /* 0x00000017d8077c11 */ /* 0x000fe200090f1407 */
[----:B------:R-:W-:Y:S08]  /*de30*/  @!P0 BRA `(.L_x_206) ;  /* 0x0000000000048947 */ /* 0x000ff00003800000 */
[----:B------:R2:W5:Y:S02]  /*de40*/  LDG.E.LTC128B R11, desc[UR16][R6.64] ;  /* 0x00000010060b7981 */ /* 0x000564000c1e1920 */
.L_x_206:
[----:B------:R-:W-:Y:S05]  /*de50*/  BSYNC B1 ;  /* 0x0000000000017941 */ /* 0x000fea0003800000 */
.L_x_205:
[----:B------:R-:W3:Y:S01]  /*de60*/  LDL.LU R224, [R1+0x1f4] ;  /* 0x0001f40001e07983 */ /* 0x000ee20000300800 */
[----:B------:R-:W-:Y:S01]  /*de70*/  UIMAD.WIDE.U32 UR14, UR24, 0x7, UR14 ;  /* 0x00000007180e78a5 */ /* 0x000fe2000f8e000e */
[----:B------:R-:W-:Y:S01]  /*de80*/  IADD3 R14, P3, R14, UR21, RZ ;  /* 0x000000150e0e7c10 */ /* 0x000fe2000ff7e0ff */
[----:B------:R-:W-:Y:S02]  /*de90*/  BSSY B1, `(.L_x_207) ;  /* 0x0000013000017945 */ /* 0x000fe40003800000 */
[----:B------:R-:W-:Y:S01]  /*dea0*/  UIADD3 UR27, UP0, UR14, UR24, URZ ;  /* 0x000000180e1b7290 */ /* 0x000fe2000ff1e03f */
[----:B------:R-:W-:-:S03]  /*deb0*/  IADD3.X R15, R15, UR11, RZ, P3, !PT ;  /* 0x0000000b0f0f7c10 */ /* 0x000fc60009ffe4ff */
[----:B------:R-:W-:Y:S02]  /*dec0*/  UIADD3.X UR14, UR25, UR9, UR15, UP0, !UPT ;  /* 0x00000009190e7290 */ /* 0x000fe400087fe40f */
[----:B--2---:R-:W-:-:S04]  /*ded0*/  IMAD.U32 R6, RZ, RZ, UR27 ;  /* 0x0000001bff067e24 */ /* 0x004fc8000f8e00ff */
[----:B------:R-:W-:Y:S02]  /*dee0*/  IMAD.U32 R7, RZ, RZ, UR14 ;  /* 0x0000000eff077e24 */ /* 0x000fe4000f8e00ff */
[----:B------:R-:W-:-:S03]  /*def0*/  IMAD.WIDE.U32 R6, R8, UR24, R6 ;  /* 0x0000001808067c25 */ /* 0x000fc6000f8e0006 */
[----:B------:R-:W-:-:S04]  /*df00*/  IADD3 R216, P2, R2, R6, RZ ;  /* 0x0000000602d87210 */ /* 0x000fc80007f5e0ff */
[----:B------:R-:W-:-:S03]  /*df10*/  IADD3.X R217, R3, R9, R7, P2, !PT ;  /* 0x0000000903d97210 */ /* 0x000fc600017fe407 */
[----:B------:R-:W-:-:S05]  /*df20*/  IMAD.WIDE.U32 R216, R10, UR8, R216 ;  /* 0x000000080ad87c25 */ /* 0x000fca000f8e00d8 */
[----:B------:R-:W-:Y:S02]  /*df30*/  IADD3 R7, R217, UR10, RZ ;  /* 0x0000000ad9077c10 */ /* 0x000fe4000fffe0ff */
[----:B------:R-:W-:-:S04]  /*df40*/  LEA R6, P2, R216, UR22, 0x2 ;  /* 0x00000016d8067c11 */ /* 0x000fc8000f8410ff */
[----:B------:R-:W-:Y:S01]  /*df50*/  LEA.HI.X R7, R216, UR23, R7, 0x2, P2 ;  /* 0x00000017d8077c11 */ /* 0x000fe200090f1407 */
[----:B-----5:R-:W-:Y:S01]  /*df60*/  FMUL R216, R11, UR19 ;  /* 0x000000130bd87c20 */ /* 0x020fe20008400000 */
[----:B------:R-:W-:-:S03]  /*df70*/  ISETP.GT.AND P2, PT, R0, 0xf8, P1 ;  /* 0x000000f80000780c */ /* 0x000fc60000f44270 */
[----:B---3--:R-:W-:-:S05]  /*df80*/  FFMA R216, R224, UR18, R216 ;  /* 0x00000012e0d87c23 */ /* 0x008fca00080000d8 */
[----:B------:R2:W-:Y:S05]  /*df90*/  @P0 STG.E desc[UR16][R14.64], R216 ;  /* 0x000000d80e000986 */ /* 0x0005ea000c101910 */
[----:B------:R-:W-:Y:S05]  /*dfa0*/  @!P2 BRA `(.L_x_208) ;  /* 0x000000000004a947 */ /* 0x000fea0003800000 */
[----:B------:R3:W5:Y:S02]  /*dfb0*/  LDG.E.LTC128B R11, desc[UR16][R6.64+0x20] ;  /* 0x00002010060b7981 */ /* 0x000764000c1e1920 */
.L_x_208:
[----:B------:R-:W-:Y:S05]  /*dfc0*/  BSYNC B1 ;  /* 0x0000000000017941 */ /* 0x000fea0003800000 */
.L_x_207:
[----:B------:R-:W4:Y:S04]  /*dfd0*/  LDL.LU R225, [R1+0x1f8] ;  /* 0x0001f80001e17983 */ /* 0x000f280000300800 */
[----:B------:R-:W3:Y:S01]  /*dfe0*/  LDL R224, [R1+0x208] ;  /* 0x0002080001e07983 */ /* 0x000ee20000100800 */
[----:B------:R-:W-:Y:S01]  /*dff0*/  UIMAD.WIDE.U32 UR12, UR24, 0x7, UR12 ;  /* 0x00000007180c78a5 */ /* 0x000fe2000f8e000c */
[----:B------:R-:W-:Y:S01]  /*e000*/  ISETP.GT.AND P1, PT, R0, 0xf9, P1 ;  /* 0x000000f90000780c */ /* 0x000fe20000f24270 */
[----:B------:R-:W-:Y:S02]  /*e010*/  BSSY B1, `(.L_x_209) ;  /* 0x0000012000017945 */ /* 0x000fe40003800000 */
[----:B------:R-:W-:-:S04]  /*e020*/  UIADD3 UR12, UP0, UR12, UR24, URZ ;  /* 0x000000180c0c7290 */ /* 0x000fc8000ff1e03f */
[----:B------:R-:W-:Y:S02]  /*e030*/  UIADD3.X UR9, UR25, UR9, UR13, UP0, !UPT ;  /* 0x0000000919097290 */ /* 0x000fe400087fe40d */
[----:B--2---:R-:W-:-:S04]  /*e040*/  IMAD.U32 R216, RZ, RZ, UR12 ;  /* 0x0000000cffd87e24 */ /* 0x004fc8000f8e00ff */
[----:B------:R-:W-:Y:S02]  /*e050*/  IMAD.U32 R217, RZ, RZ, UR9 ;  /* 0x00000009ffd97e24 */ /* 0x000fe4000f8e00ff */
[----:B------:R-:W-:-:S03]  /*e060*/  IMAD.WIDE.U32 R216, R8, UR24, R216 ;  /* 0x0000001808d87c25 */ /* 0x000fc6000f8e00d8 */
[----:B------:R-:W-:-:S04]  /*e070*/  IADD3 R2, P0, R2, R216, RZ ;  /* 0x000000d802027210 */ /* 0x000fc80007f1e0ff */
[----:B------:R-:W-:-:S03]  /*e080*/  IADD3.X R3, R3, R9, R217, P0, !PT ;  /* 0x0000000903037210 */ /* 0x000fc600007fe4d9 */
[----:B------:R-:W-:-:S04]  /*e090*/  IMAD.WIDE.U32 R8, R10, UR8, R2 ;  /* 0x000000080a087c25 */ /* 0x000fc8000f8e0002 */
[----:B------:R-:W-:Y:S01]  /*e0a0*/  VIADD R3, R9, UR10 ;  /* 0x0000000a09037c36 */ /* 0x000fe20008000000 */
[----:B------:R-:W-:-:S04]  /*e0b0*/  LEA R2, P0, R8, UR22, 0x2 ;  /* 0x0000001608027c11 */ /* 0x000fc8000f8010ff */
[----:B------:R-:W-:Y:S01]  /*e0c0*/  LEA.HI.X R3, R8, UR23, R3, 0x2, P0 ;  /* 0x0000001708037c11 */ /* 0x000fe200080f1403 */
[----:B-----5:R-:W-:-:S04]  /*e0d0*/  FMUL R8, R11, UR19 ;  /* 0x000000130b087c20 */ /* 0x020fc80008400000 */
[----:B----4-:R-:W-:Y:S01]  /*e0e0*/  FFMA R8, R225, UR18, R8 ;  /* 0x00000012e1087c23 */ /* 0x010fe20008000008 */
[----:B---3--:R-:W-:-:S04]  /*e0f0*/  ISETP.GT.AND P0, PT, R224, 0x80, PT ;  /* 0x00000080e000780c */ /* 0x008fc80003f04270 */
[----:B------:R2:W-:Y:S01]  /*e100*/  @P2 STG.E desc[UR16][R4.64+0x20], R8 ;  /* 0x0000200804002986 */ /* 0x0005e2000c101910 */
[----:B------:R-:W-:Y:S08]  /*e110*/  @!P1 BRA `(.L_x_210) ;  /* 0x0000000000049947 */ /* 0x000ff00003800000 */
[----:B------:R3:W5:Y:S02]  /*e120*/  LDG.E.LTC128B R11, desc[UR16][R2.64+0x20] ;  /* 0x00002010020b7981 */ /* 0x000764000c1e1920 */
.L_x_210:
[----:B------:R-:W-:Y:S05]  /*e130*/  BSYNC B1 ;  /* 0x0000000000017941 */ /* 0x000fea0003800000 */
.L_x_209:
[----:B--2---:R-:W2:Y:S01]  /*e140*/  LDL.LU R5, [R1+0x1fc] ;  /* 0x0001fc0001057983 */ /* 0x004ea20000300800 */
[----:B-----5:R-:W-:Y:S01]  /*e150*/  FMUL R4, R11, UR19 ;  /* 0x000000130b047c20 */ /* 0x020fe20008400000 */
[----:B------:R-:W-:Y:S01]  /*e160*/  ISETP.GT.AND P2, PT, R0, RZ, P0 ;  /* 0x000000ff0000720c */ /* 0x000fe20000744270 */
[----:B------:R-:W-:Y:S02]  /*e170*/  BSSY B1, `(.L_x_211) ;  /* 0x0000006000017945 */ /* 0x000fe40003800000 */
[----:B--2---:R-:W-:-:S05]  /*e180*/  FFMA R4, R5, UR18, R4 ;  /* 0x0000001205047c23 */ /* 0x004fca0008000004 */
[----:B------:R2:W-:Y:S05]  /*e190*/  @P1 STG.E desc[UR16][R14.64+0x20], R4 ;  /* 0x000020040e001986 */ /* 0x0005ea000c101910 */
[----:B------:R-:W-:Y:S05]  /*e1a0*/  @!P2 BRA `(.L_x_212) ;  /* 0x000000000008a947 */ /* 0x000fea0003800000 */
[----:B------:R-:W4:Y:S04]  /*e1b0*/  LDL.64 R8, [R1+0x250] ;  /* 0x0002500001087983 */ /* 0x000f280000100a00 */
[----:B----4-:R4:W5:Y:S02]  /*e1c0*/  LDG.E.LTC128B R11, desc[UR16][R8.64+0x200] ;  /* 0x00020010080b7981 */ /* 0x010964000c1e1920 */
.L_x_212:
[----:B------:R-:W-:Y:S05]  /*e1d0*/  BSYNC B1 ;  /* 0x0000000000017941 */ /* 0x000fea0003800000 */
.L_x_211:
[----:B--2--5:R-:W-:Y:S01]  /*e1e0*/  FMUL R4, R11, UR19 ;  /* 0x000000130b047c20 */ /* 0x024fe20008400000 */
[----:B------:R-:W-:Y:S01]  /*e1f0*/  ISETP.GT.AND P3, PT, R0, 0x1, P0 ;  /* 0x000000010000780c */ /* 0x000fe20000764270 */
[----:B------:R-:W-:Y:S01]  /*e200*/  BSSY B1, `(.L_x_213) ;  /* 0x0000007000017945 */ /* 0x000fe20003800000 */
[----:B------:R-:W-:Y:S01]  /*e210*/  ISETP.GT.AND P1, PT, R224, 0x88, PT ;  /* 0x00000088e000780c */ /* 0x000fe20003f24270 */
[----:B------:R-:W-:-:S05]  /*e220*/  FFMA R4, R24, UR18, R4 ;  /* 0x0000001218047c23 */ /* 0x000fca0008000004 */
[----:B------:R2:W-:Y:S05]  /*e230*/  @P2 STG.E desc[UR16][R226.64+0x200], R4 ;  /* 0x00020004e2002986 */ /* 0x0005ea000c101910 */
[----:B------:R-:W-:Y:S05]  /*e240*/  @!P3 BRA `(.L_x_214) ;  /* 0x000000000008b947 */ /* 0x000fea0003800000 */
[----:B----4-:R-:W4:Y:S04]  /*e250*/  LDL.64 R8, [R1+0x248] ;  /* 0x0002480001087983 */ /* 0x010f280000100a00 */
[----:B----4-:R4:W5:Y:S02]  /*e260*/  LDG.E.LTC128B R11, desc[UR16][R8.64+0x200] ;  /* 0x00020010080b7981 */ /* 0x010964000c1e1920 */
.L_x_214:
[----:B------:R-:W-:Y:S05]  /*e270*/  BSYNC B1 ;  /* 0x0000000000017941 */ /* 0x000fea0003800000 */
.L_x_213:
[----:B--2--5:R-:W-:Y:S01]  /*e280*/  FMUL R4, R11, UR19 ;  /* 0x000000130b047c20 */ /* 0x024fe20008400000 */
[----:B------:R-:W-:Y:S01]  /*e290*/  @P3 IMAD.MOV.U32 R5, RZ, RZ, R13 ;  /* 0x000000ffff053224 */ /* 0x000fe200078e000d */
[----:B------:R-:W-:Y:S01]  /*e2a0*/  ISETP.GT.AND P5, PT, R0, RZ, P1 ;  /* 0x000000ff0000720c */ /* 0x000fe20000fa4270 */
[----:B------:R-:W-:Y:S01]  /*e2b0*/  BSSY B1, `(.L_x_215) ;  /* 0x0000007000017945 */ /* 0x000fe20003800000 */
[----:B------:R-:W-:Y:S01]  /*e2c0*/  FFMA R25, R25, UR18, R4 ;  /* 0x0000001219197c23 */ /* 0x000fe20008000004 */
[----:B------:R-:W-:-:S05]  /*e2d0*/  @P3 MOV R4, R12 ;  /* 0x0000000c00043202 */ /* 0x000fca0000000f00 */
[----:B------:R2:W-:Y:S05]  /*e2e0*/  @P3 STG.E desc[UR16][R4.64+0x200], R25 ;  /* 0x0002001904003986 */ /* 0x0005ea000c101910 */
[----:B------:R-:W-:Y:S05]  /*e2f0*/  @!P5 BRA `(.L_x_216) ;  /* 0x000000000008d947 */ /* 0x000fea0003800000 */
[----:B----4-:R-:W4:Y:S04]  /*e300*/  LDL.LU.64 R8, [R1+0x250] ;  /* 0x0002500001087983 */ /* 0x010f280000300a00 */
[----:B----4-:R4:W5:Y:S02]  /*e310*/  LDG.E.LTC128B R11, desc[UR16][R8.64+0x220] ;  /* 0x00022010080b7981 */ /* 0x010964000c1e1920 */
.L_x_216:
[----:B------:R-:W-:Y:S05]  /*e320*/  BSYNC B1 ;  /* 0x0000000000017941 */ /* 0x000fea0003800000 */
.L_x_215:
[----:B--2--5:R-:W-:Y:S01]  /*e330*/  FMUL R4, R11, UR19 ;  /* 0x000000130b047c20 */ /* 0x024fe20008400000 */
[C---:B------:R-:W-:Y:S01]  /*e340*/  ISETP.GT.AND P3, PT, R0.reuse, 0x1, P1 ;  /* 0x000000010000780c */ /* 0x040fe20000f64270 */
[----:B------:R-:W-:Y:S01]  /*e350*/  BSSY B1, `(.L_x_217) ;  /* 0x0000008000017945 */ /* 0x000fe20003800000 */
[----:B------:R-:W-:Y:S01]  /*e360*/  ISETP.GT.AND P2, PT, R0, 0x8, P0 ;  /* 0x000000080000780c */ /* 0x000fe20000744270 */
[----:B------:R-:W-:Y:S01]  /*e370*/  FFMA R4, R26, UR18, R4 ;  /* 0x000000121a047c23 */ /* 0x000fe20008000004 */
[----:B------:R-:W-:-:S04]  /*e380*/  IMAD.MOV.U32 R10, RZ, RZ, R11 ;  /* 0x000000ffff0a7224 */ /* 0x000fc800078e000b */
[----:B------:R2:W-:Y:S05]  /*e390*/  @P5 STG.E desc[UR16][R226.64+0x220], R4 ;  /* 0x00022004e2005986 */ /* 0x0005ea000c101910 */
[----:B------:R-:W-:Y:S05]  /*e3a0*/  @!P3 BRA `(.L_x_218) ;  /* 0x000000000008b947 */ /* 0x000fea0003800000 */
[----:B----4-:R-:W4:Y:S04]  /*e3b0*/  LDL.LU.64 R8, [R1+0x248] ;  /* 0x0002480001087983 */ /* 0x010f280000300a00 */
[----:B----4-:R4:W5:Y:S02]  /*e3c0*/  LDG.E.LTC128B R10, desc[UR16][R8.64+0x220] ;  /* 0x00022010080a7981 */ /* 0x010964000c1e1920 */
.L_x_218:
[----:B------:R-:W-:Y:S05]  /*e3d0*/  BSYNC B1 ;  /* 0x0000000000017941 */ /* 0x000fea0003800000 */
.L_x_217:
[----:B------:R-:W3:Y:S01]  /*e3e0*/  LDL.64 R14, [R1+0x240] ;  /* 0x00024000010e7983 */ /* 0x000ee20000100a00 */
[----:B--2--5:R-:W-:Y:S01]  /*e3f0*/  FMUL R4, R10, UR19 ;  /* 0x000000130a047c20 */ /* 0x024fe20008400000 */
[----:B----4-:R-:W-:Y:S01]  /*e400*/  IMAD.MOV.U32 R8, RZ, RZ, R12 ;  /* 0x000000ffff087224 */ /* 0x010fe200078e000c */
[----:B------:R-:W-:Y:S02]  /*e410*/  MOV R9, R13 ;  /* 0x0000000d00097202 */ /* 0x000fe40000000f00 */
[----:B------:R-:W-:-:S05]  /*e420*/  FFMA R27, R27, UR18, R4 ;  /* 0x000000121b1b7c23 */ /* 0x000fca0008000004 */
[----:B------:R2:W-:Y:S04]  /*e430*/  @P3 STG.E desc[UR16][R8.64+0x220], R27 ;  /* 0x0002201b08003986 */ /* 0x0005e8000c101910 */
[----:B---3--:R-:W3:Y:S01]  /*e440*/  @P2 LDG.E.LTC128B R10, desc[UR16][R14.64+0x200] ;  /* 0x000200100e0a2981 */ /* 0x008ee2000c1e1920 */
[----:B------:R-:W-:Y:S01]  /*e450*/  IMAD.U32 R4, RZ, RZ, UR26 ;  /* 0x0000001aff047e24 */ /* 0x000fe2000f8e00ff */
[----:B------:R-:W-:Y:S01]  /*e460*/  ISETP.GT.AND P5, PT, R0, 0x9, P0 ;  /* 0x000000090000780c */ /* 0x000fe200007a4270 */
[----:B------:R-:W-:Y:S02]  /*e470*/  BSSY B1, `(.L_x_219) ;  /* 0x000000a000017945 */ /* 0x000fe40003800000 */
[----:B--2---:R-:W-:Y:S01]  /*e480*/  IMAD.WIDE.U32 R8, R4, 0x1c, R8 ;  /* 0x0000001c04087825 */ /* 0x004fe200078e0008 */
[----:B------:R-:W-:-:S03]  /*e490*/  IADD3 R4, P3, R12, UR21, RZ ;  /* 0x000000150c047c10 */ /* 0x000fc6000ff7e0ff */
[----:B------:R-:W-:Y:S02]  /*e4a0*/  VIADD R9, R9, UR28 ;  /* 0x0000001c09097c36 */ /* 0x000fe40008000000 */
[----:B---3--:R-:W-:-:S04]  /*e4b0*/  FMUL R5, R10, UR19 ;  /* 0x000000130a057c20 */ /* 0x008fc80008400000 */
[----:B------:R-:W-:-:S05]  /*e4c0*/  FFMA R28, R28, UR18, R5 ;  /* 0x000000121c1c7c23 */ /* 0x000fca0008000005 */
[----:B------:R2:W-:Y:S01]  /*e4d0*/  @P2 STG.E desc[UR16][R8.64+0x200], R28 ;  /* 0x0002001c08002986 */ /* 0x0005e2000c101910 */
[----:B------:R-:W-:Y:S05]  /*e4e0*/  @!P5 BRA `(.L_x_220) ;  /* 0x000000000008d947 */ /* 0x000fea0003800000 */
[----:B------:R-:W3:Y:S04]  /*e4f0*/  LDL.64 R24, [R1+0x238] ;  /* 0x0002380001187983 */ /* 0x000ee80000100a00 */
[----:B---3--:R3:W5:Y:S02]  /*e500*/  LDG.E.LTC128B R10, desc[UR16][R24.64+0x200] ;  /* 0x00020010180a7981 */ /* 0x008764000c1e1920 */
.L_x_220:
[----:B------:R-:W-:Y:S05]  /*e510*/  BSYNC B1 ;  /* 0x0000000000017941 */ /* 0x000fea0003800000 */
.L_x_219:
[----:B-----5:R-:W-:Y:S01]  /*e520*/  FMUL R11, R10, UR19 ;  /* 0x000000130a0b7c20 */ /* 0x020fe20008400000 */
[----:B------:R-:W-:Y:S01]  /*e530*/  IADD3.X R5, R13, UR11, RZ, P3, !PT ;  /* 0x0000000b0d057c10 */ /* 0x000fe20009ffe4ff */
[----:B------:R-:W-:Y:S01]  /*e540*/  BSSY B1, `(.L_x_221) ;  /* 0x0000006000017945 */ /* 0x000fe20003800000 */
[----:B------:R-:W-:Y:S01]  /*e550*/  ISETP.GT.AND P2, PT, R0, 0x8, P1 ;  /* 0x000000080000780c */ /* 0x000fe20000f44270 */
[----:B------:R-:W-:-:S05]  /*e560*/  FFMA R11, R29, UR18, R11 ;  /* 0x000000121d0b7c23 */ /* 0x000fca000800000b */
[----:B------:R4:W-:Y:S07]  /*e570*/  @P5 STG.E desc[UR16][R4.64+0x200], R11 ;  /* 0x0002000b04005986 */ /* 0x0009ee000c101910 */
[----:B------:R-:W-:Y:S05]  /*e580*/  @!P2 BRA `(.L_x_222) ;  /* 0x000000000004a947 */ /* 0x000fea0003800000 */
[----:B------:R0:W5:Y:S02]  /*e590*/  LDG.E.LTC128B R10, desc[UR16][R14.64+0x220] ;  /* 0x000220100e0a7981 */ /* 0x000164000c1e1920 */
.L_x_222:
[----:B------:R-:W-:Y:S05]  /*e5a0*/  BSYNC B1 ;  /* 0x0000000000017941 */ /* 0x000fea0003800000 */
.L_x_221:
[----:B----45:R-:W-:Y:S01]  /*e5b0*/  FMUL R11, R10, UR19 ;  /* 0x000000130a0b7c20 */ /* 0x030fe20008400000 */
[C---:B------:R-:W-:Y:S01]  /*e5c0*/  ISETP.GT.AND P5, PT, R0.reuse, 0x9, P1 ;  /* 0x000000090000780c */ /* 0x040fe20000fa4270 */
[----:B------:R-:W-:Y:S01]  /*e5d0*/  BSSY B1, `(.L_x_223) ;  /* 0x0000007000017945 */ /* 0x000fe20003800000 */
[----:B------:R-:W-:Y:S01]  /*e5e0*/  ISETP.GT.AND P3, PT, R0, 0x10, P0 ;  /* 0x000000100000780c */ /* 0x000fe20000764270 */
[----:B------:R-:W-:-:S05]  /*e5f0*/  FFMA R11, R30, UR18, R11 ;  /* 0x000000121e0b7c23 */ /* 0x000fca000800000b */
[----:B------:R4:W-:Y:S05]  /*e600*/  @P2 STG.E desc[UR16][R8.64+0x220], R11 ;  /* 0x0002200b08002986 */ /* 0x0009ea000c101910 */
[----:B------:R-:W-:Y:S05]  /*e610*/  @!P5 BRA `(.L_x_224) ;  /* 0x000000000008d947 */ /* 0x000fea0003800000 */
[----:B------:R-:W2:Y:S04]  /*e620*/  LDL.LU.64 R12, [R1+0x238] ;  /* 0x00023800010c7983 */ /* 0x000ea80000300a00 */
[----:B--2---:R2:W5:Y:S02]  /*e630*/  LDG.E.LTC128B R10, desc[UR16][R12.64+0x220] ;  /* 0x000220100c0a7981 */ /* 0x004564000c1e1920 */
.L_x_224:
[----:B------:R-:W-:Y:S05]  /*e640*/  BSYNC B1 ;  /* 0x0000000000017941 */ /* 0x000fea0003800000 */
.L_x_223:
[----:B0-----:R-:W3:Y:S01]  /*e650*/  LDL.64 R14, [R1+0x230] ;  /* 0x00023000010e7983 */ /* 0x001ee20000100a00 */
[----:B--2-45:R-:W-:Y:S01]  /*e660*/  FMUL R8, R10, UR19 ;  /* 0x000000130a087c20 */ /* 0x034fe20008400000 */
[----:B------:R-:W-:Y:S01]  /*e670*/  IMAD.MOV.U32 R12, RZ, RZ, R10 ;  /* 0x000000ffff0c7224 */ /* 0x000fe200078e000a */
[----:B------:R-:W-:Y:S01]  /*e680*/  MOV R10, R4 ;  /* 0x00000004000a7202 */ /* 0x000fe20000000f00 */
[----:B------:R-:W-:Y:S02]  /*e690*/  IMAD.MOV.U32 R11, RZ, RZ, R5 ;  /* 0x000000ffff0b7224 */ /* 0x000fe400078e0005 */
[----:B------:R-:W-:-:S05]  /*e6a0*/  FFMA R31, R31, UR18, R8 ;  /* 0x000000121f1f7c23 */ /* 0x000fca0008000008 */
[----:B------:R0:W-:Y:S04]  /*e6b0*/  @P5 STG.E desc[UR16][R10.64+0x220], R31 ;  /* 0x0002201f0a005986 */ /* 0x0001e8000c101910 */
[----:B---3--:R-:W2:Y:S01]  /*e6c0*/  @P3 LDG.E.LTC128B R12, desc[UR16][R14.64+0x200] ;  /* 0x000200100e0c3981 */ /* 0x008ea2000c1e1920 */
[----:B------:R-:W-:Y:S01]  /*e6d0*/  IMAD.U32 R8, RZ, RZ, UR26 ;  /* 0x0000001aff087e24 */ /* 0x000fe2000f8e00ff */
[----:B------:R-:W-:Y:S01]  /*e6e0*/  ISETP.GT.AND P6, PT, R0, 0x11, P0 ;  /* 0x000000110000780c */ /* 0x000fe200007c4270 */
[----:B------:R-:W-:Y:S02]  /*e6f0*/  BSSY B1, `(.L_x_225) ;  /* 0x000000a000017945 */ /* 0x000fe40003800000 */
[----:B0-----:R-:W-:Y:S01]  /*e700*/  IMAD.WIDE.U32 R10, R8, 0x1c, R10 ;  /* 0x0000001c080a7825 */ /* 0x001fe200078e000a */
[----:B------:R-:W-:-:S03]  /*e710*/  IADD3 R8, P5, R4, UR21, RZ ;  /* 0x0000001504087c10 */ /* 0x000fc6000ffbe0ff */
[----:B------:R-:W-:Y:S02]  /*e720*/  VIADD R11, R11, UR28 ;  /* 0x0000001c0b0b7c36 */ /* 0x000fe40008000000 */
[----:B--2---:R-:W-:-:S04]  /*e730*/  FMUL R9, R12, UR19 ;  /* 0x000000130c097c20 */ /* 0x004fc80008400000 */
[----:B------:R-:W-:-:S05]  /*e740*/  FFMA R32, R32, UR18, R9 ;  /* 0x0000001220207c23 */ /* 0x000fca0008000009 */
[----:B------:R0:W-:Y:S01]  /*e750*/  @P3 STG.E desc[UR16][R10.64+0x200], R32 ;  /* 0x000200200a003986 */ /* 0x0001e2000c101910 */
[----:B------:R-:W-:Y:S05]  /*e760*/  @!P6 BRA `(.L_x_226) ;  /* 0x000000000008e947 */ /* 0x000fea0003800000 */
[----:B------:R-:W2:Y:S04]  /*e770*/  LDL.64 R24, [R1+0x228] ;  /* 0x0002280001187983 */ /* 0x000ea80000100a00 */
[----:B--2---:R2:W5:Y:S02]  /*e780*/  LDG.E.LTC128B R12, desc[UR16][R24.64+0x200] ;  /* 0x00020010180c7981 */ /* 0x004564000c1e1920 */
.L_x_226:
[----:B------:R-:W-:Y:S05]  /*e790*/  BSYNC B1 ;  /* 0x0000000000017941 */ /* 0x000fea0003800000 */
.L_x_225:
        /* <DEDUP_REMOVED lines=8> */
.L_x_228:
[----:B------:R-:W-:Y:S05]  /*e820*/  BSYNC B1 ;  /* 0x0000000000017941 */ /* 0x000fea0003800000 */
.L_x_227:
[----:B---3-5:R-:W-:Y:S01]  /*e830*/  FMUL R4, R12, UR19 ;  /* 0x000000130c047c20 */ /* 0x028fe20008400000 */
[C---:B------:R-:W-:Y:S01]  /*e840*/  ISETP.GT.AND P5, PT, R0.reuse, 0x11, P1 ;  /* 0x000000110000780c */ /* 0x040fe20000fa4270 */
[----:B------:R-:W-:Y:S01]  /*e850*/  BSSY B1, `(.L_x_229) ;  /* 0x0000007000017945 */ /* 0x000fe20003800000 */
[----:B------:R-:W-:Y:S01]  /*e860*/  ISETP.GT.AND P3, PT, R0, 0x18, P0 ;  /* 0x000000180000780c */ /* 0x000fe20000764270 */
[----:B------:R-:W-:-:S05]  /*e870*/  FFMA R4, R34, UR18, R4 ;  /* 0x0000001222047c23 */ /* 0x000fca0008000004 */
[----:B------:R3:W-:Y:S05]  /*e880*/  @P2 STG.E desc[UR16][R10.64+0x220], R4 ;  /* 0x000220040a002986 */ /* 0x0007ea000c101910 */
[----:B------:R-:W-:Y:S05]  /*e890*/  @!P5 BRA `(.L_x_230) ;  /* 0x000000000008d947 */ /* 0x000fea0003800000 */
[----:B----4-:R-:W4:Y:S04]  /*e8a0*/  LDL.LU.64 R14, [R1+0x228] ;  /* 0x00022800010e7983 */ /* 0x010f280000300a00 */
[----:B----4-:R4:W5:Y:S02]  /*e8b0*/  LDG.E.LTC128B R12, desc[UR16][R14.64+0x220] ;  /* 0x000220100e0c7981 */ /* 0x010964000c1e1920 */
.L_x_230:
[----:B------:R-:W-:Y:S05]  /*e8c0*/  BSYNC B1 ;  /* 0x0000000000017941 */ /* 0x000fea0003800000 */
.L_x_229:
[----:B----4-:R-:W4:Y:S01]  /*e8d0*/  LDL.64 R14, [R1+0x220] ;  /* 0x00022000010e7983 */ /* 0x010f220000100a00 */
[----:B---3-5:R-:W-:Y:S01]  /*e8e0*/  FMUL R4, R12, UR19 ;  /* 0x000000130c047c20 */ /* 0x028fe20008400000 */
[----:B0-----:R-:W-:Y:S01]  /*e8f0*/  MOV R10, R8 ;  /* 0x00000008000a7202 */ /* 0x001fe20000000f00 */
[----:B------:R-:W-:Y:S02]  /*e900*/  IMAD.MOV.U32 R11, RZ, RZ, R9 ;  /* 0x000000ffff0b7224 */ /* 0x000fe400078e0009 */
[----:B------:R-:W-:-:S05]  /*e910*/  FFMA R35, R35, UR18, R4 ;  /* 0x0000001223237c23 */ /* 0x000fca0008000004 */
[----:B------:R0:W-:Y:S04]  /*e920*/  @P5 STG.E desc[UR16][R10.64+0x220], R35 ;  /* 0x000220230a005986 */ /* 0x0001e8000c101910 */
[----:B----4-:R-:W3:Y:S01]  /*e930*/  @P3 LDG.E.LTC128B R12, desc[UR16][R14.64+0x200] ;  /* 0x000200100e0c3981 */ /* 0x010ee2000c1e1920 */
[----:B------:R-:W-:Y:S01]  /*e940*/  IMAD.U32 R4, RZ, RZ, UR26 ;  /* 0x0000001aff047e24 */ /* 0x000fe2000f8e00ff */
[----:B------:R-:W-:Y:S01]  /*e950*/  ISETP.GT.AND P6, PT, R0, 0x19, P0 ;  /* 0x000000190000780c */ /* 0x000fe200007c4270 */
[----:B------:R-:W-:Y:S02]  /*e960*/  BSSY B1, `(.L_x_231) ;  /* 0x000000a000017945 */ /* 0x000fe40003800000 */
[----:B0-----:R-:W-:Y:S01]  /*e970*/  IMAD.WIDE.U32 R10, R4, 0x1c, R10 ;  /* 0x0000001c040a7825 */ /* 0x001fe200078e000a */
[----:B------:R-:W-:-:S03]  /*e980*/  IADD3 R4, P5, R8, UR21, RZ ;  /* 0x0000001508047c10 */ /* 0x000fc6000ffbe0ff */
[----:B------:R-:W-:Y:S02]  /*e990*/  VIADD R11, R11, UR28 ;  /* 0x0000001c0b0b7c36 */ /* 0x000fe40008000000 */
[----:B---3--:R-:W-:-:S04]  /*e9a0*/  FMUL R5, R12, UR19 ;  /* 0x000000130c057c20 */ /* 0x008fc80008400000 */
[----:B------:R-:W-:-:S05]  /*e9b0*/  FFMA R36, R36, UR18, R5 ;  /* 0x0000001224247c23 */ /* 0x000fca0008000005 */
[----:B------:R0:W-:Y:S01]  /*e9c0*/  @P3 STG.E desc[UR16][R10.64+0x200], R36 ;  /* 0x000200240a003986 */ /* 0x0001e2000c101910 */
[----:B------:R-:W-:Y:S05]  /*e9d0*/  @!P6 BRA `(.L_x_232) ;  /* 0x000000000008e947 */ /* 0x000fea0003800000 */
[----:B--2---:R-:W2:Y:S04]  /*e9e0*/  LDL.64 R24, [R1+0x218] ;  /* 0x0002180001187983 */ /* 0x004ea80000100a00 */
[----:B--2---:R3:W5:Y:S02]  /*e9f0*/  LDG.E.LTC128B R12, desc[UR16][R24.64+0x200] ;  /* 0x00020010180c7981 */ /* 0x004764000c1e1920 */
.L_x_232:
[----:B------:R-:W-:Y:S05]  /*ea00*/  BSYNC B1 ;  /* 0x0000000000017941 */ /* 0x000fea0003800000 */
.L_x_231:
        /* <DEDUP_REMOVED lines=8> */
.L_x_234:
[----:B------:R-:W-:Y:S05]  /*ea90*/  BSYNC B1 ;  /* 0x0000000000017941 */ /* 0x000fea0003800000 */
.L_x_233:
[----:B----45:R-:W-:Y:S01]  /*eaa0*/  FMUL R8, R12, UR19 ;  /* 0x000000130c087c20 */ /* 0x030fe20008400000 */
[C---:B------:R-:W-:Y:S01]  /*eab0*/  ISETP.GT.AND P5, PT, R0.reuse, 0x19, P1 ;  /* 0x000000190000780c */ /* 0x040fe20000fa4270 */
[----:B------:R-:W-:Y:S01]  /*eac0*/  BSSY B1, `(.L_x_235) ;  /* 0x0000007000017945 */ /* 0x000fe20003800000 */
[----:B------:R-:W-:Y:S01]  /*ead0*/  ISETP.GT.AND P3, PT, R0, 0x20, P0 ;  /* 0x000000200000780c */ /* 0x000fe20000764270 */
[----:B------:R-:W-:-:S05]  /*eae0*/  FFMA R8, R38, UR18, R8 ;  /* 0x0000001226087c23 */ /* 0x000fca0008000008 */
[----:B------:R4:W-:Y:S05]  /*eaf0*/  @P2 STG.E desc[UR16][R10.64+0x220], R8 ;  /* 0x000220080a002986 */ /* 0x0009ea000c101910 */
[----:B------:R-:W-:Y:S05]  /*eb00*/  @!P5 BRA `(.L_x_236) ;  /* 0x000000000008d947 */ /* 0x000fea0003800000 */
[----:B0-----:R-:W2:Y:S04]  /*eb10*/  LDL.LU.64 R14, [R1+0x218] ;  /* 0x00021800010e7983 */ /* 0x001ea80000300a00 */
[----:B--2---:R0:W5:Y:S02]  /*eb20*/  LDG.E.LTC128B R12, desc[UR16][R14.64+0x220] ;  /* 0x000220100e0c7981 */ /* 0x004164000c1e1920 */
.L_x_236:
[----:B------:R-:W-:Y:S05]  /*eb30*/  BSYNC B1 ;  /* 0x0000000000017941 */ /* 0x000fea0003800000 */
.L_x_235:
[----:B0-----:R-:W2:Y:S01]  /*eb40*/  LDL.64 R14, [R1+0x210] ;  /* 0x00021000010e7983 */ /* 0x001ea20000100a00 */
[----:B----45:R-:W-:Y:S01]  /*eb50*/  FMUL R8, R12, UR19 ;  /* 0x000000130c087c20 */ /* 0x030fe20008400000 */
[----:B------:R-:W-:Y:S01]  /*eb60*/  MOV R10, R4 ;  /* 0x00000004000a7202 */ /* 0x000fe20000000f00 */
[----:B------:R-:W-:Y:S02]  /*eb70*/  IMAD.MOV.U32 R11, RZ, RZ, R5 ;  /* 0x000000ffff0b7224 */ /* 0x000fe400078e0005 */
[----:B------:R-:W-:-:S05]  /*eb80*/  FFMA R39, R39, UR18, R8 ;  /* 0x0000001227277c23 */ /* 0x000fca0008000008 */
[----:B------:R0:W-:Y:S04]  /*eb90*/  @P5 STG.E desc[UR16][R10.64+0x220], R39 ;  /* 0x000220270a005986 */ /* 0x0001e8000c101910 */
[----:B--2---:R-:W2:Y:S01]  /*eba0*/  @P3 LDG.E.LTC128B R12, desc[UR16][R14.64+0x200] ;  /* 0x000200100e0c3981 */ /* 0x004ea2000c1e1920 */
[----:B------:R-:W-:Y:S01]  /*ebb0*/  IMAD.U32 R9, RZ, RZ, UR26 ;  /* 0x0000001aff097e24 */ /* 0x000fe2000f8e00ff */
[----:B------:R-:W-:Y:S01]  /*ebc0*/  ISETP.GT.AND P6, PT, R0, 0x21, P0 ;  /* 0x000000210000780c */ /* 0x000fe200007c4270 */
[----:B------:R-:W-:Y:S01]  /*ebd0*/  BSSY B1, `(.L_x_237) ;  /* 0x000000a000017945 */ /* 0x000fe20003800000 */
[----:B------:R-:W-:Y:S01]  /*ebe0*/  IADD3 R8, P5, R4, UR21, RZ ;  /* 0x0000001504087c10 */ /* 0x000fe2000ffbe0ff */
[----:B0-----:R-:W-:-:S04]  /*ebf0*/  IMAD.WIDE.U32 R10, R9, 0x1c, R10 ;  /* 0x0000001c090a7825 */ /* 0x001fc800078e000a */
[----:B------:R-:W-:Y:S02]  /*ec00*/  VIADD R11, R11, UR28 ;  /* 0x0000001c0b0b7c36 */ /* 0x000fe40008000000 */
[----:B--2---:R-:W-:-:S04]  /*ec10*/  FMUL R9, R12, UR19 ;  /* 0x000000130c097c20 */ /* 0x004fc80008400000 */
[----:B------:R-:W-:-:S05]  /*ec20*/  FFMA R40, R40, UR18, R9 ;  /* 0x0000001228287c23 */ /* 0x000fca0008000009 */
[----:B------:R0:W-:Y:S01]  /*ec30*/  @P3 STG.E desc[UR16][R10.64+0x200], R40 ;  /* 0x000200280a003986 */ /* 0x0001e2000c101910 */
[----:B------:R-:W-:Y:S05]  /*ec40*/  @!P6 BRA `(.L_x_238) ;  /* 0x000000000008e947 */ /* 0x000fea0003800000 */
[----:B---3--:R-:W2:Y:S04]  /*ec50*/  LDL.64 R24, [R1+0x40] ;  /* 0x0000400001187983 */ /* 0x008ea80000100a00 */
[----:B--2---:R2:W5:Y:S02]  /*ec60*/  LDG.E.LTC128B R12, desc[UR16][R24.64+0x200] ;  /* 0x00020010180c7981 */ /* 0x004564000c1e1920 */
.L_x_238:
[----:B------:R-:W-:Y:S05]  /*ec70*/  BSYNC B1 ;  /* 0x0000000000017941 */ /* 0x000fea0003800000 */
.L_x_237:
        /* <DEDUP_REMOVED lines=8> */
.L_x_240:
[----:B------:R-:W-:Y:S05]  /*ed00*/  BSYNC B1 ;  /* 0x0000000000017941 */ /* 0x000fea0003800000 */
.L_x_239:
[----:B-----5:R-:W-:Y:S01]  /*ed10*/  FMUL R5, R12, UR19 ;  /* 0x000000130c057c20 */ /* 0x020fe20008400000 */
        /* <DEDUP_REMOVED lines=8> */
.L_x_242:
[----:B------:R-:W-:Y:S05]  /*eda0*/  BSYNC B1 ;  /* 0x0000000000017941 */ /* 0x000fea0003800000 */
.L_x_241:
[----:B0-----:R-:W2:Y:S01]  /*edb0*/  LDL.64 R14, [R1+0x38] ;  /* 0x00003800010e7983 */ /* 0x001ea20000100a00 */
[----:B-----5:R-:W-:-:S04]  /*edc0*/  FMUL R4, R12, UR19 ;  /* 0x000000130c047c20 */ /* 0x020fc80008400000 */
[----:B------:R-:W-:-:S05]  /*edd0*/  FFMA R43, R43, UR18, R4 ;  /* 0x000000122b2b7c23 */ /* 0x000fca0008000004 */
[----:B------:R0:W-:Y:S04]  /*ede0*/  @P5 STG.E desc[UR16][R8.64+0x220], R43 ;  /* 0x0002202b08005986 */ /* 0x0001e8000c101910 */
[----:B--2---:R-:W2:Y:S01]  /*edf0*/  @P3 LDG.E.LTC128B R12, desc[UR16][R14.64+0x200] ;  /* 0x000200100e0c3981 */ /* 0x004ea2000c1e1920 */
[----:B------:R-:W-:Y:S01]  /*ee00*/  MOV R11, UR26 ;  /* 0x0000001a000b7c02 */ /* 0x000fe20008000f00 */
[----:B------:R-:W-:Y:S01]  /*ee10*/  BSSY B1, `(.L_x_243) ;  /* 0x000000b000017945 */ /* 0x000fe20003800000 */
[----:B------:R-:W-:Y:S02]  /*ee20*/  ISETP.GT.AND P6, PT, R0, 0x29, P0 ;  /* 0x000000290000780c */ /* 0x000fe400007c4270 */
[----:B------:R-:W-:Y:S01]  /*ee30*/  IADD3 R4, P5, R8, UR21, RZ ;  /* 0x0000001508047c10 */ /* 0x000fe2000ffbe0ff */
[----:B------:R-:W-:-:S04]  /*ee40*/  IMAD.WIDE.U32 R10, R11, 0x1c, R8 ;  /* 0x0000001c0b0a7825 */ /* 0x000fc800078e0008 */
[----:B------:R-:W-:Y:S02]  /*ee50*/  VIADD R11, R11, UR28 ;  /* 0x0000001c0b0b7c36 */ /* 0x000fe40008000000 */
[----:B--2---:R-:W-:-:S04]  /*ee60*/  FMUL R5, R12, UR19 ;  /* 0x000000130c057c20 */ /* 0x004fc80008400000 */
[----:B------:R-:W-:-:S05]  /*ee70*/  FFMA R13, R44, UR18, R5 ;  /* 0x000000122c0d7c23 */ /* 0x000fca0008000005 */
[----:B------:R0:W-:Y:S01]  /*ee80*/  @P3 STG.E desc[UR16][R10.64+0x200], R13 ;  /* 0x0002000d0a003986 */ /* 0x0001e2000c101910 */
[----:B------:R-:W-:Y:S05]  /*ee90*/  @!P6 BRA `(.L_x_244) ;  /* 0x000000000008e947 */ /* 0x000fea0003800000 */
[----:B---3--:R-:W2:Y:S04]  /*eea0*/  LDL.64 R24, [R1+0x30] ;  /* 0x0000300001187983 */ /* 0x008ea80000100a00 */
[----:B--2---:R2:W5:Y:S02]  /*eeb0*/  LDG.E.LTC128B R12, desc[UR16][R24.64+0x200] ;  /* 0x00020010180c7981 */ /* 0x004564000c1e1920 */
.L_x_244:
[----:B------:R-:W-:Y:S05]  /*eec0*/  BSYNC B1 ;  /* 0x0000000000017941 */ /* 0x000fea0003800000 */
.L_x_243:
[----:B0---45:R-:W-:Y:S01]  /*eed0*/  FMUL R8, R12, UR19 ;  /* 0x000000130c087c20 */ /* 0x031fe20008400000 */
[----:B------:R-:W-:Y:S01]  /*eee0*/  IADD3.X R5, R9, UR11, RZ, P5, !PT ;  /* 0x0000000b09057c10 */ /* 0x000fe2000affe4ff */
[----:B------:R-:W-:Y:S01]  /*eef0*/  BSSY B1, `(.L_x_245) ;  /* 0x0000006000017945 */ /* 0x000fe20003800000 */
[----:B------:R-:W-:Y:S01]  /*ef00*/  ISETP.GT.AND P2, PT, R0, 0x28, P1 ;  /* 0x000000280000780c */ /* 0x000fe20000f44270 */
[----:B------:R-:W-:-:S05]  /*ef10*/  FFMA R45, R45, UR18, R8 ;  /* 0x000000122d2d7c23 */ /* 0x000fca0008000008 */
[----:B------:R0:W-:Y:S07]  /*ef20*/  @P6 STG.E desc[UR16][R4.64+0x200], R45 ;  /* 0x0002002d04006986 */ /* 0x0001ee000c101910 */
[----:B------:R-:W-:Y:S05]  /*ef30*/  @!P2 BRA `(.L_x_246) ;  /* 0x000000000004a947 */ /* 0x000fea0003800000 */
[----:B------:R4:W5:Y:S02]  /*ef40*/  LDG.E.LTC128B R12, desc[UR16][R14.64+0x220] ;  /* 0x000220100e0c7981 */ /* 0x000964000c1e1920 */
.L_x_246:
[----:B------:R-:W-:Y:S05]  /*ef50*/  BSYNC B1 ;  /* 0x0000000000017941 */ /* 0x000fea0003800000 */
.L_x_245:
[----:B-----5:R-:W-:Y:S01]  /*ef60*/  FMUL R9, R12, UR19 ;  /* 0x000000130c097c20 */ /* 0x020fe20008400000 */
        /* <DEDUP_REMOVED lines=8> */
.L_x_248:
[----:B------:R-:W-:Y:S05]  /*eff0*/  BSYNC B1 ;  /* 0x0000000000017941 */ /* 0x000fea0003800000 */
.L_x_247:
[----:B----4-:R-:W4:Y:S01]  /*f000*/  LDL.64 R14, [R1+0x28] ;  /* 0x00002800010e7983 */ /* 0x010f220000100a00 */
[----:B-----5:R-:W-:-:S04]  /*f010*/  FMUL R8, R12, UR19 ;  /* 0x000000130c087c20 */ /* 0x020fc80008400000 */
[----:B------:R-:W-:-:S05]  /*f020*/  FFMA R47, R47, UR18, R8 ;  /* 0x000000122f2f7c23 */ /* 0x000fca0008000008 */
[----:B------:R0:W-:Y:S04]  /*f030*/  @P5 STG.E desc[UR16][R4.64+0x220], R47 ;  /* 0x0002202f04005986 */ /* 0x0001e8000c101910 */
[----:B----4-:R-:W4:Y:S01]  /*f040*/  @P3 LDG.E.LTC128B R12, desc[UR16][R14.64+0x200] ;  /* 0x000200100e0c3981 */ /* 0x010f22000c1e1920 */
[----:B0-----:R-:W-:Y:S01]  /*f050*/  IMAD.U32 R11, RZ, RZ, UR26 ;  /* 0x0000001aff0b7e24 */ /* 0x001fe2000f8e00ff */
[----:B------:R-:W-:Y:S01]  /*f060*/  ISETP.GT.AND P6, PT, R0, 0x31, P0 ;  /* 0x000000310000780c */ /* 0x000fe200007c4270 */
[----:B------:R-:W-:Y:S01]  /*f070*/  BSSY B1, `(.L_x_249) ;  /* 0x000000a000017945 */ /* 0x000fe20003800000 */
[----:B------:R-:W-:Y:S01]  /*f080*/  IADD3 R8, P5, R4, UR21, RZ ;  /* 0x0000001504087c10 */ /* 0x000fe2000ffbe0ff */
[----:B------:R-:W-:-:S04]  /*f090*/  IMAD.WIDE.U32 R10, R11, 0x1c, R4 ;  /* 0x0000001c0b0a7825 */ /* 0x000fc800078e0004 */
[----:B------:R-:W-:Y:S02]  /*f0a0*/  VIADD R11, R11, UR28 ;  /* 0x0000001c0b0b7c36 */ /* 0x000fe40008000000 */
[----:B----4-:R-:W-:-:S04]  /*f0b0*/  FMUL R9, R12, UR19 ;  /* 0x000000130c097c20 */ /* 0x010fc80008400000 */
[----:B------:R-:W-:-:S05]  /*f0c0*/  FFMA R13, R48, UR18, R9 ;  /* 0x00000012300d7c23 */ /* 0x000fca0008000009 */
[----:B------:R0:W-:Y:S01]  /*f0d0*/  @P3 STG.E desc[UR16][R10.64+0x200], R13 ;  /* 0x0002000d0a003986 */ /* 0x0001e2000c101910 */
[----:B------:R-:W-:Y:S05]  /*f0e0*/  @!P6 BRA `(.L_x_250) ;  /* 0x000000000008e947 */ /* 0x000fea0003800000 */
[----:B--23--:R-:W2:Y:S04]  /*f0f0*/  LDL.64 R24, [R1+0x20] ;  /* 0x0000200001187983 */ /* 0x00cea80000100a00 */
[----:B--2---:R4:W5:Y:S02]  /*f100*/  LDG.E.LTC128B R12, desc[UR16][R24.64+0x200] ;  /* 0x00020010180c7981 */ /* 0x004964000c1e1920 */
.L_x_250:
[----:B------:R-:W-:Y:S05]  /*f110*/  BSYNC B1 ;  /* 0x0000000000017941 */ /* 0x000fea0003800000 */
.L_x_249:
        /* <DEDUP_REMOVED lines=8> */
.L_x_252:
[----:B------:R-:W-:Y:S05]  /*f1a0*/  BSYNC B1 ;  /* 0x0000000000017941 */ /* 0x000fea0003800000 */
.L_x_251:
        /* <DEDUP_REMOVED lines=9> */
.L_x_254:
[----:B------:R-:W-:Y:S05]  /*f240*/  BSYNC B1 ;  /* 0x0000000000017941 */ /* 0x000fea0003800000 */
.L_x_253:
        /* <DEDUP_REMOVED lines=15> */
[----:B---34-:R-:W2:Y:S04]  /*f340*/  LDL.64 R24, [R1+0x10] ;  /* 0x0000100001187983 */ /* 0x018ea80000100a00 */
[----:B--2---:R2:W5:Y:S02]  /*f350*/  LDG.E.LTC128B R12, desc[UR16][R24.64+0x200] ;  /* 0x00020010180c7981 */ /* 0x004564000c1e1920 */
.L_x_256:
[----:B------:R-:W-:Y:S05]  /*f360*/  BSYNC B1 ;  /* 0x0000000000017941 */ /* 0x000fea0003800000 */
.L_x_255:
[----:B0----5:R-:W-:Y:S01]  /*f370*/  FMUL R8, R12, UR19 ;  /* 0x000000130c087c20 */ /* 0x021fe20008400000 */
[----:B------:R-:W-:Y:S01]  /*f380*/  IADD3.X R5, R9, UR11, RZ, P5, !PT ;  /* 0x0000000b09057c10 */ /* 0x000fe2000affe4ff */
[----:B------:R-:W-:Y:S01]  /*f390*/  BSSY B1, `(.L_x_257) ;  /* 0x0000006000017945 */ /* 0x000fe20003800000 */
[----:B------:R-:W-:Y:S01]  /*f3a0*/  ISETP.GT.AND P2, PT, R0, 0x38, P1 ;  /* 0x000000380000780c */ /* 0x000fe20000f44270 */
[----:B------:R-:W-:-:S05]  /*f3b0*/  FFMA R53, R53, UR18, R8 ;  /* 0x0000001235357c23 */ /* 0x000fca0008000008 */
[----:B------:R0:W-:Y:S07]  /*f3c0*/  @P6 STG.E desc[UR16][R4.64+0x200], R53 ;  /* 0x0002003504006986 */ /* 0x0001ee000c101910 */
[----:B------:R-:W-:Y:S05]  /*f3d0*/  @!P2 BRA `(.L_x_258) ;  /* 0x000000000004a947 */ /* 0x000fea0003800000 */
[----:B------:R0:W5:Y:S02]  /*f3e0*/  LDG.E.LTC128B R12, desc[UR16][R14.64+0x220] ;  /* 0x000220100e0c7981 */ /* 0x000164000c1e1920 */
.L_x_258:
[----:B------:R-:W-:Y:S05]  /*f3f0*/  BSYNC B1 ;  /* 0x0000000000017941 */ /* 0x000fea0003800000 */
.L_x_257:
        /* <DEDUP_REMOVED lines=9> */
.L_x_260:
[----:B------:R-:W-:Y:S05]  /*f490*/  BSYNC B1 ;  /* 0x0000000000017941 */ /* 0x000fea0003800000 */
.L_x_259:
[----:B0-----:R-:W2:Y:S01]  /*f4a0*/  LDL.64 R14, [R1+0x8] ;  /* 0x00000800010e7983 */ /* 0x001ea20000100a00 */
[----:B-----5:R-:W-:-:S04]  /*f4b0*/  FMUL R8, R12, UR19 ;  /* 0x000000130c087c20 */ /* 0x020fc80008400000 */
[----:B------:R-:W-:-:S05]  /*f4c0*/  FFMA R55, R55, UR18, R8 ;  /* 0x0000001237377c23 */ /* 0x000fca0008000008 */
[----:B------:R0:W-:Y:S04]  /*f4d0*/  @P5 STG.E desc[UR16][R4.64+0x220], R55 ;  /* 0x0002203704005986 */ /* 0x0001e8000c101910 */
[----:B--2---:R-:W2:Y:S01]  /*f4e0*/  @P3 LDG.E.LTC128B R12, desc[UR16][R14.64+0x200] ;  /* 0x000200100e0c3981 */ /* 0x004ea2000c1e1920 */
[----:B------:R-:W-:Y:S01]  /*f4f0*/  IMAD.U32 R11, RZ, RZ, UR26 ;  /* 0x0000001aff0b7e24 */ /* 0x000fe2000f8e00ff */
[----:B------:R-:W-:Y:S01]  /*f500*/  ISETP.GT.AND P6, PT, R0, 0x41, P0 ;  /* 0x000000410000780c */ /* 0x000fe200007c4270 */
[----:B------:R-:W-:Y:S01]  /*f510*/  BSSY B1, `(.L_x_261) ;  /* 0x000000a000017945 */ /* 0x000fe20003800000 */
[----:B------:R-:W-:Y:S01]  /*f520*/  IADD3 R8, P5, R4, UR21, RZ ;  /* 0x0000001504087c10 */ /* 0x000fe2000ffbe0ff */
[----:B------:R-:W-:-:S04]  /*f530*/  IMAD.WIDE.U32 R10, R11, 0x1c, R4 ;  /* 0x0000001c0b0a7825 */ /* 0x000fc800078e0004 */
[----:B------:R-:W-:Y:S02]  /*f540*/  VIADD R11, R11, UR28 ;  /* 0x0000001c0b0b7c36 */ /* 0x000fe40008000000 */
[----:B--2---:R-:W-:-:S04]  /*f550*/  FMUL R9, R12, UR19 ;  /* 0x000000130c097c20 */ /* 0x004fc80008400000 */
[----:B------:R-:W-:-:S05]  /*f560*/  FFMA R13, R56, UR18, R9 ;  /* 0x00000012380d7c23 */ /* 0x000fca0008000009 */
[----:B------:R0:W-:Y:S01]  /*f570*/  @P3 STG.E desc[UR16][R10.64+0x200], R13 ;  /* 0x0002000d0a003986 */ /* 0x0001e2000c101910 */
[----:B------:R-:W-:Y:S05]  /*f580*/  @!P6 BRA `(.L_x_262) ;  /* 0x000000000008e947 */ /* 0x000fea0003800000 */
[----:B---34-:R-:W2:Y:S04]  /*f590*/  LDL.64 R24, [R1] ;  /* 0x0000000001187983 */ /* 0x018ea80000100a00 */
[----:B--2---:R2:W5:Y:S02]  /*f5a0*/  LDG.E.LTC128B R12, desc[UR16][R24.64+0x200] ;  /* 0x00020010180c7981 */ /* 0x004564000c1e1920 */
.L_x_262:
[----:B------:R-:W-:Y:S05]  /*f5b0*/  BSYNC B1 ;  /* 0x0000000000017941 */ /* 0x000fea0003800000 */
.L_x_261:
        /* <DEDUP_REMOVED lines=8> */
.L_x_264:
[----:B------:R-:W-:Y:S05]  /*f640*/  BSYNC B1 ;  /* 0x0000000000017941 */ /* 0x000fea0003800000 */
.L_x_263:
[----:B-----5:R-:W-:Y:S01]  /*f650*/  FMUL R5, R12, UR19 ;  /* 0x000000130c057c20 */ /* 0x020fe20008400000 */
[C---:B------:R-:W-:Y:S01]  /*f660*/  ISETP.GT.AND P5, PT, R0.reuse, 0x41, P1 ;  /* 0x000000410000780c */ /* 0x040fe20000fa4270 */
[----:B------:R-:W-:Y:S01]  /*f670*/  BSSY B1, `(.L_x_265) ;  /* 0x0000007000017945 */ /* 0x000fe20003800000 */
[----:B------:R-:W-:Y:S01]  /*f680*/  ISETP.GT.AND P3, PT, R0, 0x48, P0 ;  /* 0x000000480000780c */ /* 0x000fe20000764270 */
[----:B------:R-:W-:-:S05]  /*f690*/  FFMA R5, R58, UR18, R5 ;  /* 0x000000123a057c23 */ /* 0x000fca0008000005 */
[----:B------:R0:W-:Y:S05]  /*f6a0*/  @P2 STG.E desc[UR16][R10.64+0x220], R5 ;  /* 0x000220050a002986 */ /* 0x0001ea000c101910 */
[----:B------:R-:W-:Y:S05]  /*f6b0*/  @!P5 BRA `(.L_x_266) ;  /* 0x000000000008d947 */ /* 0x000fea0003800000 */
[----:B0-----:R-:W2:Y:S04]  /*f6c0*/  LDL.LU.64 R14, [R1] ;  /* 0x00000000010e7983 */ /* 0x001ea80000300a00 */
[----:B--2---:R0:W5:Y:S02]  /*f6d0*/  LDG.E.LTC128B R12, desc[UR16][R14.64+0x220] ;  /* 0x000220100e0c7981 */ /* 0x004164000c1e1920 */
.L_x_266:
[----:B------:R-:W-:Y:S05]  /*f6e0*/  BSYNC B1 ;  /* 0x0000000000017941 */ /* 0x000fea0003800000 */
.L_x_265:
[----:B-----5:R-:W-:-:S04]  /*f6f0*/  FMUL R4, R12, UR19 ;  /* 0x000000130c047c20 */ /* 0x020fc80008400000 */
[----:B------:R-:W-:-:S05]  /*f700*/  FFMA R59, R59, UR18, R4 ;  /* 0x000000123b3b7c23 */ /* 0x000fca0008000004 */
[----:B------:R1:W-:Y:S04]  /*f710*/  @P5 STG.E desc[UR16][R8.64+0x220], R59 ;  /* 0x0002203b08005986 */ /* 0x0003e8000c101910 */
[----:B------:R-:W2:Y:S01]  /*f720*/  @P3 LDG.E.LTC128B R12, desc[UR16][R236.64+0x200] ;  /* 0x00020010ec0c3981 */ /* 0x000ea2000c1e1920 */
[----:B0-----:R-:W-:Y:S01]  /*f730*/  MOV R11, UR26 ;  /* 0x0000001a000b7c02 */ /* 0x001fe20008000f00 */
        /* <DEDUP_REMOVED lines=9> */
[----:B------:R0:W5:Y:S02]  /*f7d0*/  LDG.E.LTC128B R12, desc[UR16][R234.64+0x200] ;  /* 0x00020010ea0c7981 */ /* 0x000164000c1e1920 */
.L_x_268:
[----:B------:R-:W-:Y:S05]  /*f7e0*/  BSYNC B1 ;  /* 0x0000000000017941 */ /* 0x000fea0003800000 */
.L_x_267:
[----:B-1---5:R-:W-:Y:S01]  /*f7f0*/  FMUL R8, R12, UR19 ;  /* 0x000000130c087c20 */ /* 0x022fe20008400000 */
[----:B------:R-:W-:Y:S01]  /*f800*/  IADD3.X R5, R9, UR11, RZ, P5, !PT ;  /* 0x0000000b09057c10 */ /* 0x000fe2000affe4ff */
[----:B------:R-:W-:Y:S01]  /*f810*/  BSSY B1, `(.L_x_269) ;  /* 0x0000006000017945 */ /* 0x000fe20003800000 */
[----:B------:R-:W-:Y:S01]  /*f820*/  ISETP.GT.AND P2, PT, R0, 0x48, P1 ;  /* 0x000000480000780c */ /* 0x000fe20000f44270 */
[----:B------:R-:W-:-:S05]  /*f830*/  FFMA R61, R61, UR18, R8 ;  /* 0x000000123d3d7c23 */ /* 0x000fca0008000008 */
[----:B------:R1:W-:Y:S07]  /*f840*/  @P6 STG.E desc[UR16][R4.64+0x200], R61 ;  /* 0x0002003d04006986 */ /* 0x0003ee000c101910 */
[----:B------:R-:W-:Y:S05]  /*f850*/  @!P2 BRA `(.L_x_270) ;  /* 0x000000000004a947 */ /* 0x000fea0003800000 */
[----:B------:R2:W5:Y:S02]  /*f860*/  LDG.E.LTC128B R12, desc[UR16][R236.64+0x220] ;  /* 0x00022010ec0c7981 */ /* 0x000564000c1e1920 */
.L_x_270:
[----:B------:R-:W-:Y:S05]  /*f870*/  BSYNC B1 ;  /* 0x0000000000017941 */ /* 0x000fea0003800000 */
.L_x_269:
[----:B-----5:R-:W-:Y:S01]  /*f880*/  FMUL R9, R12, UR19 ;  /* 0x000000130c097c20 */ /* 0x020fe20008400000 */
[C---:B------:R-:W-:Y:S01]  /*f890*/  ISETP.GT.AND P5, PT, R0.reuse, 0x49, P1 ;  /* 0x000000490000780c */ /* 0x040fe20000fa4270 */
[----:B------:R-:W-:Y:S01]  /*f8a0*/  BSSY B1, `(.L_x_271) ;  /* 0x0000006000017945 */ /* 0x000fe20003800000 */
[----:B------:R-:W-:Y:S01]  /*f8b0*/  ISETP.GT.AND P3, PT, R0, 0x50, P0 ;  /* 0x000000500000780c */ /* 0x000fe20000764270 */
[----:B------:R-:W-:-:S05]  /*f8c0*/  FFMA R9, R62, UR18, R9 ;  /* 0x000000123e097c23 */ /* 0x000fca0008000009 */
[----:B------:R0:W-:Y:S05]  /*f8d0*/  @P2 STG.E desc[UR16][R10.64+0x220], R9 ;  /* 0x000220090a002986 */ /* 0x0001ea000c101910 */
[----:B------:R-:W-:Y:S05]  /*f8e0*/  @!P5 BRA `(.L_x_272) ;  /* 0x000000000004d947 */ /* 0x000fea0003800000 */
[----:B------:R0:W5:Y:S02]  /*f8f0*/  LDG.E.LTC128B R12, desc[UR16][R234.64+0x220] ;  /* 0x00022010ea0c7981 */ /* 0x000164000c1e1920 */
.L_x_272:
[----:B------:R-:W-:Y:S05]  /*f900*/  BSYNC B1 ;  /* 0x0000000000017941 */ /* 0x000fea0003800000 */
.L_x_271:
[----:B-----5:R-:W-:-:S04]  /*f910*/  FMUL R8, R12, UR19 ;  /* 0x000000130c087c20 */ /* 0x020fc80008400000 */
[----:B------:R-:W-:-:S05]  /*f920*/  FFMA R63, R63, UR18, R8 ;  /* 0x000000123f3f7c23 */ /* 0x000fca0008000008 */
[----:B------:R1:W-:Y:S04]  /*f930*/  @P5 STG.E desc[UR16][R4.64+0x220], R63 ;  /* 0x0002203f04005986 */ /* 0x0003e8000c101910 */
[----:B------:R-:W2:Y:S01]  /*f940*/  @P3 LDG.E.LTC128B R12, desc[UR16][R232.64+0x200] ;  /* 0x00020010e80c3981 */ /* 0x000ea2000c1e1920 */
[----:B0-----:R-:W-:Y:S01]  /*f950*/  IMAD.U32 R9, RZ, RZ, UR26 ;  /* 0x0000001aff097e24 */ /* 0x001fe2000f8e00ff */
        /* <DEDUP_REMOVED lines=10> */
.L_x_274:
[----:B------:R-:W-:Y:S05]  /*fa00*/  BSYNC B1 ;  /* 0x0000000000017941 */ /* 0x000fea0003800000 */
.L_x_273:
        /* <DEDUP_REMOVED lines=8> */
.L_x_276:
[----:B------:R-:W-:Y:S05]  /*fa90*/  BSYNC B1 ;  /* 0x0000000000017941 */ /* 0x000fea0003800000 */
.L_x_275:
        /* <DEDUP_REMOVED lines=8> */
.L_x_278:
[----:B------:R-:W-:Y:S05]  /*fb20*/  BSYNC B1 ;  /* 0x0000000000017941 */ /* 0x000fea0003800000 */
.L_x_277:
        /* <DEDUP_REMOVED lines=15> */
.L_x_280:
[----:B------:R-:W-:Y:S05]  /*fc20*/  BSYNC B1 ;  /* 0x0000000000017941 */ /* 0x000fea0003800000 */
.L_x_279:
        /* <DEDUP_REMOVED lines=8> */
.L_x_282:
[----:B------:R-:W-:Y:S05]  /*fcb0*/  BSYNC B1 ;  /* 0x0000000000017941 */ /* 0x000fea0003800000 */
.L_x_281:
        /* <DEDUP_REMOVED lines=8> */
.L_x_284:
[----:B------:R-:W-:Y:S05]  /*fd40*/  BSYNC B1 ;  /* 0x0000000000017941 */ /* 0x000fea0003800000 */
.L_x_283:
[----:B0----5:R-:W-:-:S04]  /*fd50*/  FMUL R4, R12, UR19 ;  /* 0x000000130c047c20 */ /* 0x021fc80008400000 */
[----:B------:R-:W-:-:S05]  /*fd60*/  FFMA R71, R71, UR18, R4 ;  /* 0x0000001247477c23 */ /* 0x000fca0008000004 */
[----:B------:R0:W-:Y:S04]  /*fd70*/  @P5 STG.E desc[UR16][R8.64+0x220], R71 ;  /* 0x0002204708005986 */ /* 0x0001e8000c101910 */
[----:B------:R-:W2:Y:S01]  /*fd80*/  @P3 LDG.E.LTC128B R12, desc[UR16][R22.64+0x200] ;  /* 0x00020010160c3981 */ /* 0x000ea2000c1e1920 */
        /* <DEDUP_REMOVED lines=11> */
.L_x_286:
[----:B------:R-:W-:Y:S05]  /*fe40*/  BSYNC B1 ;  /* 0x0000000000017941 */ /* 0x000fea0003800000 */
.L_x_285:
        /* <DEDUP_REMOVED lines=8> */
.L_x_288:
[----:B------:R-:W-:Y:S05]  /*fed0*/  BSYNC B1 ;  /* 0x0000000000017941 */ /* 0x000fea0003800000 */
.L_x_287:
        /* <DEDUP_REMOVED lines=8> */
.L_x_290:
[----:B------:R-:W-:Y:S05]  /*ff60*/  BSYNC B1 ;  /* 0x0000000000017941 */ /* 0x000fea0003800000 */
.L_x_289:
[----:B0----5:R-:W-:-:S04]  /*ff70*/  FMUL R4, R12, UR19 ;  /* 0x000000130c047c20 */ /* 0x021fc80008400000 */
[----:B------:R-:W-:-:S05]  /*ff80*/  FFMA R75, R75, UR18, R4 ;  /* 0x000000124b4b7c23 */ /* 0x000fca0008000004 */
[----:B------:R0:W-:Y:S04]  /*ff90*/  @P5 STG.E desc[UR16][R10.64+0x220], R75 ;  /* 0x0002204b0a005986 */ /* 0x0001e8000c101910 */
[----:B------:R-:W2:Y:S01]  /*ffa0*/  @P3 LDG.E.LTC128B R12, desc[UR16][R154.64+0x200] ;  /* 0x000200109a0c3981 */ /* 0x000ea2000c1e1920 */
        /* <DEDUP_REMOVED lines=11> */
.L_x_292:
[----:B------:R-:W-:Y:S05]  /*10060*/  BSYNC B1 ;  /* 0x0000000000017941 */ /* 0x000fea0003800000 */
.L_x_291:
        /* <DEDUP_REMOVED lines=8> */
.L_x_294:
[----:B------:R-:W-:Y:S05]  /*100f0*/  BSYNC B1 ;  /* 0x0000000000017941 */ /* 0x000fea0003800000 */
.L_x_293:
        /* <DEDUP_REMOVED lines=8> */
.L_x_296:
[----:B------:R-:W-:Y:S05]  /*10180*/  BSYNC B1 ;  /* 0x0000000000017941 */ /* 0x000fea0003800000 */
.L_x_295:
        /* <DEDUP_REMOVED lines=15> */
.L_x_298:
[----:B------:R-:W-:Y:S05]  /*10280*/  BSYNC B1 ;  /* 0x0000000000017941 */ /* 0x000fea0003800000 */
.L_x_297:
        /* <DEDUP_REMOVED lines=8> */
.L_x_300:
[----:B------:R-:W-:Y:S05]  /*10310*/  BSYNC B1 ;  /* 0x0000000000017941 */ /* 0x000fea0003800000 */
.L_x_299:
        /* <DEDUP_REMOVED lines=8> */
.L_x_302:
[----:B------:R-:W-:Y:S05]  /*103a0*/  BSYNC B1 ;  /* 0x0000000000017941 */ /* 0x000fea0003800000 */
.L_x_301:
        /* <DEDUP_REMOVED lines=15> */
.L_x_304:
[----:B------:R-:W-:Y:S05]  /*104a0*/  BSYNC B1 ;  /* 0x0000000000017941 */ /* 0x000fea0003800000 */
.L_x_303:
        /* <DEDUP_REMOVED lines=8> */
.L_x_306:
[----:B------:R-:W-:Y:S05]  /*10530*/  BSYNC B1 ;  /* 0x0000000000017941 */ /* 0x000fea0003800000 */
.L_x_305:
        /* <DEDUP_REMOVED lines=8> */
.L_x_308:
[----:B------:R-:W-:Y:S05]  /*105c0*/  BSYNC B1 ;  /* 0x0000000000017941 */ /* 0x000fea0003800000 */
.L_x_307:
        /* <DEDUP_REMOVED lines=15> */
.L_x_310:
[----:B------:R-:W-:Y:S05]  /*106c0*/  BSYNC B1 ;  /* 0x0000000000017941 */ /* 0x000fea0003800000 */
.L_x_309:
        /* <DEDUP_REMOVED lines=8> */
.L_x_312:
[----:B------:R-:W-:Y:S05]  /*10750*/  BSYNC B1 ;  /* 0x0000000000017941 */ /* 0x000fea0003800000 */
.L_x_311:
        /* <DEDUP_REMOVED lines=8> */
.L_x_314:
[----:B------:R-:W-:Y:S05]  /*107e0*/  BSYNC B1 ;  /* 0x0000000000017941 */ /* 0x000fea0003800000 */
.L_x_313:
        /* <DEDUP_REMOVED lines=15> */
.L_x_316:
[----:B------:R-:W-:Y:S05]  /*108e0*/  BSYNC B1 ;  /* 0x0000000000017941 */ /* 0x000fea0003800000 */
.L_x_315:
        /* <DEDUP_REMOVED lines=8> */
.L_x_318:
[----:B------:R-:W-:Y:S05]  /*10970*/  BSYNC B1 ;  /* 0x0000000000017941 */ /* 0x000fea0003800000 */
.L_x_317:
        /* <DEDUP_REMOVED lines=8> */
.L_x_320:
[----:B------:R-:W-:Y:S05]  /*10a00*/  BSYNC B1 ;  /* 0x0000000000017941 */ /* 0x000fea0003800000 */
.L_x_319:
        /* <DEDUP_REMOVED lines=15> */
.L_x_322:
[----:B------:R-:W-:Y:S05]  /*10b00*/  BSYNC B1 ;  /* 0x0000000000017941 */ /* 0x000fea0003800000 */
.L_x_321:
        /* <DEDUP_REMOVED lines=8> */
.L_x_324:
[----:B------:R-:W-:Y:S05]  /*10b90*/  BSYNC B1 ;  /* 0x0000000000017941 */ /* 0x000fea0003800000 */
.L_x_323:
        /* <DEDUP_REMOVED lines=8> */
.L_x_326:
[----:B------:R-:W-:Y:S05]  /*10c20*/  BSYNC B1 ;  /* 0x0000000000017941 */ /* 0x000fea0003800000 */
.L_x_325:
        /* <DEDUP_REMOVED lines=15> */
.L_x_328:
[----:B------:R-:W-:Y:S05]  /*10d20*/  BSYNC B1 ;  /* 0x0000000000017941 */ /* 0x000fea0003800000 */
.L_x_327:
        /* <DEDUP_REMOVED lines=8> */
.L_x_330:
[----:B------:R-:W-:Y:S05]  /*10db0*/  BSYNC B1 ;  /* 0x0000000000017941 */ /* 0x000fea0003800000 */
.L_x_329:
        /* <DEDUP_REMOVED lines=8> */
.L_x_332:
[----:B------:R-:W-:Y:S05]  /*10e40*/  BSYNC B1 ;  /* 0x0000000000017941 */ /* 0x000fea0003800000 */
.L_x_331:
        /* <DEDUP_REMOVED lines=15> */
.L_x_334:
[----:B------:R-:W-:Y:S05]  /*10f40*/  BSYNC B1 ;  /* 0x0000000000017941 */ /* 0x000fea0003800000 */
.L_x_333:
        /* <DEDUP_REMOVED lines=8> */
.L_x_336:
[----:B------:R-:W-:Y:S05]  /*10fd0*/  BSYNC B1 ;  /* 0x0000000000017941 */ /* 0x000fea0003800000 */
.L_x_335:
        /* <DEDUP_REMOVED lines=8> */
.L_x_338:
[----:B------:R-:W-:Y:S05]  /*11060*/  BSYNC B1 ;  /* 0x0000000000017941 */ /* 0x000fea0003800000 */
.L_x_337:
        /* <DEDUP_REMOVED lines=15> */
.L_x_340:
[----:B------:R-:W-:Y:S05]  /*11160*/  BSYNC B1 ;  /* 0x0000000000017941 */ /* 0x000fea0003800000 */
.L_x_339:
        /* <DEDUP_REMOVED lines=8> */
.L_x_342:
[----:B------:R-:W-:Y:S05]  /*111f0*/  BSYNC B1 ;  /* 0x0000000000017941 */ /* 0x000fea0003800000 */
.L_x_341:
        /* <DEDUP_REMOVED lines=8> */
.L_x_344:
[----:B------:R-:W-:Y:S05]  /*11280*/  BSYNC B1 ;  /* 0x0000000000017941 */ /* 0x000fea0003800000 */
.L_x_343:
        /* <DEDUP_REMOVED lines=15> */
.L_x_346:
[----:B------:R-:W-:Y:S05]  /*11380*/  BSYNC B1 ;  /* 0x0000000000017941 */ /* 0x000fea0003800000 */
.L_x_345:
        /* <DEDUP_REMOVED lines=8> */
.L_x_348:
[----:B------:R-:W-:Y:S05]  /*11410*/  BSYNC B1 ;  /* 0x0000000000017941 */ /* 0x000fea0003800000 */
.L_x_347:
        /* <DEDUP_REMOVED lines=8> */
.L_x_350:
[----:B------:R-:W-:Y:S05]  /*114a0*/  BSYNC B1 ;  /* 0x0000000000017941 */ /* 0x000fea0003800000 */
.L_x_349:
        /* <DEDUP_REMOVED lines=15> */
.L_x_352:
[----:B------:R-:W-:Y:S05]  /*115a0*/  BSYNC B1 ;  /* 0x0000000000017941 */ /* 0x000fea0003800000 */
.L_x_351:
        /* <DEDUP_REMOVED lines=8> */
.L_x_354:
[----:B------:R-:W-:Y:S05]  /*11630*/  BSYNC B1 ;  /* 0x0000000000017941 */ /* 0x000fea0003800000 */
.L_x_353:
        /* <DEDUP_REMOVED lines=8> */
.L_x_356:
[----:B------:R-:W-:Y:S05]  /*116c0*/  BSYNC B1 ;  /* 0x0000000000017941 */ /* 0x000fea0003800000 */
.L_x_355:
        /* <DEDUP_REMOVED lines=15> */
.L_x_358:
[----:B------:R-:W-:Y:S05]  /*117c0*/  BSYNC B1 ;  /* 0x0000000000017941 */ /* 0x000fea0003800000 */
.L_x_357:
        /* <DEDUP_REMOVED lines=8> */
.L_x_360:
[----:B------:R-:W-:Y:S05]  /*11850*/  BSYNC B1 ;  /* 0x0000000000017941 */ /* 0x000fea0003800000 */
.L_x_359:
        /* <DEDUP_REMOVED lines=8> */
.L_x_362:
[----:B------:R-:W-:Y:S05]  /*118e0*/  BSYNC B1 ;  /* 0x0000000000017941 */ /* 0x000fea0003800000 */
.L_x_361:
        /* <DEDUP_REMOVED lines=15> */
.L_x_364:
[----:B------:R-:W-:Y:S05]  /*119e0*/  BSYNC B1 ;  /* 0x0000000000017941 */ /* 0x000fea0003800000 */
.L_x_363:
        /* <DEDUP_REMOVED lines=8> */
.L_x_366:
[----:B------:R-:W-:Y:S05]  /*11a70*/  BSYNC B1 ;  /* 0x0000000000017941 */ /* 0x000fea0003800000 */
.L_x_365:
        /* <DEDUP_REMOVED lines=8> */
.L_x_368:
[----:B------:R-:W-:Y:S05]  /*11b00*/  BSYNC B1 ;  /* 0x0000000000017941 */ /* 0x000fea0003800000 */
.L_x_367:
        /* <DEDUP_REMOVED lines=15> */
.L_x_370:
[----:B------:R-:W-:Y:S05]  /*11c00*/  BSYNC B1 ;  /* 0x0000000000017941 */ /* 0x000fea0003800000 */
.L_x_369:
        /* <DEDUP_REMOVED lines=8> */
.L_x_372:
[----:B------:R-:W-:Y:S05]  /*11c90*/  BSYNC B1 ;  /* 0x0000000000017941 */ /* 0x000fea0003800000 */
.L_x_371:
        /* <DEDUP_REMOVED lines=8> */
.L_x_374:
[----:B------:R-:W-:Y:S05]  /*11d20*/  BSYNC B1 ;  /* 0x0000000000017941 */ /* 0x000fea0003800000 */
.L_x_373:
        /* <DEDUP_REMOVED lines=15> */
.L_x_376:
[----:B------:R-:W-:Y:S05]  /*11e20*/  BSYNC B1 ;  /* 0x0000000000017941 */ /* 0x000fea0003800000 */
.L_x_375:
        /* <DEDUP_REMOVED lines=8> */
.L_x_378:
[----:B------:R-:W-:Y:S05]  /*11eb0*/  BSYNC B1 ;  /* 0x0000000000017941 */ /* 0x000fea0003800000 */
.L_x_377:
        /* <DEDUP_REMOVED lines=8> */
.L_x_380:
[----:B------:R-:W-:Y:S05]  /*11f40*/  BSYNC B1 ;  /* 0x0000000000017941 */ /* 0x000fea0003800000 */
.L_x_379:
        /* <DEDUP_REMOVED lines=15> */
.L_x_382:
[----:B------:R-:W-:Y:S05]  /*12040*/  BSYNC B1 ;  /* 0x0000000000017941 */ /* 0x000fea0003800000 */
.L_x_381:
        /* <DEDUP_REMOVED lines=8> */
.L_x_384:
[----:B------:R-:W-:Y:S05]  /*120d0*/  BSYNC B1 ;  /* 0x0000000000017941 */ /* 0x000fea0003800000 */
.L_x_383:
        /* <DEDUP_REMOVED lines=8> */
.L_x_386:
[----:B------:R-:W-:Y:S05]  /*12160*/  BSYNC B1 ;  /* 0x0000000000017941 */ /* 0x000fea0003800000 */
.L_x_385:
        /* <DEDUP_REMOVED lines=15> */
.L_x_388:
[----:B------:R-:W-:Y:S05]  /*12260*/  BSYNC B1 ;  /* 0x0000000000017941 */ /* 0x000fea0003800000 */
.L_x_387:
        /* <DEDUP_REMOVED lines=8> */
.L_x_390:
[----:B------:R-:W-:Y:S05]  /*122f0*/  BSYNC B1 ;  /* 0x0000000000017941 */ /* 0x000fea0003800000 */
.L_x_389:
        /* <DEDUP_REMOVED lines=8> */
.L_x_392:
[----:B------:R-:W-:Y:S05]  /*12380*/  BSYNC B1 ;  /* 0x0000000000017941 */ /* 0x000fea0003800000 */
.L_x_391:
        /* <DEDUP_REMOVED lines=15> */
.L_x_394:
[----:B------:R-:W-:Y:S05]  /*12480*/  BSYNC B1 ;  /* 0x0000000000017941 */ /* 0x000fea0003800000 */
.L_x_393:
        /* <DEDUP_REMOVED lines=8> */
.L_x_396:
[----:B------:R-:W-:Y:S05]  /*12510*/  BSYNC B1 ;  /* 0x0000000000017941 */ /* 0x000fea0003800000 */
.L_x_395:
        /* <DEDUP_REMOVED lines=8> */
.L_x_398:
[----:B------:R-:W-:Y:S05]  /*125a0*/  BSYNC B1 ;  /* 0x0000000000017941 */ /* 0x000fea0003800000 */
.L_x_397:
        /* <DEDUP_REMOVED lines=15> */
.L_x_400:
[----:B------:R-:W-:Y:S05]  /*126a0*/  BSYNC B1 ;  /* 0x0000000000017941 */ /* 0x000fea0003800000 */
.L_x_399:
        /* <DEDUP_REMOVED lines=8> */
.L_x_402:
[----:B------:R-:W-:Y:S05]  /*12730*/  BSYNC B1 ;  /* 0x0000000000017941 */ /* 0x000fea0003800000 */
.L_x_401:
[----:B0----5:R-:W-:Y:S01]  /*12740*/  FMUL R7, R12, UR19 ;  /* 0x000000130c077c20 */ /* 0x021fe20008400000 */
[----:B------:R-:W-:Y:S01]  /*12750*/  ISETP.GT.AND P1, PT, R0, 0xf9, P1 ;  /* 0x000000f90000780c */ /* 0x000fe20000f24270 */
[----:B------:R-:W-:Y:S02]  /*12760*/  BSSY B1, `(.L_x_403) ;  /* 0x0000005000017945 */ /* 0x000fe40003800000 */
[----:B------:R-:W-:-:S05]  /*12770*/  FFMA R7, R150, UR18, R7 ;  /* 0x0000001296077c23 */ /* 0x000fca0008000007 */
[----:B------:R0:W-:Y:S05]  /*12780*/  @P3 STG.E desc[UR16][R4.64+0x220], R7 ;  /* 0x0002200704003986 */ /* 0x0001ea000c101910 */
[----:B------:R-:W-:Y:S05]  /*12790*/  @!P1 BRA `(.L_x_404) ;  /* 0x0000000000049947 */ /* 0x000fea0003800000 */
[----:B------:R0:W5:Y:S02]  /*127a0*/  LDG.E.LTC128B R12, desc[UR16][R2.64+0x220] ;  /* 0x00022010020c7981 */ /* 0x000164000c1e1920 */
.L_x_404:
[----:B------:R-:W-:Y:S05]  /*127b0*/  BSYNC B1 ;  /* 0x0000000000017941 */ /* 0x000fea0003800000 */
.L_x_403:
[----:B-----5:R-:W-:-:S04]  /*127c0*/  FMUL R12, R12, UR19 ;  /* 0x000000130c0c7c20 */ /* 0x020fc80008400000 */
[----:B------:R-:W-:Y:S01]  /*127d0*/  FFMA R151, R151, UR18, R12 ;  /* 0x0000001297977c23 */ /* 0x000fe2000800000c */
[----:B------:R-:W-:Y:S06]  /*127e0*/  @!P1 BRA `(.L_x_405) ;  /* 0x0000004c00649947 */ /* 0x000fec0003800000 */
[----:B------:R0:W-:Y:S01]  /*127f0*/  STG.E desc[UR16][R8.64+0x220], R151 ;  /* 0x0002209708007986 */ /* 0x0001e2000c101910 */
[----:B------:R-:W-:Y:S05]  /*12800*/  BRA `(.L_x_405) ;  /* 0x0000004c005c7947 */ /* 0x000fea0003800000 */
.L_x_22:
[----:B------:R-:W2:Y:S01]  /*12810*/  LDL.LU R2, [R1] ;  /* 0x0000000001027983 */ /* 0x000ea20000300800 */
[----:B------:R-:W-:-:S03]  /*12820*/  ULDC.64 UR8, c[0x0][0x6c0] ;  /* 0x0001b00000087ab9 */ /* 0x000fc60000000a00 */
[----:B------:R-:W3:Y:S04]  /*12830*/  LDL.LU R6, [R1+0x4] ;  /* 0x0000040001067983 */ /* 0x000ee80000300800 */
[----:B------:R-:W4:Y:S04]  /*12840*/  LDL.LU R7, [R1+0x8] ;  /* 0x0000080001077983 */ /* 0x000f280000300800 */
[----:B------:R-:W5:Y:S04]  /*12850*/  LDL.LU R8, [R1+0xc] ;  /* 0x00000c0001087983 */ /* 0x000f680000300800 */
        /* <DEDUP_REMOVED lines=90> */
[----:B------:R-:W5:Y:S01]  /*12e00*/  LDL.LU R154, [R1+0x208] ;  /* 0x00020800019a7983 */ /* 0x000f620000300800 */
[----:B------:R-:W-:Y:S01]  /*12e10*/  LEA R4, P2, R12, UR8, 0x2 ;  /* 0x000000080c047c11 */ /* 0x000fe2000f8410ff */
[----:B--2---:R-:W-:Y:S01]  /*12e20*/  FMUL R2, R2, UR18 ;  /* 0x0000001202027c20 */ /* 0x004fe20008400000 */
[----:B---3--:R-:W-:Y:S01]  /*12e30*/  FMUL R6, R6, UR18 ;  /* 0x0000001206067c20 */ /* 0x008fe20008400000 */
[----:B------:R-:W2:Y:S01]  /*12e40*/  LDL.LU R152, [R1+0x1f4] ;  /* 0x0001f40001987983 */ /* 0x000ea20000300800 */
[----:B------:R-:W-:-:S02]  /*12e50*/  LEA.HI.X R5, R12, UR9, R18, 0x2, P2 ;  /* 0x000000090c057c11 */ /* 0x000fc400090f1412 */
[----:B------:R-:W-:Y:S01]  /*12e60*/  ISETP.GT.AND P2, PT, R0, 0x1, P0 ;  /* 0x000000010000780c */ /* 0x000fe20000744270 */
[----:B------:R-:W-:Y:S01]  /*12e70*/  USHF.L.U64.HI UR8, UR26, 0x2, UR27 ;  /* 0x000000021a087899 */ /* 0x000fe2000801021b */
[----:B----4-:R-:W-:Y:S01]  /*12e80*/  FMUL R7, R7, UR18 ;  /* 0x0000001207077c20 */ /* 0x010fe20008400000 */
[----:B------:R0:W-:Y:S04]  /*12e90*/  @P1 STG.E desc[UR16][R4.64], R2 ;  /* 0x0000000204001986 */ /* 0x0001e8000c101910 */
[----:B------:R-:W3:Y:S04]  /*12ea0*/  LDL.LU R22, [R1+0x1f8] ;  /* 0x0001f80001167983 */ /* 0x000ee80000300800 */
[----:B------:R-:W4:Y:S01]  /*12eb0*/  LDL.LU R20, [R1+0x1fc] ;  /* 0x0001fc0001147983 */ /* 0x000f220000300800 */
[----:B0-----:R-:W-:-:S03]  /*12ec0*/  IMAD.U32 R2, RZ, RZ, UR26 ;  /* 0x0000001aff027e24 */ /* 0x001fc6000f8e00ff */
[----:B------:R-:W2:Y:S02]  /*12ed0*/  LDL.LU R12, [R1+0x68] ;  /* 0x00006800010c7983 */ /* 0x000ea40000300800 */
[----:B------:R-:W-:Y:S02]  /*12ee0*/  LEA R2, P1, R2, R4, 0x2 ;  /* 0x0000000402027211 */ /* 0x000fe400078210ff */
[----:B------:R-:W3:Y:S02]  /*12ef0*/  LDL.LU R13, [R1+0x7c] ;  /* 0x00007c00010d7983 */ /* 0x000ee40000300800 */
[----:B------:R-:W-:Y:S02]  /*12f00*/  IADD3.X R3, R5, UR8, RZ, P1, !PT ;  /* 0x0000000805037c10 */ /* 0x000fe40008ffe4ff */
[----:B------:R-:W4:Y:S04]  /*12f10*/  LDL.LU R18, [R1+0xa4] ;  /* 0x0000a40001127983 */ /* 0x000f280000300800 */
[----:B------:R5:W-:Y:S01]  /*12f20*/  @P2 STG.E desc[UR16][R2.64], R6 ;  /* 0x0000000602002986 */ /* 0x000be2000c101910 */
[----:B------:R-:W-:Y:S01]  /*12f30*/  UIMAD UR8, UR27, 0x1c, URZ ;  /* 0x0000001c1b0878a4 */ /* 0x000fe2000f8e023f */
[----:B-----5:R-:W-:Y:S01]  /*12f40*/  FMUL R6, R8, UR18 ;  /* 0x0000001208067c20 */ /* 0x020fe20008400000 */
[----:B------:R-:W-:-:S04]  /*12f50*/  ISETP.GT.AND P2, PT, R154, 0x8, PT ;  /* 0x000000089a00780c */ /* 0x000fc80003f44270 */
[C---:B------:R-:W-:Y:S02]  /*12f60*/  ISETP.GT.AND P1, PT, R0.reuse, RZ, P2 ;  /* 0x000000ff0000720c */ /* 0x040fe40001724270 */
[----:B------:R-:W-:-:S11]  /*12f70*/  ISETP.GT.AND P3, PT, R0, 0x1, P2 ;  /* 0x000000010000780c */ /* 0x000fd60001764270 */
[----:B------:R0:W-:Y:S04]  /*12f80*/  @P1 STG.E desc[UR16][R4.64+0x20], R7 ;  /* 0x0000200704001986 */ /* 0x0001e8000c101910 */
[----:B0-----:R-:W5:Y:S01]  /*12f90*/  LDL.LU R7, [R1+0x10] ;  /* 0x0000100001077983 */ /* 0x001f620000300800 */
[----:B------:R-:W-:Y:S01]  /*12fa0*/  IMAD.U32 R8, RZ, RZ, UR26 ;  /* 0x0000001aff087e24 */ /* 0x000fe2000f8e00ff */
[----:B------:R-:W-:Y:S01]  /*12fb0*/  ISETP.GT.AND P1, PT, R0, 0x8, P0 ;  /* 0x000000080000780c */ /* 0x000fe20000724270 */
[----:B------:R-:W-:Y:S01]  /*12fc0*/  USHF.L.U32 UR9, UR26, 0x5, URZ ;  /* 0x000000051a097899 */ /* 0x000fe2000800063f */
[----:B------:R5:W-:Y:S01]  /*12fd0*/  @P3 STG.E desc[UR16][R2.64+0x20], R6 ;  /* 0x0000200602003986 */ /* 0x000be2000c101910 */
[----:B------:R-:W-:Y:S01]  /*12fe0*/  IMAD.WIDE.U32 R8, R8, 0x1c, R2 ;  /* 0x0000001c08087825 */ /* 0x000fe200078e0002 */
[----:B------:R-:W-:Y:S01]  /*12ff0*/  ISETP.GT.AND P3, PT, R0, 0x9, P0 ;  /* 0x000000090000780c */ /* 0x000fe20000764270 */
[----:B------:R-:W-:-:S02]  /*13000*/  USHF.L.U64.HI UR27, UR26, 0x5, UR27 ;  /* 0x000000051a1b7899 */ /* 0x000fc4000801021b */
[----:B------:R-:W-:Y:S01]  /*13010*/  FMUL R10, R10, UR18 ;  /* 0x000000120a0a7c20 */ /* 0x000fe20008400000 */
[----:B------:R-:W-:Y:S01]  /*13020*/  IADD3 R9, R9, UR8, RZ ;  /* 0x0000000809097c10 */ /* 0x000fe2000fffe0ff */
[----:B-----5:R-:W-:-:S05]  /*13030*/  FMUL R6, R7, UR18 ;  /* 0x0000001207067c20 */ /* 0x020fca0008400000 */
[----:B------:R0:W-:Y:S02]  /*13040*/  @P1 STG.E desc[UR16][R8.64], R6 ;  /* 0x0000000608001986 */ /* 0x0001e4000c101910 */
[----:B0-----:R-:W-:-:S04]  /*13050*/  IADD3 R6, P1, R2, UR9, RZ ;  /* 0x0000000902067c10 */ /* 0x001fc8000ff3e0ff */
[----:B------:R-:W-:-:S05]  /*13060*/  IADD3.X R7, R3, UR27, RZ, P1, !PT ;  /* 0x0000001b03077c10 */ /* 0x000fca0008ffe4ff */
[----:B------:R0:W-:Y:S04]  /*13070*/  @P3 STG.E desc[UR16][R6.64], R10 ;  /* 0x0000000a06003986 */ /* 0x0001e8000c101910 */
[----:B0-----:R-:W5:Y:S01]  /*13080*/  LDL.LU R10, [R1+0x18] ;  /* 0x00001800010a7983 */ /* 0x001f620000300800 */
[----:B------:R-:W-:Y:S01]  /*13090*/  ISETP.GT.AND P1, PT, R0, 0x8, P2 ;  /* 0x000000080000780c */ /* 0x000fe20001724270 */
[----:B-----5:R-:W-:-:S12]  /*130a0*/  FMUL R10, R10, UR18 ;  /* 0x000000120a0a7c20 */ /* 0x020fd80008400000 */
[----:B------:R0:W-:Y:S04]  /*130b0*/  @P1 STG.E desc[UR16][R8.64+0x20], R10 ;  /* 0x0000200a08001986 */ /* 0x0001e8000c101910 */
[----:B0-----:R-:W5:Y:S04]  /*130c0*/  LDL.LU R9, [R1+0x1c] ;  /* 0x00001c0001097983 */ /* 0x001f680000300800 */
[----:B------:R-:W2:Y:S01]  /*130d0*/  LDL.LU R10, [R1+0x20] ;  /* 0x00002000010a7983 */ /* 0x000ea20000300800 */
[----:B------:R-:W-:Y:S01]  /*130e0*/  ISETP.GT.AND P1, PT, R0, 0x9, P2 ;  /* 0x000000090000780c */ /* 0x000fe20001724270 */
[----:B-----5:R-:W-:Y:S01]  /*130f0*/  FMUL R8, R9, UR18 ;  /* 0x0000001209087c20 */ /* 0x020fe20008400000 */
[----:B--2---:R-:W-:-:S11]  /*13100*/  FMUL R10, R10, UR18 ;  /* 0x000000120a0a7c20 */ /* 0x004fd60008400000 */
[----:B------:R0:W-:Y:S01]  /*13110*/  @P1 STG.E desc[UR16][R6.64+0x20], R8 ;  /* 0x0000200806001986 */ /* 0x0001e2000c101910 */
[----:B------:R-:W-:Y:S01]  /*13120*/  ISETP.GT.AND P1, PT, R0, 0x10, P0 ;  /* 0x000000100000780c */ /* 0x000fe20000724270 */
[----:B0-----:R-:W-:-:S04]  /*13130*/  IMAD.U32 R8, RZ, RZ, UR26 ;  /* 0x0000001aff087e24 */ /* 0x001fc8000f8e00ff */
[----:B------:R-:W-:-:S04]  /*13140*/  IMAD.WIDE.U32 R8, R8, 0x1c, R6 ;  /* 0x0000001c08087825 */ /* 0x000fc800078e0006 */
[----:B------:R-:W-:-:S05]  /*13150*/  VIADD R9, R9, UR8 ;  /* 0x0000000809097c36 */ /* 0x000fca0008000000 */
[----:B------:R0:W-:Y:S04]  /*13160*/  @P1 STG.E desc[UR16][R8.64], R10 ;  /* 0x0000000a08001986 */ /* 0x0001e8000c101910 */
[----:B0-----:R-:W2:Y:S01]  /*13170*/  LDL.LU R10, [R1+0x28] ;  /* 0x00002800010a7983 */ /* 0x001ea20000300800 */
[C---:B------:R-:W-:Y:S01]  /*13180*/  ISETP.GT.AND P6, PT, R0.reuse, 0x11, P0 ;  /* 0x000000110000780c */ /* 0x040fe200007c4270 */
[----:B------:R-:W-:Y:S01]  /*13190*/  FMUL R11, R11, UR18 ;  /* 0x000000120b0b7c20 */ /* 0x000fe20008400000 */
[----:B------:R-:W-:Y:S02]  /*131a0*/  ISETP.GT.AND P1, PT, R0, 0x10, P2 ;  /* 0x000000100000780c */ /* 0x000fe40001724270 */
[----:B------:R-:W-:Y:S02]  /*131b0*/  IADD3 R6, P5, R6, UR9, RZ ;  /* 0x0000000906067c10 */ /* 0x000fe4000ffbe0ff */
[----:B------:R-:W-:-:S02]  /*131c0*/  ISETP.GT.AND P3, PT, R0, 0x11, P2 ;  /* 0x000000110000780c */ /* 0x000fc40001764270 */
[----:B------:R-:W-:-:S05]  /*131d0*/  IADD3.X R7, R7, UR27, RZ, P5, !PT ;  /* 0x0000001b07077c10 */ /* 0x000fca000affe4ff */
[----:B------:R0:W-:Y:S04]  /*131e0*/  @P6 STG.E desc[UR16][R6.64], R11 ;  /* 0x0000000b06006986 */ /* 0x0001e8000c101910 */
[----:B0-----:R-:W5:Y:S01]  /*131f0*/  LDL.LU R11, [R1+0x34] ;  /* 0x00003400010b7983 */ /* 0x001f620000300800 */
[----:B--2---:R-:W-:-:S05]  /*13200*/  FMUL R10, R10, UR18 ;  /* 0x000000120a0a7c20 */ /* 0x004fca0008400000 */
[----:B------:R0:W-:Y:S04]  /*13210*/  @P1 STG.E desc[UR16][R8.64+0x20], R10 ;  /* 0x0000200a08001986 */ /* 0x0001e8000c101910 */
[----:B0-----:R-:W2:Y:S04]  /*13220*/  LDL.LU R9, [R1+0x2c] ;  /* 0x00002c0001097983 */ /* 0x001ea80000300800 */
[----:B------:R-:W3:Y:S01]  /*13230*/  LDL.LU R10, [R1+0x30] ;  /* 0x00003000010a7983 */ /* 0x000ee20000300800 */
[----:B------:R-:W-:Y:S01]  /*13240*/  ISETP.GT.AND P1, PT, R0, 0x18, P0 ;  /* 0x000000180000780c */ /* 0x000fe20000724270 */
[----:B--2---:R-:W-:-:S05]  /*13250*/  FMUL R8, R9, UR18 ;  /* 0x0000001209087c20 */ /* 0x004fca0008400000 */
[----:B------:R0:W-:Y:S01]  /*13260*/  @P3 STG.E desc[UR16][R6.64+0x20], R8 ;  /* 0x0000200806003986 */ /* 0x0001e2000c101910 */
[----:B---3--:R-:W-:Y:S01]  /*13270*/  FMUL R10, R10, UR18 ;  /* 0x000000120a0a7c20 */ /* 0x008fe20008400000 */
[----:B0-----:R-:W-:-:S04]  /*13280*/  IMAD.U32 R8, RZ, RZ, UR26 ;  /* 0x0000001aff087e24 */ /* 0x001fc8000f8e00ff */
[----:B------:R-:W-:-:S05]  /*13290*/  IMAD.WIDE.U32 R8, R8, 0x1c, R6 ;  /* 0x0000001c08087825 */ /* 0x000fca00078e0006 */
[----:B------:R-:W-:-:S05]  /*132a0*/  IADD3 R9, R9, UR8, RZ ;  /* 0x0000000809097c10 */ /* 0x000fca000fffe0ff */
[----:B------:R0:W-:Y:S04]  /*132b0*/  @P1 STG.E desc[UR16][R8.64], R10 ;  /* 0x0000000a08001986 */ /* 0x0001e8000c101910 */
[----:B0-----:R-:W2:Y:S01]  /*132c0*/  LDL.LU R10, [R1+0x38] ;  /* 0x00003800010a7983 */ /* 0x001ea20000300800 */
[C---:B------:R-:W-:Y:S02]  /*132d0*/  ISETP.GT.AND P6, PT, R0.reuse, 0x19, P0 ;  /* 0x000000190000780c */ /* 0x040fe400007c4270 */
[----:B------:R-:W-:Y:S02]  /*132e0*/  ISETP.GT.AND P1, PT, R0, 0x18, P2 ;  /* 0x000000180000780c */ /* 0x000fe40001724270 */
[----:B------:R-:W-:Y:S01]  /*132f0*/  IADD3 R6, P5, R6, UR9, RZ ;  /* 0x0000000906067c10 */ /* 0x000fe2000ffbe0ff */
[----:B-----5:R-:W-:-:S03]  /*13300*/  FMUL R11, R11, UR18 ;  /* 0x000000120b0b7c20 */ /* 0x020fc60008400000 */
[----:B------:R-:W-:-:S05]  /*13310*/  IADD3.X R7, R7, UR27, RZ, P5, !PT ;  /* 0x0000001b07077c10 */ /* 0x000fca000affe4ff */
[----:B------:R0:W-:Y:S04]  /*13320*/  @P6 STG.E desc[UR16][R6.64], R11 ;  /* 0x0000000b06006986 */ /* 0x0001e8000c101910 */
[----:B0-----:R-:W3:Y:S01]  /*13330*/  LDL.LU R11, [R1+0x44] ;  /* 0x00004400010b7983 */ /* 0x001ee20000300800 */
[----:B--2---:R-:W-:-:S05]  /*13340*/  FMUL R10, R10, UR18 ;  /* 0x000000120a0a7c20 */ /* 0x004fca0008400000 */
[----:B------:R0:W-:Y:S04]  /*13350*/  @P1 STG.E desc[UR16][R8.64+0x20], R10 ;  /* 0x0000200a08001986 */ /* 0x0001e8000c101910 */
[----:B0-----:R-:W2:Y:S04]  /*13360*/  LDL.LU R9, [R1+0x3c] ;  /* 0x00003c0001097983 */ /* 0x001ea80000300800 */
[----:B------:R-:W5:Y:S01]  /*13370*/  LDL.LU R10, [R1+0x40] ;  /* 0x00004000010a7983 */ /* 0x000f620000300800 */
[C---:B------:R-:W-:Y:S02]  /*13380*/  ISETP.GT.AND P3, PT, R0.reuse, 0x19, P2 ;  /* 0x000000190000780c */ /* 0x040fe40001764270 */
[----:B------:R-:W-:Y:S01]  /*13390*/  ISETP.GT.AND P1, PT, R0, 0x20, P0 ;  /* 0x000000200000780c */ /* 0x000fe20000724270 */
[----:B--2---:R-:W-:-:S10]  /*133a0*/  FMUL R8, R9, UR18 ;  /* 0x0000001209087c20 */ /* 0x004fd40008400000 */
[----:B------:R0:W-:Y:S01]  /*133b0*/  @P3 STG.E desc[UR16][R6.64+0x20], R8 ;  /* 0x0000200806003986 */ /* 0x0001e2000c101910 */
[----:B-----5:R-:W-:Y:S01]  /*133c0*/  FMUL R10, R10, UR18 ;  /* 0x000000120a0a7c20 */ /* 0x020fe20008400000 */
[----:B0-----:R-:W-:-:S04]  /*133d0*/  IMAD.U32 R8, RZ, RZ, UR26 ;  /* 0x0000001aff087e24 */ /* 0x001fc8000f8e00ff */
[----:B------:R-:W-:-:S04]  /*133e0*/  IMAD.WIDE.U32 R8, R8, 0x1c, R6 ;  /* 0x0000001c08087825 */ /* 0x000fc800078e0006 */
[----:B------:R-:W-:-:S05]  /*133f0*/  VIADD R9, R9, UR8 ;  /* 0x0000000809097c36 */ /* 0x000fca0008000000 */
[----:B------:R0:W-:Y:S04]  /*13400*/  @P1 STG.E desc[UR16][R8.64], R10 ;  /* 0x0000000a08001986 */ /* 0x0001e8000c101910 */
[----:B0-----:R-:W2:Y:S01]  /*13410*/  LDL.LU R10, [R1+0x48] ;  /* 0x00004800010a7983 */ /* 0x001ea20000300800 */
[C---:B------:R-:W-:Y:S02]  /*13420*/  ISETP.GT.AND P6, PT, R0.reuse, 0x21, P0 ;  /* 0x000000210000780c */ /* 0x040fe400007c4270 */
[----:B------:R-:W-:Y:S02]  /*13430*/  ISETP.GT.AND P1, PT, R0, 0x20, P2 ;  /* 0x000000200000780c */ /* 0x000fe40001724270 */
[----:B------:R-:W-:Y:S01]  /*13440*/  IADD3 R6, P5, R6, UR9, RZ ;  /* 0x0000000906067c10 */ /* 0x000fe2000ffbe0ff */
[----:B---3--:R-:W-:-:S03]  /*13450*/  FMUL R11, R11, UR18 ;  /* 0x000000120b0b7c20 */ /* 0x008fc60008400000 */
        /* <DEDUP_REMOVED lines=29> */
[----:B------:R-:W-:-:S02]  /*13630*/  ISETP.GT.AND P5, PT, R0, 0x30, P0 ;  /* 0x000000300000780c */ /* 0x000fc400007a4270 */
[C---:B------:R-:W-:Y:S01]  /*13640*/  ISETP.GT.AND P6, PT, R0.reuse, 0x31, P0 ;  /* 0x000000310000780c */ /* 0x040fe200007c4270 */
[----:B---3--:R-:W-:Y:S01]  /*13650*/  FMUL R11, R11, UR18 ;  /* 0x000000120b0b7c20 */ /* 0x008fe20008400000 */
[----:B------:R-:W-:Y:S01]  /*13660*/  ISETP.GT.AND P1, PT, R0, 0x30, P2 ;  /* 0x000000300000780c */ /* 0x000fe20001724270 */
[----:B------:R-:W-:Y:S01]  /*13670*/  FMUL R12, R12, UR18 ;  /* 0x000000120c0c7c20 */ /* 0x000fe20008400000 */
[----:B--2---:R-:W-:Y:S01]  /*13680*/  FMUL R8, R9, UR18 ;  /* 0x0000001209087c20 */ /* 0x004fe20008400000 */
[----:B------:R-:W-:-:S04]  /*13690*/  IMAD.U32 R9, RZ, RZ, UR26 ;  /* 0x0000001aff097e24 */ /* 0x000fc8000f8e00ff */
[----:B------:R0:W-:Y:S01]  /*136a0*/  @P3 STG.E desc[UR16][R6.64+0x20], R8 ;  /* 0x0000200806003986 */ /* 0x0001e2000c101910 */
[----:B-----5:R-:W-:Y:S01]  /*136b0*/  FMUL R10, R10, UR18 ;  /* 0x000000120a0a7c20 */ /* 0x020fe20008400000 */
[----:B0-----:R-:W-:Y:S01]  /*136c0*/  IMAD.WIDE.U32 R8, R9, 0x1c, R6 ;  /* 0x0000001c09087825 */ /* 0x001fe200078e0006 */
[----:B------:R-:W-:-:S03]  /*136d0*/  IADD3 R6, P3, R6, UR9, RZ ;  /* 0x0000000906067c10 */ /* 0x000fc6000ff7e0ff */
[----:B------:R-:W-:Y:S01]  /*136e0*/  VIADD R9, R9, UR8 ;  /* 0x0000000809097c36 */ /* 0x000fe20008000000 */
[----:B------:R-:W-:-:S04]  /*136f0*/  IADD3.X R7, R7, UR27, RZ, P3, !PT ;  /* 0x0000001b07077c10 */ /* 0x000fc80009ffe4ff */
[----:B------:R0:W-:Y:S04]  /*13700*/  @P5 STG.E desc[UR16][R8.64], R11 ;  /* 0x0000000b08005986 */ /* 0x0001e8000c101910 */
[----:B------:R2:W-:Y:S01]  /*13710*/  @P6 STG.E desc[UR16][R6.64], R10 ;  /* 0x0000000a06006986 */ /* 0x0005e2000c101910 */
[----:B0-----:R-:W-:-:S04]  /*13720*/  IMAD.U32 R11, RZ, RZ, UR26 ;  /* 0x0000001aff0b7e24 */ /* 0x001fc8000f8e00ff */
[----:B--2---:R-:W-:Y:S01]  /*13730*/  IMAD.WIDE.U32 R10, R11, 0x1c, R6 ;  /* 0x0000001c0b0a7825 */ /* 0x004fe200078e0006 */
[----:B------:R0:W-:Y:S04]  /*13740*/  @P1 STG.E desc[UR16][R8.64+0x20], R12 ;  /* 0x0000200c08001986 */ /* 0x0001e8000c101910 */
[----:B0-----:R-:W2:Y:S01]  /*13750*/  LDL.LU R12, [R1+0x78] ;  /* 0x00007800010c7983 */ /* 0x001ea20000300800 */
[----:B------:R-:W-:-:S03]  /*13760*/  IADD3 R9, R11, UR8, RZ ;  /* 0x000000080b097c10 */ /* 0x000fc6000fffe0ff */
[----:B------:R-:W3:Y:S01]  /*13770*/  LDL.LU R11, [R1+0x6c] ;  /* 0x00006c00010b7983 */ /* 0x000ee20000300800 */
[----:B------:R-:W-:-:S03]  /*13780*/  IMAD.MOV.U32 R8, RZ, RZ, R10 ;  /* 0x000000ffff087224 */ /* 0x000fc600078e000a */
[----:B------:R-:W5:Y:S01]  /*13790*/  LDL.LU R10, [R1+0x70] ;  /* 0x00007000010a7983 */ /* 0x000f620000300800 */
[C---:B------:R-:W-:Y:S02]  /*137a0*/  ISETP.GT.AND P3, PT, R0.reuse, 0x31, P2 ;  /* 0x000000310000780c */ /* 0x040fe40001764270 */
[C---:B------:R-:W-:Y:S02]  /*137b0*/  ISETP.GT.AND P6, PT, R0.reuse, 0x38, P0 ;  /* 0x000000380000780c */ /* 0x040fe400007c4270 */
[----:B------:R-:W-:Y:S01]  /*137c0*/  ISETP.GT.AND P1, PT, R0, 0x39, P0 ;  /* 0x000000390000780c */ /* 0x000fe20000724270 */
[----:B------:R-:W-:Y:S01]  /*137d0*/  FMUL R14, R14, UR18 ;  /* 0x000000120e0e7c20 */ /* 0x000fe20008400000 */
[----:B---3--:R-:W-:-:S07]  /*137e0*/  FMUL R11, R11, UR18 ;  /* 0x000000120b0b7c20 */ /* 0x008fce0008400000 */
[----:B------:R0:W-:Y:S01]  /*137f0*/  @P3 STG.E desc[UR16][R6.64+0x20], R11 ;  /* 0x0000200b06003986 */ /* 0x0001e2000c101910 */
[----:B------:R-:W-:Y:S01]  /*13800*/  ISETP.GT.AND P3, PT, R0, 0x38, P2 ;  /* 0x000000380000780c */ /* 0x000fe20001764270 */
[----:B-----5:R-:W-:Y:S01]  /*13810*/  FMUL R10, R10, UR18 ;  /* 0x000000120a0a7c20 */ /* 0x020fe20008400000 */
[----:B--2---:R-:W-:Y:S01]  /*13820*/  FMUL R12, R12, UR18 ;  /* 0x000000120c0c7c20 */ /* 0x004fe20008400000 */
[----:B0-----:R-:W-:-:S04]  /*13830*/  IADD3 R6, P5, R6, UR9, RZ ;  /* 0x0000000906067c10 */ /* 0x001fc8000ffbe0ff */
[----:B------:R-:W-:Y:S01]  /*13840*/  IADD3.X R7, R7, UR27, RZ, P5, !PT ;  /* 0x0000001b07077c10 */ /* 0x000fe2000affe4ff */
[----:B------:R-:W-:Y:S04]  /*13850*/  @P6 STG.E desc[UR16][R8.64], R10 ;  /* 0x0000000a08006986 */ /* 0x000fe8000c101910 */
[----:B------:R-:W-:Y:S04]  /*13860*/  @P1 STG.E desc[UR16][R6.64], R14 ;  /* 0x0000000e06001986 */ /* 0x000fe8000c101910 */
[----:B------:R0:W-:Y:S04]  /*13870*/  @P3 STG.E desc[UR16][R8.64+0x20], R12 ;  /* 0x0000200c08003986 */ /* 0x0001e8000c101910 */
[----:B0-----:R-:W2:Y:S04]  /*13880*/  LDL.LU R8, [R1+0x80] ;  /* 0x0000800001087983 */ /* 0x001ea80000300800 */
[----:B------:R-:W3:Y:S04]  /*13890*/  LDL.LU R12, [R1+0x84] ;  /* 0x00008400010c7983 */ /* 0x000ee80000300800 */
[----:B------:R-:W5:Y:S01]  /*138a0*/  LDL.LU R9, [R1+0x88] ;  /* 0x0000880001097983 */ /* 0x000f620000300800 */
[C---:B------:R-:W-:Y:S01]  /*138b0*/  ISETP.GT.AND P6, PT, R0.reuse, 0x39, P2 ;  /* 0x000000390000780c */ /* 0x040fe200017c4270 */
[----:B------:R-:W-:Y:S01]  /*138c0*/  FMUL R13, R13, UR18 ;  /* 0x000000120d0d7c20 */ /* 0x000fe20008400000 */
[----:B------:R-:W-:Y:S01]  /*138d0*/  IMAD.U32 R10, RZ, RZ, UR26 ;  /* 0x0000001aff0a7e24 */ /* 0x000fe2000f8e00ff */
[----:B------:R-:W-:-:S02]  /*138e0*/  ISETP.GT.AND P5, PT, R0, 0x40, P0 ;  /* 0x000000400000780c */ /* 0x000fc400007a4270 */
[----:B------:R-:W-:Y:S01]  /*138f0*/  ISETP.GT.AND P3, PT, R0, 0x41, P0 ;  /* 0x000000410000780c */ /* 0x000fe20000764270 */
[----:B------:R-:W-:-:S07]  /*13900*/  IMAD.WIDE.U32 R10, R10, 0x1c, R6 ;  /* 0x0000001c0a0a7825 */ /* 0x000fce00078e0006 */
[----:B------:R0:W-:Y:S01]  /*13910*/  @P6 STG.E desc[UR16][R6.64+0x20], R13 ;  /* 0x0000200d06006986 */ /* 0x0001e2000c101910 */
[----:B------:R-:W-:Y:S01]  /*13920*/  ISETP.GT.AND P6, PT, R0, 0x40, P2 ;  /* 0x000000400000780c */ /* 0x000fe200017c4270 */
[----:B------:R-:W-:Y:S01]  /*13930*/  VIADD R11, R11, UR8 ;  /* 0x000000080b0b7c36 */ /* 0x000fe20008000000 */
[----:B0-----:R-:W-:-:S04]  /*13940*/  IADD3 R6, P1, R6, UR9, RZ ;  /* 0x0000000906067c10 */ /* 0x001fc8000ff3e0ff */
[----:B------:R-:W-:Y:S01]  /*13950*/  IADD3.X R7, R7, UR27, RZ, P1, !PT ;  /* 0x0000001b07077c10 */ /* 0x000fe20008ffe4ff */
[----:B--2---:R-:W-:Y:S01]  /*13960*/  FMUL R8, R8, UR18 ;  /* 0x0000001208087c20 */ /* 0x004fe20008400000 */
[----:B---3--:R-:W-:-:S04]  /*13970*/  FMUL R12, R12, UR18 ;  /* 0x000000120c0c7c20 */ /* 0x008fc80008400000 */
[----:B------:R-:W-:Y:S01]  /*13980*/  @P5 STG.E desc[UR16][R10.64], R8 ;  /* 0x000000080a005986 */ /* 0x000fe2000c101910 */
[----:B-----5:R-:W-:-:S03]  /*13990*/  FMUL R13, R9, UR18 ;  /* 0x00000012090d7c20 */ /* 0x020fc60008400000 */
[----:B------:R0:W-:Y:S04]  /*139a0*/  @P3 STG.E desc[UR16][R6.64], R12 ;  /* 0x0000000c06003986 */ /* 0x0001e8000c101910 */
[----:B------:R2:W-:Y:S04]  /*139b0*/  @P6 STG.E desc[UR16][R10.64+0x20], R13 ;  /* 0x0000200d0a006986 */ /* 0x0005e8000c101910 */
[----:B0-----:R-:W3:Y:S04]  /*139c0*/  LDL.LU R12, [R1+0x8c] ;  /* 0x00008c00010c7983 */ /* 0x001ee80000300800 */
[----:B--2---:R-:W2:Y:S01]  /*139d0*/  LDL.LU R11, [R1+0x90] ;  /* 0x00009000010b7983 */ /* 0x004ea20000300800 */
[----:B------:R-:W-:-:S02]  /*139e0*/  ISETP.GT.AND P5, PT, R0, 0x41, P2 ;  /* 0x000000410000780c */ /* 0x000fc400017a4270 */
[----:B------:R-:W-:Y:S02]  /*139f0*/  MOV R8, UR26 ;  /* 0x0000001a00087c02 */ /* 0x000fe40008000f00 */
[----:B------:R-:W-:-:S03]  /*13a00*/  ISETP.GT.AND P1, PT, R0, 0x48, P0 ;  /* 0x000000480000780c */ /* 0x000fc60000724270 */
[----:B------:R-:W-:Y:S01]  /*13a10*/  IMAD.WIDE.U32 R8, R8, 0x1c, R6 ;  /* 0x0000001c08087825 */ /* 0x000fe200078e0006 */
[----:B------:R-:W-:-:S03]  /*13a20*/  ISETP.GT.AND P3, PT, R0, 0x49, P0 ;  /* 0x000000490000780c */ /* 0x000fc60000764270 */
[----:B------:R-:W-:Y:S02]  /*13a30*/  VIADD R9, R9, UR8 ;  /* 0x0000000809097c36 */ /* 0x000fe40008000000 */
[----:B------:R-:W-:Y:S01]  /*13a40*/  FMUL R13, R21, UR18 ;  /* 0x00000012150d7c20 */ /* 0x000fe20008400000 */
[----:B------:R-:W-:Y:S01]  /*13a50*/  FMUL R15, R15, UR18 ;  /* 0x000000120f0f7c20 */ /* 0x000fe20008400000 */
[----:B------:R-:W-:Y:S01]  /*13a60*/  FMUL R17, R17, UR18 ;  /* 0x0000001211117c20 */ /* 0x000fe20008400000 */
[----:B------:R-:W-:Y:S01]  /*13a70*/  FMUL R19, R19, UR18 ;  /* 0x0000001213137c20 */ /* 0x000fe20008400000 */
[----:B------:R-:W-:Y:S02]  /*13a80*/  IMAD.U32 R21, RZ, RZ, UR26 ;  /* 0x0000001aff157e24 */ /* 0x000fe4000f8e00ff */
[----:B------:R-:W-:Y:S01]  /*13a90*/  FMUL R23, R23, UR18 ;  /* 0x0000001217177c20 */ /* 0x000fe20008400000 */
[----:B---3--:R-:W-:Y:S01]  /*13aa0*/  FMUL R12, R12, UR18 ;  /* 0x000000120c0c7c20 */ /* 0x008fe20008400000 */
[----:B--2---:R-:W-:-:S04]  /*13ab0*/  FMUL R10, R11, UR18 ;  /* 0x000000120b0a7c20 */ /* 0x004fc80008400000 */
[----:B------:R0:W-:Y:S01]  /*13ac0*/  @P5 STG.E desc[UR16][R6.64+0x20], R12 ;  /* 0x0000200c06005986 */ /* 0x0001e2000c101910 */
[----:B------:R-:W-:-:S03]  /*13ad0*/  ISETP.GT.AND P5, PT, R0, 0x48, P2 ;  /* 0x000000480000780c */ /* 0x000fc600017a4270 */
[----:B------:R2:W-:Y:S01]  /*13ae0*/  @P1 STG.E desc[UR16][R8.64], R10 ;  /* 0x0000000a08001986 */ /* 0x0005e2000c101910 */
[----:B------:R-:W-:Y:S01]  /*13af0*/  ISETP.GT.AND P1, PT, R0, 0x49, P2 ;  /* 0x000000490000780c */ /* 0x000fe20001724270 */
[----:B------:R-:W-:Y:S01]  /*13b00*/  IMAD.U32 R11, RZ, RZ, UR26 ;  /* 0x0000001aff0b7e24 */ /* 0x000fe2000f8e00ff */
[----:B0-----:R-:W-:-:S04]  /*13b10*/  IADD3 R6, P6, R6, UR9, RZ ;  /* 0x0000000906067c10 */ /* 0x001fc8000ffde0ff */
[----:B------:R-:W-:Y:S02]  /*13b20*/  IADD3.X R7, R7, UR27, RZ, P6, !PT ;  /* 0x0000001b07077c10 */ /* 0x000fe4000b7fe4ff */
[----:B------:R-:W-:-:S03]  /*13b30*/  ISETP.GT.AND P6, PT, R0, 0x50, P0 ;  /* 0x000000500000780c */ /* 0x000fc600007c4270 */
[----:B------:R-:W-:Y:S01]  /*13b40*/  @P3 STG.E desc[UR16][R6.64], R13 ;  /* 0x0000000d06003986 */ /* 0x000fe2000c101910 */
[----:B--2---:R-:W-:-:S03]  /*13b50*/  IMAD.WIDE.U32 R10, R11, 0x1c, R6 ;  /* 0x0000001c0b0a7825 */ /* 0x004fc600078e0006 */
[----:B------:R0:W-:Y:S02]  /*13b60*/  @P5 STG.E desc[UR16][R8.64+0x20], R15 ;  /* 0x0000200f08005986 */ /* 0x0001e4000c101910 */
[----:B------:R-:W-:Y:S02]  /*13b70*/  IADD3 R11, R11, UR8, RZ ;  /* 0x000000080b0b7c10 */ /* 0x000fe4000fffe0ff */
[----:B------:R2:W-:Y:S01]  /*13b80*/  @P1 STG.E desc[UR16][R6.64+0x20], R17 ;  /* 0x0000201106001986 */ /* 0x0005e2000c101910 */
[----:B------:R-:W-:Y:S02]  /*13b90*/  ISETP.GT.AND P1, PT, R0, 0x51, P0 ;  /* 0x000000510000780c */ /* 0x000fe40000724270 */
[----:B0-----:R-:W-:Y:S02]  /*13ba0*/  IADD3 R8, P3, R6, UR9, RZ ;  /* 0x0000000906087c10 */ /* 0x001fe4000ff7e0ff */
[----:B------:R-:W-:Y:S02]  /*13bb0*/  ISETP.GT.AND P5, PT, R0, 0x51, P2 ;  /* 0x000000510000780c */ /* 0x000fe400017a4270 */
[----:B------:R-:W-:-:S02]  /*13bc0*/  IADD3.X R9, R7, UR27, RZ, P3, !PT ;  /* 0x0000001b07097c10 */ /* 0x000fc40009ffe4ff */
[C---:B------:R-:W-:Y:S01]  /*13bd0*/  ISETP.GT.AND P3, PT, R0.reuse, 0x50, P2 ;  /* 0x000000500000780c */ /* 0x040fe20001764270 */
[----:B------:R0:W-:Y:S01]  /*13be0*/  @P6 STG.E desc[UR16][R10.64], R19 ;  /* 0x000000130a006986 */ /* 0x0001e2000c101910 */
[----:B------:R-:W-:Y:S01]  /*13bf0*/  ISETP.GT.AND P6, PT, R0, 0x58, P0 ;  /* 0x000000580000780c */ /* 0x000fe200007c4270 */
[----:B----4-:R-:W-:Y:S01]  /*13c00*/  FMUL R15, R18, UR18 ;  /* 0x00000012120f7c20 */ /* 0x010fe20008400000 */
[----:B--2---:R-:W-:-:S04]  /*13c10*/  IMAD.WIDE.U32 R6, R21, 0x1c, R8 ;  /* 0x0000001c15067825 */ /* 0x004fc800078e0008 */
[----:B------:R-:W-:Y:S01]  /*13c20*/  FMUL R17, R235, UR18 ;  /* 0x00000012eb117c20 */ /* 0x000fe20008400000 */
[----:B------:R-:W-:Y:S01]  /*13c30*/  FMUL R21, R234, UR18 ;  /* 0x00000012ea157c20 */ /* 0x000fe20008400000 */
[----:B------:R2:W-:Y:S01]  /*13c40*/  @P1 STG.E desc[UR16][R8.64], R15 ;  /* 0x0000000f08001986 */ /* 0x0005e2000c101910 */
[----:B------:R-:W-:Y:S01]  /*13c50*/  VIADD R7, R7, UR8 ;  /* 0x0000000807077c36 */ /* 0x000fe20008000000 */
[C---:B------:R-:W-:Y:S02]  /*13c60*/  ISETP.GT.AND P1, PT, R0.reuse, 0x59, P0 ;  /* 0x000000590000780c */ /* 0x040fe40000724270 */
[----:B------:R3:W-:Y:S01]  /*13c70*/  @P3 STG.E desc[UR16][R10.64+0x20], R17 ;  /* 0x000020110a003986 */ /* 0x0007e2000c101910 */
[----:B------:R-:W-:-:S03]  /*13c80*/  ISETP.GT.AND P3, PT, R0, 0x58, P2 ;  /* 0x000000580000780c */ /* 0x000fc60001764270 */
[----:B------:R4:W-:Y:S01]  /*13c90*/  @P5 STG.E desc[UR16][R8.64+0x20], R21 ;  /* 0x0000201508005986 */ /* 0x0009e2000c101910 */
[----:B------:R-:W-:Y:S01]  /*13ca0*/  IADD3 R12, P5, R8, UR9, RZ ;  /* 0x00000009080c7c10 */ /* 0x000fe2000ffbe0ff */
[----:B0-----:R-:W-:Y:S02]  /*13cb0*/  IMAD.U32 R19, RZ, RZ, UR26 ;  /* 0x0000001aff137e24 */ /* 0x001fe4000f8e00ff */
[----:B------:R-:W-:Y:S01]  /*13cc0*/  @P6 STG.E desc[UR16][R6.64], R23 ;  /* 0x0000001706006986 */ /* 0x000fe2000c101910 */
[C---:B------:R-:W-:Y:S02]  /*13cd0*/  ISETP.GT.AND P6, PT, R0.reuse, 0x59, P2 ;  /* 0x000000590000780c */ /* 0x040fe400017c4270 */
[----:B------:R-:W-:Y:S02]  /*13ce0*/  IADD3.X R13, R9, UR27, RZ, P5, !PT ;  /* 0x0000001b090d7c10 */ /* 0x000fe4000affe4ff */
[----:B------:R-:W-:Y:S01]  /*13cf0*/  ISETP.GT.AND P5, PT, R0, 0x60, P0 ;  /* 0x000000600000780c */ /* 0x000fe200007a4270 */
[----:B--2---:R-:W-:Y:S01]  /*13d00*/  FMUL R15, R233, UR18 ;  /* 0x00000012e90f7c20 */ /* 0x004fe20008400000 */
[----:B---3--:R-:W-:Y:S01]  /*13d10*/  FMUL R17, R232, UR18 ;  /* 0x00000012e8117c20 */ /* 0x008fe20008400000 */
[----:B----4-:R-:W-:-:S04]  /*13d20*/  IMAD.WIDE.U32 R8, R19, 0x1c, R12 ;  /* 0x0000001c13087825 */ /* 0x010fc800078e000c */
[----:B------:R-:W-:Y:S01]  /*13d30*/  FMUL R19, R231, UR18 ;  /* 0x00000012e7137c20 */ /* 0x000fe20008400000 */
[----:B------:R-:W-:Y:S01]  /*13d40*/  FMUL R21, R230, UR18 ;  /* 0x00000012e6157c20 */ /* 0x000fe20008400000 */
[----:B------:R-:W-:Y:S01]  /*13d50*/  @P1 STG.E desc[UR16][R12.64], R15 ;  /* 0x0000000f0c001986 */ /* 0x000fe2000c101910 */
[----:B------:R-:W-:Y:S01]  /*13d60*/  VIADD R9, R9, UR8 ;  /* 0x0000000809097c36 */ /* 0x000fe20008000000 */
[----:B------:R-:W-:Y:S02]  /*13d70*/  IADD3 R10, P1, R12, UR9, RZ ;  /* 0x000000090c0a7c10 */ /* 0x000fe4000ff3e0ff */
[----:B------:R0:W-:Y:S01]  /*13d80*/  @P3 STG.E desc[UR16][R6.64+0x20], R17 ;  /* 0x0000201106003986 */ /* 0x0001e2000c101910 */
[----:B------:R-:W-:-:S03]  /*13d90*/  ISETP.GT.AND P3, PT, R0, 0x61, P0 ;  /* 0x000000610000780c */ /* 0x000fc60000764270 */
[----:B------:R2:W-:Y:S01]  /*13da0*/  @P6 STG.E desc[UR16][R12.64+0x20], R19 ;  /* 0x000020130c006986 */ /* 0x0005e2000c101910 */
[C---:B------:R-:W-:Y:S02]  /*13db0*/  ISETP.GT.AND P6, PT, R0.reuse, 0x60, P2 ;  /* 0x000000600000780c */ /* 0x040fe400017c4270 */
[----:B------:R-:W-:Y:S01]  /*13dc0*/  IADD3.X R11, R13, UR27, RZ, P1, !PT ;  /* 0x0000001b0d0b7c10 */ /* 0x000fe20008ffe4ff */
[----:B------:R3:W-:Y:S01]  /*13dd0*/  @P5 STG.E desc[UR16][R8.64], R21 ;  /* 0x0000001508005986 */ /* 0x0007e2000c101910 */
[C---:B------:R-:W-:Y:S02]  /*13de0*/  ISETP.GT.AND P5, PT, R0.reuse, 0x61, P2 ;  /* 0x000000610000780c */ /* 0x040fe400017a4270 */
[----:B------:R-:W-:Y:S02]  /*13df0*/  ISETP.GT.AND P1, PT, R0, 0x68, P0 ;  /* 0x000000680000780c */ /* 0x000fe40000724270 */
[----:B0-----:R-:W-:Y:S01]  /*13e00*/  MOV R7, UR26 ;  /* 0x0000001a00077c02 */ /* 0x001fe20008000f00 */
[----:B------:R-:W-:Y:S01]  /*13e10*/  FMUL R17, R229, UR18 ;  /* 0x00000012e5117c20 */ /* 0x000fe20008400000 */
[----:B------:R-:W-:Y:S01]  /*13e20*/  FMUL R23, R227, UR18 ;  /* 0x00000012e3177c20 */ /* 0x000fe20008400000 */
[----:B--2---:R-:W-:-:S02]  /*13e30*/  FMUL R19, R228, UR18 ;  /* 0x00000012e4137c20 */ /* 0x004fc40008400000 */
[----:B------:R-:W-:Y:S01]  /*13e40*/  IMAD.WIDE.U32 R6, R7, 0x1c, R10 ;  /* 0x0000001c07067825 */ /* 0x000fe200078e000a */
[----:B------:R0:W-:Y:S03]  /*13e50*/  @P3 STG.E desc[UR16][R10.64], R17 ;  /* 0x000000110a003986 */ /* 0x0001e6000c101910 */
[----:B---3--:R-:W-:Y:S01]  /*13e60*/  FMUL R21, R226, UR18 ;  /* 0x00000012e2157c20 */ /* 0x008fe20008400000 */
[----:B------:R-:W-:Y:S02]  /*13e70*/  VIADD R15, R7, UR8 ;  /* 0x00000008070f7c36 */ /* 0x000fe40008000000 */
[----:B------:R-:W-:Y:S01]  /*13e80*/  IMAD.MOV.U32 R14, RZ, RZ, R6 ;  /* 0x000000ffff0e7224 */ /* 0x000fe200078e0006 */
[----:B------:R-:W-:Y:S01]  /*13e90*/  ISETP.GT.AND P3, PT, R0, 0x69, P0 ;  /* 0x000000690000780c */ /* 0x000fe20000764270 */
[----:B------:R2:W-:Y:S01]  /*13ea0*/  @P6 STG.E desc[UR16][R8.64+0x20], R19 ;  /* 0x0000201308006986 */ /* 0x0005e2000c101910 */
[----:B------:R-:W-:-:S03]  /*13eb0*/  IADD3 R12, P6, R10, UR9, RZ ;  /* 0x000000090a0c7c10 */ /* 0x000fc6000ffde0ff */
[----:B------:R3:W-:Y:S01]  /*13ec0*/  @P5 STG.E desc[UR16][R10.64+0x20], R23 ;  /* 0x000020170a005986 */ /* 0x0007e2000c101910 */
[----:B------:R-:W-:-:S03]  /*13ed0*/  ISETP.GT.AND P5, PT, R0, 0x68, P2 ;  /* 0x000000680000780c */ /* 0x000fc600017a4270 */
[----:B------:R4:W-:Y:S01]  /*13ee0*/  @P1 STG.E desc[UR16][R14.64], R21 ;  /* 0x000000150e001986 */ /* 0x0009e2000c101910 */
[C---:B------:R-:W-:Y:S01]  /*13ef0*/  ISETP.GT.AND P1, PT, R0.reuse, 0x69, P2 ;  /* 0x000000690000780c */ /* 0x040fe20001724270 */
[----:B0-----:R-:W-:Y:S01]  /*13f00*/  FMUL R17, R225, UR18 ;  /* 0x00000012e1117c20 */ /* 0x001fe20008400000 */
[----:B------:R-:W-:Y:S01]  /*13f10*/  IADD3.X R13, R11, UR27, RZ, P6, !PT ;  /* 0x0000001b0b0d7c10 */ /* 0x000fe2000b7fe4ff */
[----:B--2---:R-:W-:Y:S01]  /*13f20*/  IMAD.U32 R9, RZ, RZ, UR26 ;  /* 0x0000001aff097e24 */ /* 0x004fe2000f8e00ff */
[----:B------:R-:W-:Y:S01]  /*13f30*/  ISETP.GT.AND P6, PT, R0, 0x70, P0 ;  /* 0x000000700000780c */ /* 0x000fe200007c4270 */
[----:B------:R-:W-:Y:S01]  /*13f40*/  FMUL R19, R224, UR18 ;  /* 0x00000012e0137c20 */ /* 0x000fe20008400000 */
[----:B---3--:R-:W-:Y:S01]  /*13f50*/  FMUL R23, R223, UR18 ;  /* 0x00000012df177c20 */ /* 0x008fe20008400000 */
[----:B------:R0:W-:Y:S01]  /*13f60*/  @P3 STG.E desc[UR16][R12.64], R17 ;  /* 0x000000110c003986 */ /* 0x0001e2000c101910 */
[----:B------:R-:W-:Y:S01]  /*13f70*/  IADD3 R6, P3, R12, UR9, RZ ;  /* 0x000000090c067c10 */ /* 0x000fe2000ff7e0ff */
[----:B------:R-:W-:-:S02]  /*13f80*/  IMAD.WIDE.U32 R8, R9, 0x1c, R12 ;  /* 0x0000001c09087825 */ /* 0x000fc400078e000c */
[----:B------:R2:W-:Y:S02]  /*13f90*/  @P5 STG.E desc[UR16][R14.64+0x20], R19 ;  /* 0x000020130e005986 */ /* 0x0005e4000c101910 */
[----:B----4-:R-:W-:Y:S01]  /*13fa0*/  FMUL R21, R222, UR18 ;  /* 0x00000012de157c20 */ /* 0x010fe20008400000 */
[----:B------:R-:W-:Y:S01]  /*13fb0*/  IADD3.X R7, R13, UR27, RZ, P3, !PT ;  /* 0x0000001b0d077c10 */ /* 0x000fe20009ffe4ff */
[----:B------:R-:W-:Y:S01]  /*13fc0*/  IMAD.MOV.U32 R16, RZ, RZ, R8 ;  /* 0x000000ffff107224 */ /* 0x000fe200078e0008 */
[----:B------:R3:W-:Y:S01]  /*13fd0*/  @P1 STG.E desc[UR16][R12.64+0x20], R23 ;  /* 0x000020170c001986 */ /* 0x0007e2000c101910 */
[C---:B------:R-:W-:Y:S02]  /*13fe0*/  ISETP.GT.AND P1, PT, R0.reuse, 0x71, P0 ;  /* 0x000000710000780c */ /* 0x040fe40000724270 */
[C---:B------:R-:W-:Y:S01]  /*13ff0*/  ISETP.GT.AND P3, PT, R0.reuse, 0x70, P2 ;  /* 0x000000700000780c */ /* 0x040fe20001764270 */
[----:B0-----:R-:W-:Y:S01]  /*14000*/  VIADD R17, R9, UR8 ;  /* 0x0000000809117c36 */ /* 0x001fe20008000000 */
[----:B------:R-:W-:-:S02]  /*14010*/  ISETP.GT.AND P5, PT, R0, 0x71, P2 ;  /* 0x000000710000780c */ /* 0x000fc400017a4270 */
[----:B------:R-:W-:Y:S02]  /*14020*/  MOV R11, UR26 ;  /* 0x0000001a000b7c02 */ /* 0x000fe40008000f00 */
[----:B------:R0:W-:Y:S01]  /*14030*/  @P6 STG.E desc[UR16][R16.64], R21 ;  /* 0x0000001510006986 */ /* 0x0001e2000c101910 */
[----:B------:R-:W-:Y:S01]  /*14040*/  ISETP.GT.AND P6, PT, R0, 0x78, P0 ;  /* 0x000000780000780c */ /* 0x000fe200007c4270 */
[----:B--2---:R-:W-:Y:S01]  /*14050*/  FMUL R15, R220, UR18 ;  /* 0x00000012dc0f7c20 */ /* 0x004fe20008400000 */
[----:B---3--:R-:W-:Y:S01]  /*14060*/  FMUL R13, R221, UR18 ;  /* 0x00000012dd0d7c20 */ /* 0x008fe20008400000 */
[----:B------:R-:W-:-:S04]  /*14070*/  IMAD.WIDE.U32 R10, R11, 0x1c, R6 ;  /* 0x0000001c0b0a7825 */ /* 0x000fc800078e0006 */
[----:B------:R-:W-:Y:S01]  /*14080*/  FMUL R19, R219, UR18 ;  /* 0x00000012db137c20 */ /* 0x000fe20008400000 */
[----:B------:R-:W-:Y:S01]  /*14090*/  FMUL R23, R153, UR18 ;  /* 0x0000001299177c20 */ /* 0x000fe20008400000 */
[----:B------:R-:W-:Y:S01]  /*140a0*/  @P1 STG.E desc[UR16][R6.64], R13 ;  /* 0x0000000d06001986 */ /* 0x000fe2000c101910 */
[----:B------:R-:W-:Y:S01]  /*140b0*/  VIADD R9, R11, UR8 ;  /* 0x000000080b097c36 */ /* 0x000fe20008000000 */
[----:B------:R-:W-:Y:S02]  /*140c0*/  MOV R8, R10 ;  /* 0x0000000a00087202 */ /* 0x000fe40000000f00 */
[----:B------:R2:W-:Y:S01]  /*140d0*/  @P3 STG.E desc[UR16][R16.64+0x20], R15 ;  /* 0x0000200f10003986 */ /* 0x0005e2000c101910 */
[----:B------:R-:W-:-:S03]  /*140e0*/  ISETP.GT.AND P1, PT, R0, 0x79, P0 ;  /* 0x000000790000780c */ /* 0x000fc60000724270 */
[----:B------:R3:W-:Y:S01]  /*140f0*/  @P5 STG.E desc[UR16][R6.64+0x20], R19 ;  /* 0x0000201306005986 */ /* 0x0007e2000c101910 */
[----:B------:R-:W-:Y:S02]  /*14100*/  IADD3 R10, P5, R6, UR9, RZ ;  /* 0x00000009060a7c10 */ /* 0x000fe4000ffbe0ff */
[C---:B------:R-:W-:Y:S01]  /*14110*/  ISETP.GT.AND P3, PT, R0.reuse, 0x78, P2 ;  /* 0x000000780000780c */ /* 0x040fe20001764270 */
[----:B------:R4:W-:Y:S01]  /*14120*/  @P6 STG.E desc[UR16][R8.64], R23 ;  /* 0x0000001708006986 */ /* 0x0009e2000c101910 */
[C---:B------:R-:W-:Y:S01]  /*14130*/  ISETP.GT.AND P6, PT, R0.reuse, 0x79, P2 ;  /* 0x000000790000780c */ /* 0x040fe200017c4270 */
[----:B------:R-:W-:Y:S01]  /*14140*/  IMAD.U32 R153, RZ, RZ, UR26 ;  /* 0x0000001aff997e24 */ /* 0x000fe2000f8e00ff */
[----:B------:R-:W-:Y:S02]  /*14150*/  IADD3.X R11, R7, UR27, RZ, P5, !PT ;  /* 0x0000001b070b7c10 */ /* 0x000fe4000affe4ff */
[----:B------:R-:W-:Y:S01]  /*14160*/  ISETP.GT.AND P5, PT, R0, 0x80, P0 ;  /* 0x000000800000780c */ /* 0x000fe200007a4270 */
[----:B0-----:R-:W-:Y:S01]  /*14170*/  FMUL R21, R218, UR18 ;  /* 0x00000012da157c20 */ /* 0x001fe20008400000 */
[----:B--2---:R-:W-:Y:S01]  /*14180*/  FMUL R17, R217, UR18 ;  /* 0x00000012d9117c20 */ /* 0x004fe20008400000 */
[----:B---3--:R-:W-:-:S04]  /*14190*/  IMAD.WIDE.U32 R6, R153, 0x1c, R10 ;  /* 0x0000001c99067825 */ /* 0x008fc800078e000a */
[----:B------:R-:W-:Y:S01]  /*141a0*/  FMUL R19, R216, UR18 ;  /* 0x00000012d8137c20 */ /* 0x000fe20008400000 */
[----:B------:R0:W-:Y:S01]  /*141b0*/  @P1 STG.E desc[UR16][R10.64], R21 ;  /* 0x000000150a001986 */ /* 0x0001e2000c101910 */
[----:B------:R-:W-:Y:S02]  /*141c0*/  VIADD R15, R7, UR8 ;  /* 0x00000008070f7c36 */ /* 0x000fe40008000000 */
[----:B----4-:R-:W-:Y:S01]  /*141d0*/  FMUL R23, R215, UR18 ;  /* 0x00000012d7177c20 */ /* 0x010fe20008400000 */
[----:B------:R-:W-:Y:S01]  /*141e0*/  IMAD.MOV.U32 R14, RZ, RZ, R6 ;  /* 0x000000ffff0e7224 */ /* 0x000fe200078e0006 */
[----:B------:R-:W-:Y:S01]  /*141f0*/  @P3 STG.E desc[UR16][R8.64+0x20], R17 ;  /* 0x0000201108003986 */ /* 0x000fe2000c101910 */
[----:B------:R-:W-:Y:S02]  /*14200*/  IADD3 R12, P1, R10, UR9, RZ ;  /* 0x000000090a0c7c10 */ /* 0x000fe4000ff3e0ff */
[C---:B------:R-:W-:Y:S01]  /*14210*/  ISETP.GT.AND P3, PT, R0.reuse, 0x81, P0 ;  /* 0x000000810000780c */ /* 0x040fe20000764270 */
[----:B------:R2:W-:Y:S01]  /*14220*/  @P6 STG.E desc[UR16][R10.64+0x20], R19 ;  /* 0x000020130a006986 */ /* 0x0005e2000c101910 */
[----:B------:R-:W-:-:S02]  /*14230*/  ISETP.GT.AND P6, PT, R0, 0x80, P2 ;  /* 0x000000800000780c */ /* 0x000fc400017c4270 */
[----:B------:R-:W-:Y:S01]  /*14240*/  IADD3.X R13, R11, UR27, RZ, P1, !PT ;  /* 0x0000001b0b0d7c10 */ /* 0x000fe20008ffe4ff */
[----:B------:R3:W-:Y:S01]  /*14250*/  @P5 STG.E desc[UR16][R14.64], R23 ;  /* 0x000000170e005986 */ /* 0x0007e2000c101910 */
[C---:B------:R-:W-:Y:S02]  /*14260*/  ISETP.GT.AND P5, PT, R0.reuse, 0x81, P2 ;  /* 0x000000810000780c */ /* 0x040fe400017a4270 */
[----:B------:R-:W-:Y:S02]  /*14270*/  MOV R7, UR26 ;  /* 0x0000001a00077c02 */ /* 0x000fe40008000f00 */
[----:B------:R-:W-:Y:S01]  /*14280*/  ISETP.GT.AND P1, PT, R0, 0x88, P0 ;  /* 0x000000880000780c */ /* 0x000fe20000724270 */
[----:B0-----:R-:W-:Y:S02]  /*14290*/  FMUL R21, R214, UR18 ;  /* 0x00000012d6157c20 */ /* 0x001fe40008400000 */
[----:B------:R-:W-:-:S04]  /*142a0*/  IMAD.WIDE.U32 R6, R7, 0x1c, R12 ;  /* 0x0000001c07067825 */ /* 0x000fc800078e000c */
[----:B--2---:R-:W-:Y:S01]  /*142b0*/  FMUL R11, R213, UR18 ;  /* 0x00000012d50b7c20 */ /* 0x004fe20008400000 */
[----:B------:R-:W-:Y:S01]  /*142c0*/  FMUL R19, R212, UR18 ;  /* 0x00000012d4137c20 */ /* 0x000fe20008400000 */
[----:B------:R-:W-:Y:S01]  /*142d0*/  @P3 STG.E desc[UR16][R12.64], R21 ;  /* 0x000000150c003986 */ /* 0x000fe2000c101910 */
        /* <DEDUP_REMOVED lines=9> */
[----:B------:R-:W-:Y:S02]  /*14370*/  ISETP.GT.AND P1, PT, R0, 0x89, P2 ;  /* 0x000000890000780c */ /* 0x000fe40001724270 */
[----:B------:R-:W-:Y:S01]  /*14380*/  IADD3.X R9, R13, UR27, RZ, P6, !PT ;  /* 0x0000001b0d097c10 */ /* 0x000fe2000b7fe4ff */
[----:B0-----:R-:W-:Y:S01]  /*14390*/  FMUL R15, R210, UR18 ;  /* 0x00000012d20f7c20 */ /* 0x001fe20008400000 */
[----:B------:R-:W-:Y:S01]  /*143a0*/  FMUL R21, R209, UR18 ;  /* 0x00000012d1157c20 */ /* 0x000fe20008400000 */
[----:B------:R-:W-:Y:S01]  /*143b0*/  IMAD.U32 R7, RZ, RZ, UR26 ;  /* 0x0000001aff077e24 */ /* 0x000fe2000f8e00ff */
[----:B------:R-:W-:Y:S01]  /*143c0*/  ISETP.GT.AND P6, PT, R0, 0x90, P0 ;  /* 0x000000900000780c */ /* 0x000fe200007c4270 */
[----:B--2---:R-:W-:Y:S01]  /*143d0*/  FMUL R19, R208, UR18 ;  /* 0x00000012d0137c20 */ /* 0x004fe20008400000 */
[----:B------:R0:W-:Y:S01]  /*143e0*/  @P3 STG.E desc[UR16][R8.64], R15 ;  /* 0x0000000f08003986 */ /* 0x0001e2000c101910 */
[----:B------:R-:W-:Y:S01]  /*143f0*/  IADD3 R10, P3, R8, UR9, RZ ;  /* 0x00000009080a7c10 */ /* 0x000fe2000ff7e0ff */
[----:B------:R-:W-:-:S02]  /*14400*/  IMAD.WIDE.U32 R6, R7, 0x1c, R8 ;  /* 0x0000001c07067825 */ /* 0x000fc400078e0008 */
[----:B------:R2:W-:Y:S01]  /*14410*/  @P5 STG.E desc[UR16][R16.64+0x20], R21 ;  /* 0x0000201510005986 */ /* 0x0005e2000c101910 */
[----:B------:R-:W-:-:S03]  /*14420*/  IADD3.X R11, R9, UR27, RZ, P3, !PT ;  /* 0x0000001b090b7c10 */ /* 0x000fc60009ffe4ff */
[----:B------:R4:W-:Y:S01]  /*14430*/  @P1 STG.E desc[UR16][R8.64+0x20], R19 ;  /* 0x0000201308001986 */ /* 0x0009e2000c101910 */
[C---:B------:R-:W-:Y:S01]  /*14440*/  ISETP.GT.AND P1, PT, R0.reuse, 0x91, P0 ;  /* 0x000000910000780c */ /* 0x040fe20000724270 */
[----:B---3--:R-:W-:Y:S01]  /*14450*/  FMUL R23, R207, UR18 ;  /* 0x00000012cf177c20 */ /* 0x008fe20008400000 */
[C---:B------:R-:W-:Y:S01]  /*14460*/  ISETP.GT.AND P3, PT, R0.reuse, 0x90, P2 ;  /* 0x000000900000780c */ /* 0x040fe20001764270 */
[----:B0-----:R-:W-:Y:S01]  /*14470*/  VIADD R15, R7, UR8 ;  /* 0x00000008070f7c36 */ /* 0x001fe20008000000 */
[----:B------:R-:W-:Y:S01]  /*14480*/  ISETP.GT.AND P5, PT, R0, 0x91, P2 ;  /* 0x000000910000780c */ /* 0x000fe200017a4270 */
[----:B------:R-:W-:Y:S01]  /*14490*/  IMAD.MOV.U32 R14, RZ, RZ, R6 ;  /* 0x000000ffff0e7224 */ /* 0x000fe200078e0006 */
[----:B------:R-:W-:Y:S01]  /*144a0*/  MOV R13, UR26 ;  /* 0x0000001a000d7c02 */ /* 0x000fe20008000f00 */
[----:B--2---:R-:W-:-:S03]  /*144b0*/  FMUL R17, R205, UR18 ;  /* 0x00000012cd117c20 */ /* 0x004fc60008400000 */
[----:B------:R-:W-:Y:S01]  /*144c0*/  @P6 STG.E desc[UR16][R14.64], R23 ;  /* 0x000000170e006986 */ /* 0x000fe2000c101910 */
[----:B------:R-:W-:Y:S01]  /*144d0*/  ISETP.GT.AND P6, PT, R0, 0x98, P0 ;  /* 0x000000980000780c */ /* 0x000fe200007c4270 */
[----:B----4-:R-:W-:Y:S01]  /*144e0*/  FMUL R9, R206, UR18 ;  /* 0x00000012ce097c20 */ /* 0x010fe20008400000 */
[----:B------:R-:W-:Y:S01]  /*144f0*/  FMUL R19, R204, UR18 ;  /* 0x00000012cc137c20 */ /* 0x000fe20008400000 */
[----:B------:R-:W-:-:S03]  /*14500*/  IMAD.WIDE.U32 R12, R13, 0x1c, R10 ;  /* 0x0000001c0d0c7825 */ /* 0x000fc600078e000a */
[----:B------:R0:W-:Y:S01]  /*14510*/  @P1 STG.E desc[UR16][R10.64], R9 ;  /* 0x000000090a001986 */ /* 0x0001e2000c101910 */
[----:B------:R-:W-:Y:S02]  /*14520*/  VIADD R13, R13, UR8 ;  /* 0x000000080d0d7c36 */ /* 0x000fe40008000000 */
[----:B------:R-:W-:Y:S01]  /*14530*/  FMUL R21, R203, UR18 ;  /* 0x00000012cb157c20 */ /* 0x000fe20008400000 */
[----:B------:R2:W-:Y:S01]  /*14540*/  @P3 STG.E desc[UR16][R14.64+0x20], R17 ;  /* 0x000020110e003986 */ /* 0x0005e2000c101910 */
[----:B------:R-:W-:-:S03]  /*14550*/  ISETP.GT.AND P1, PT, R0, 0x99, P0 ;  /* 0x000000990000780c */ /* 0x000fc60000724270 */
[----:B------:R3:W-:Y:S01]  /*14560*/  @P5 STG.E desc[UR16][R10.64+0x20], R19 ;  /* 0x000020130a005986 */ /* 0x0007e2000c101910 */
[----:B------:R-:W-:Y:S02]  /*14570*/  IADD3 R6, P5, R10, UR9, RZ ;  /* 0x000000090a067c10 */ /* 0x000fe4000ffbe0ff */
[C---:B------:R-:W-:Y:S01]  /*14580*/  ISETP.GT.AND P3, PT, R0.reuse, 0x98, P2 ;  /* 0x000000980000780c */ /* 0x040fe20001764270 */
[----:B------:R-:W-:Y:S01]  /*14590*/  @P6 STG.E desc[UR16][R12.64], R21 ;  /* 0x000000150c006986 */ /* 0x000fe2000c101910 */
[----:B------:R-:W-:Y:S02]  /*145a0*/  IADD3.X R7, R11, UR27, RZ, P5, !PT ;  /* 0x0000001b0b077c10 */ /* 0x000fe4000affe4ff */
[C---:B------:R-:W-:Y:S02]  /*145b0*/  ISETP.GT.AND P6, PT, R0.reuse, 0x99, P2 ;  /* 0x000000990000780c */ /* 0x040fe400017c4270 */
[----:B------:R-:W-:Y:S01]  /*145c0*/  ISETP.GT.AND P5, PT, R0, 0xa0, P0 ;  /* 0x000000a00000780c */ /* 0x000fe200007a4270 */
[----:B0-----:R-:W-:-:S04]  /*145d0*/  IMAD.WIDE.U32 R8, R153, 0x1c, R6 ;  /* 0x0000001c99087825 */ /* 0x001fc800078e0006 */
[----:B------:R-:W-:Y:S01]  /*145e0*/  FMUL R23, R202, UR18 ;  /* 0x00000012ca177c20 */ /* 0x000fe20008400000 */
[----:B--2---:R-:W-:Y:S01]  /*145f0*/  FMUL R17, R201, UR18 ;  /* 0x00000012c9117c20 */ /* 0x004fe20008400000 */
[----:B---3--:R-:W-:Y:S01]  /*14600*/  FMUL R19, R200, UR18 ;  /* 0x00000012c8137c20 */ /* 0x008fe20008400000 */
[----:B------:R-:W-:Y:S01]  /*14610*/  IMAD.MOV.U32 R14, RZ, RZ, R8 ;  /* 0x000000ffff0e7224 */ /* 0x000fe200078e0008 */
[----:B------:R-:W-:Y:S01]  /*14620*/  IADD3 R15, R9, UR8, RZ ;  /* 0x00000008090f7c10 */ /* 0x000fe2000fffe0ff */
[----:B------:R-:W-:Y:S01]  /*14630*/  @P1 STG.E desc[UR16][R6.64], R23 ;  /* 0x0000001706001986 */ /* 0x000fe2000c101910 */
[----:B------:R-:W-:Y:S01]  /*14640*/  FMUL R9, R199, UR18 ;  /* 0x00000012c7097c20 */ /* 0x000fe20008400000 */
[----:B------:R-:W-:Y:S02]  /*14650*/  IADD3 R10, P1, R6, UR9, RZ ;  /* 0x00000009060a7c10 */ /* 0x000fe4000ff3e0ff */
[----:B------:R0:W-:Y:S01]  /*14660*/  @P3 STG.E desc[UR16][R12.64+0x20], R17 ;  /* 0x000020110c003986 */ /* 0x0001e2000c101910 */
[----:B------:R-:W-:-:S02]  /*14670*/  ISETP.GT.AND P3, PT, R0, 0xa1, P0 ;  /* 0x000000a10000780c */ /* 0x000fc40000764270 */
[----:B------:R-:W-:Y:S01]  /*14680*/  IADD3.X R11, R7, UR27, RZ, P1, !PT ;  /* 0x0000001b070b7c10 */ /* 0x000fe20008ffe4ff */
[----:B------:R2:W-:Y:S01]  /*14690*/  @P6 STG.E desc[UR16][R6.64+0x20], R19 ;  /* 0x0000201306006986 */ /* 0x0005e2000c101910 */
[----:B------:R-:W-:-:S03]  /*146a0*/  ISETP.GT.AND P6, PT, R0, 0xa0, P2 ;  /* 0x000000a00000780c */ /* 0x000fc600017c4270 */
[----:B------:R3:W-:Y:S01]  /*146b0*/  @P5 STG.E desc[UR16][R14.64], R9 ;  /* 0x000000090e005986 */ /* 0x0007e2000c101910 */
[C---:B------:R-:W-:Y:S02]  /*146c0*/  ISETP.GT.AND P5, PT, R0.reuse, 0xa1, P2 ;  /* 0x000000a10000780c */ /* 0x040fe400017a4270 */
[----:B------:R-:W-:Y:S01]  /*146d0*/  ISETP.GT.AND P1, PT, R0, 0xa8, P0 ;  /* 0x000000a80000780c */ /* 0x000fe20000724270 */
[----:B0-----:R-:W-:Y:S02]  /*146e0*/  IMAD.U32 R13, RZ, RZ, UR26 ;  /* 0x0000001aff0d7e24 */ /* 0x001fe4000f8e00ff */
[----:B------:R-:W-:Y:S02]  /*146f0*/  FMUL R17, R198, UR18 ;  /* 0x00000012c6117c20 */ /* 0x000fe40008400000 */
[----:B--2---:R-:W-:-:S04]  /*14700*/  IMAD.WIDE.U32 R6, R13, 0x1c, R10 ;  /* 0x0000001c0d067825 */ /* 0x004fc800078e000a */
[----:B------:R-:W-:Y:S01]  /*14710*/  FMUL R19, R197, UR18 ;  /* 0x00000012c5137c20 */ /* 0x000fe20008400000 */
[----:B------:R-:W-:Y:S01]  /*14720*/  FMUL R21, R196, UR18 ;  /* 0x00000012c4157c20 */ /* 0x000fe20008400000 */
[----:B------:R-:W-:Y:S01]  /*14730*/  FMUL R23, R195, UR18 ;  /* 0x00000012c3177c20 */ /* 0x000fe20008400000 */
[----:B------:R-:W-:Y:S01]  /*14740*/  VIADD R13, R7, UR8 ;  /* 0x00000008070d7c36 */ /* 0x000fe20008000000 */
[----:B------:R-:W-:Y:S01]  /*14750*/  MOV R12, R6 ;  /* 0x00000006000c7202 */ /* 0x000fe20000000f00 */
[----:B------:R-:W-:Y:S01]  /*14760*/  @P3 STG.E desc[UR16][R10.64], R17 ;  /* 0x000000110a003986 */ /* 0x000fe2000c101910 */
[----:B------:R-:W-:-:S03]  /*14770*/  ISETP.GT.AND P3, PT, R0, 0xa9, P0 ;  /* 0x000000a90000780c */ /* 0x000fc60000764270 */
[----:B------:R0:W-:Y:S01]  /*14780*/  @P6 STG.E desc[UR16][R14.64+0x20], R19 ;  /* 0x000020130e006986 */ /* 0x0001e2000c101910 */
[----:B------:R-:W-:-:S03]  /*14790*/  IADD3 R8, P6, R10, UR9, RZ ;  /* 0x000000090a087c10 */ /* 0x000fc6000ffde0ff */
[----:B------:R2:W-:Y:S01]  /*147a0*/  @P5 STG.E desc[UR16][R10.64+0x20], R21 ;  /* 0x000020150a005986 */ /* 0x0005e2000c101910 */
[----:B------:R-:W-:-:S03]  /*147b0*/  ISETP.GT.AND P5, PT, R0, 0xa8, P2 ;  /* 0x000000a80000780c */ /* 0x000fc600017a4270 */
[----:B------:R-:W-:Y:S01]  /*147c0*/  @P1 STG.E desc[UR16][R12.64], R23 ;  /* 0x000000170c001986 */ /* 0x000fe2000c101910 */
[----:B------:R-:W-:Y:S02]  /*147d0*/  ISETP.GT.AND P1, PT, R0, 0xa9, P2 ;  /* 0x000000a90000780c */ /* 0x000fe40001724270 */
[----:B---3--:R-:W-:Y:S01]  /*147e0*/  IADD3.X R9, R11, UR27, RZ, P6, !PT ;  /* 0x0000001b0b097c10 */ /* 0x008fe2000b7fe4ff */
[----:B0-----:R-:W-:Y:S01]  /*147f0*/  FMUL R15, R194, UR18 ;  /* 0x00000012c20f7c20 */ /* 0x001fe20008400000 */
[----:B------:R-:W-:Y:S02]  /*14800*/  IMAD.U32 R7, RZ, RZ, UR26 ;  /* 0x0000001aff077e24 */ /* 0x000fe4000f8e00ff */
[----:B------:R-:W-:Y:S01]  /*14810*/  FMUL R17, R193, UR18 ;  /* 0x00000012c1117c20 */ /* 0x000fe20008400000 */
[----:B------:R-:W-:Y:S01]  /*14820*/  ISETP.GT.AND P6, PT, R0, 0xb0, P0 ;  /* 0x000000b00000780c */ /* 0x000fe200007c4270 */
[----:B------:R-:W-:Y:S01]  /*14830*/  FMUL R19, R192, UR18 ;  /* 0x00000012c0137c20 */ /* 0x000fe20008400000 */
[----:B------:R0:W-:Y:S01]  /*14840*/  @P3 STG.E desc[UR16][R8.64], R15 ;  /* 0x0000000f08003986 */ /* 0x0001e2000c101910 */
[----:B--2---:R-:W-:Y:S01]  /*14850*/  IADD3 R10, P3, R8, UR9, RZ ;  /* 0x00000009080a7c10 */ /* 0x004fe2000ff7e0ff */
[----:B------:R-:W-:-:S02]  /*14860*/  IMAD.WIDE.U32 R6, R7, 0x1c, R8 ;  /* 0x0000001c07067825 */ /* 0x000fc400078e0008 */
[----:B------:R-:W-:Y:S01]  /*14870*/  @P5 STG.E desc[UR16][R12.64+0x20], R17 ;  /* 0x000020110c005986 */ /* 0x000fe2000c101910 */
[----:B------:R-:W-:Y:S01]  /*14880*/  IADD3.X R11, R9, UR27, RZ, P3, !PT ;  /* 0x0000001b090b7c10 */ /* 0x000fe20009ffe4ff */
[----:B------:R-:W-:Y:S02]  /*14890*/  FMUL R21, R191, UR18 ;  /* 0x00000012bf157c20 */ /* 0x000fe40008400000 */
[----:B------:R2:W-:Y:S01]  /*148a0*/  @P1 STG.E desc[UR16][R8.64+0x20], R19 ;  /* 0x0000201308001986 */ /* 0x0005e2000c101910 */
[C---:B------:R-:W-:Y:S02]  /*148b0*/  ISETP.GT.AND P1, PT, R0.reuse, 0xb1, P0 ;  /* 0x000000b10000780c */ /* 0x040fe40000724270 */
[C---:B------:R-:W-:Y:S01]  /*148c0*/  ISETP.GT.AND P3, PT, R0.reuse, 0xb0, P2 ;  /* 0x000000b00000780c */ /* 0x040fe20001764270 */
[----:B0-----:R-:W-:Y:S01]  /*148d0*/  VIADD R15, R7, UR8 ;  /* 0x00000008070f7c36 */ /* 0x001fe20008000000 */
[----:B------:R-:W-:Y:S02]  /*148e0*/  MOV R14, R6 ;  /* 0x00000006000e7202 */ /* 0x000fe40000000f00 */
[----:B------:R-:W-:Y:S01]  /*148f0*/  ISETP.GT.AND P5, PT, R0, 0xb1, P2 ;  /* 0x000000b10000780c */ /* 0x000fe200017a4270 */
[----:B------:R-:W-:-:S02]  /*14900*/  IMAD.U32 R23, RZ, RZ, UR26 ;  /* 0x0000001aff177e24 */ /* 0x000fc4000f8e00ff */
[----:B------:R-:W-:Y:S01]  /*14910*/  @P6 STG.E desc[UR16][R14.64], R21 ;  /* 0x000000150e006986 */ /* 0x000fe2000c101910 */
[----:B------:R-:W-:Y:S01]  /*14920*/  ISETP.GT.AND P6, PT, R0, 0xb8, P0 ;  /* 0x000000b80000780c */ /* 0x000fe200007c4270 */
[----:B--2---:R-:W-:Y:S01]  /*14930*/  FMUL R9, R190, UR18 ;  /* 0x00000012be097c20 */ /* 0x004fe20008400000 */
[----:B------:R-:W-:Y:S01]  /*14940*/  FMUL R17, R189, UR18 ;  /* 0x00000012bd117c20 */ /* 0x000fe20008400000 */
[----:B------:R-:W-:Y:S01]  /*14950*/  FMUL R19, R188, UR18 ;  /* 0x00000012bc137c20 */ /* 0x000fe20008400000 */
[----:B------:R-:W-:Y:S02]  /*14960*/  IMAD.WIDE.U32 R12, R23, 0x1c, R10 ;  /* 0x0000001c170c7825 */ /* 0x000fe400078e000a */
[----:B------:R0:W-:Y:S02]  /*14970*/  @P1 STG.E desc[UR16][R10.64], R9 ;  /* 0x000000090a001986 */ /* 0x0001e4000c101910 */
[----:B------:R-:W-:Y:S01]  /*14980*/  FMUL R23, R187, UR18 ;  /* 0x00000012bb177c20 */ /* 0x000fe20008400000 */
[----:B------:R-:W-:Y:S01]  /*14990*/  VIADD R13, R13, UR8 ;  /* 0x000000080d0d7c36 */ /* 0x000fe20008000000 */
        /* <DEDUP_REMOVED lines=13> */
[----:B------:R-:W-:Y:S02]  /*14a70*/  VIADD R15, R9, UR8 ;  /* 0x00000008090f7c36 */ /* 0x000fe40008000000 */
[----:B------:R-:W-:Y:S01]  /*14a80*/  FMUL R9, R183, UR18 ;  /* 0x00000012b7097c20 */ /* 0x000fe20008400000 */
[----:B------:R-:W-:Y:S01]  /*14a90*/  IMAD.MOV.U32 R14, RZ, RZ, R8 ;  /* 0x000000ffff0e7224 */ /* 0x000fe200078e0008 */
[----:B------:R-:W-:Y:S01]  /*14aa0*/  @P1 STG.E desc[UR16][R6.64], R21 ;  /* 0x0000001506001986 */ /* 0x000fe2000c101910 */
[----:B------:R-:W-:-:S03]  /*14ab0*/  IADD3 R10, P1, R6, UR9, RZ ;  /* 0x00000009060a7c10 */ /* 0x000fc6000ff3e0ff */
        /* <DEDUP_REMOVED lines=12> */
[----:B------:R-:W-:-:S04]  /*14b80*/  IMAD.WIDE.U32 R6, R13, 0x1c, R10 ;  /* 0x0000001c0d067825 */ /* 0x000fc800078e000a */
[----:B------:R-:W-:Y:S01]  /*14b90*/  FMUL R23, R179, UR18 ;  /* 0x00000012b3177c20 */ /* 0x000fe20008400000 */
[----:B------:R-:W-:Y:S01]  /*14ba0*/  @P3 STG.E desc[UR16][R10.64], R17 ;  /* 0x000000110a003986 */ /* 0x000fe2000c101910 */
[----:B------:R-:W-:Y:S02]  /*14bb0*/  VIADD R13, R7, UR8 ;  /* 0x00000008070d7c36 */ /* 0x000fe40008000000 */
[----:B------:R-:W-:Y:S01]  /*14bc0*/  IMAD.MOV.U32 R12, RZ, RZ, R6 ;  /* 0x000000ffff0c7224 */ /* 0x000fe200078e0006 */
[----:B------:R-:W-:Y:S01]  /*14bd0*/  ISETP.GT.AND P3, PT, R0, 0xc9, P0 ;  /* 0x000000c90000780c */ /* 0x000fe20000764270 */
        /* <DEDUP_REMOVED lines=8> */
[----:B------:R-:W-:Y:S01]  /*14c60*/  FMUL R17, R177, UR18 ;  /* 0x00000012b1117c20 */ /* 0x000fe20008400000 */
[----:B------:R-:W-:Y:S02]  /*14c70*/  IMAD.U32 R7, RZ, RZ, UR26 ;  /* 0x0000001aff077e24 */ /* 0x000fe4000f8e00ff */
[----:B------:R-:W-:Y:S01]  /*14c80*/  FMUL R19, R176, UR18 ;  /* 0x00000012b0137c20 */ /* 0x000fe20008400000 */
[----:B------:R-:W-:Y:S01]  /*14c90*/  ISETP.GT.AND P6, PT, R0, 0xd0, P0 ;  /* 0x000000d00000780c */ /* 0x000fe200007c4270 */
[----:B------:R0:W-:Y:S01]  /*14ca0*/  @P3 STG.E desc[UR16][R8.64], R15 ;  /* 0x0000000f08003986 */ /* 0x0001e2000c101910 */
[----:B--2---:R-:W-:Y:S01]  /*14cb0*/  IADD3 R10, P3, R8, UR9, RZ ;  /* 0x00000009080a7c10 */ /* 0x004fe2000ff7e0ff */
[----:B------:R-:W-:-:S02]  /*14cc0*/  IMAD.WIDE.U32 R6, R7, 0x1c, R8 ;  /* 0x0000001c07067825 */ /* 0x000fc400078e0008 */
[----:B------:R2:W-:Y:S01]  /*14cd0*/  @P5 STG.E desc[UR16][R12.64+0x20], R17 ;  /* 0x000020110c005986 */ /* 0x0005e2000c101910 */
[----:B------:R-:W-:-:S03]  /*14ce0*/  IADD3.X R11, R9, UR27, RZ, P3, !PT ;  /* 0x0000001b090b7c10 */ /* 0x000fc60009ffe4ff */
[----:B------:R3:W-:Y:S01]  /*14cf0*/  @P1 STG.E desc[UR16][R8.64+0x20], R19 ;  /* 0x0000201308001986 */ /* 0x0007e2000c101910 */
[C---:B------:R-:W-:Y:S01]  /*14d00*/  ISETP.GT.AND P1, PT, R0.reuse, 0xd1, P0 ;  /* 0x000000d10000780c */ /* 0x040fe20000724270 */
[----:B------:R-:W-:Y:S01]  /*14d10*/  FMUL R21, R175, UR18 ;  /* 0x00000012af157c20 */ /* 0x000fe20008400000 */
        /* <DEDUP_REMOVED lines=8> */
[----:B---3--:R-:W-:Y:S01]  /*14da0*/  FMUL R9, R174, UR18 ;  /* 0x00000012ae097c20 */ /* 0x008fe20008400000 */
[----:B------:R-:W-:Y:S01]  /*14db0*/  FMUL R19, R172, UR18 ;  /* 0x00000012ac137c20 */ /* 0x000fe20008400000 */
[----:B------:R-:W-:-:S03]  /*14dc0*/  IMAD.WIDE.U32 R12, R23, 0x1c, R10 ;  /* 0x0000001c170c7825 */ /* 0x000fc600078e000a */
[----:B------:R0:W-:Y:S01]  /*14dd0*/  @P1 STG.E desc[UR16][R10.64], R9 ;  /* 0x000000090a001986 */ /* 0x0001e2000c101910 */
[----:B------:R-:W-:Y:S02]  /*14de0*/  VIADD R13, R13, UR8 ;  /* 0x000000080d0d7c36 */ /* 0x000fe40008000000 */
[----:B------:R-:W-:Y:S01]  /*14df0*/  FMUL R23, R171, UR18 ;  /* 0x00000012ab177c20 */ /* 0x000fe20008400000 */
[----:B------:R2:W-:Y:S04]  /*14e00*/  @P3 STG.E desc[UR16][R14.64+0x20], R17 ;  /* 0x000020110e003986 */ /* 0x0005e8000c101910 */
[----:B------:R3:W-:Y:S01]  /*14e10*/  @P5 STG.E desc[UR16][R10.64+0x20], R19 ;  /* 0x000020130a005986 */ /* 0x0007e2000c101910 */
[----:B------:R-:W-:Y:S02]  /*14e20*/  IADD3 R6, P5, R10, UR9, RZ ;  /* 0x000000090a067c10 */ /* 0x000fe4000ffbe0ff */
[----:B------:R-:W-:Y:S01]  /*14e30*/  ISETP.GT.AND P1, PT, R0, 0xd9, P0 ;  /* 0x000000d90000780c */ /* 0x000fe20000724270 */
[----:B------:R-:W-:Y:S01]  /*14e40*/  @P6 STG.E desc[UR16][R12.64], R23 ;  /* 0x000000170c006986 */ /* 0x000fe2000c101910 */
[----:B------:R-:W-:-:S02]  /*14e50*/  IADD3.X R7, R11, UR27, RZ, P5, !PT ;  /* 0x0000001b0b077c10 */ /* 0x000fc4000affe4ff */
[C---:B------:R-:W-:Y:S02]  /*14e60*/  ISETP.GT.AND P3, PT, R0.reuse, 0xd8, P2 ;  /* 0x000000d80000780c */ /* 0x040fe40001764270 */
        /* <DEDUP_REMOVED lines=8> */
[----:B------:R-:W-:Y:S01]  /*14ef0*/  FMUL R9, R167, UR18 ;  /* 0x00000012a7097c20 */ /* 0x000fe20008400000 */
[----:B------:R-:W-:Y:S01]  /*14f00*/  @P1 STG.E desc[UR16][R6.64], R21 ;  /* 0x0000001506001986 */ /* 0x000fe2000c101910 */
[----:B------:R-:W-:-:S03]  /*14f10*/  ISETP.GT.AND P1, PT, R0, 0xe1, P0 ;  /* 0x000000e10000780c */ /* 0x000fc60000724270 */
[----:B------:R0:W-:Y:S01]  /*14f20*/  @P3 STG.E desc[UR16][R12.64+0x20], R17 ;  /* 0x000020110c003986 */ /* 0x0001e2000c101910 */
[----:B------:R-:W-:-:S03]  /*14f30*/  IADD3 R10, P3, R6, UR9, RZ ;  /* 0x00000009060a7c10 */ /* 0x000fc6000ff7e0ff */
[----:B------:R2:W-:Y:S01]  /*14f40*/  @P6 STG.E desc[UR16][R6.64+0x20], R19 ;  /* 0x0000201306006986 */ /* 0x0005e2000c101910 */
[----:B------:R-:W-:-:S03]  /*14f50*/  ISETP.GT.AND P6, PT, R0, 0xe0, P2 ;  /* 0x000000e00000780c */ /* 0x000fc600017c4270 */
[----:B------:R-:W-:Y:S01]  /*14f60*/  @P5 STG.E desc[UR16][R14.64], R9 ;  /* 0x000000090e005986 */ /* 0x000fe2000c101910 */
[C---:B------:R-:W-:Y:S02]  /*14f70*/  ISETP.GT.AND P5, PT, R0.reuse, 0xe1, P2 ;  /* 0x000000e10000780c */ /* 0x040fe400017a4270 */
[----:B------:R-:W-:Y:S01]  /*14f80*/  IADD3.X R11, R7, UR27, RZ, P3, !PT ;  /* 0x0000001b070b7c10 */ /* 0x000fe20009ffe4ff */
[----:B0-----:R-:W-:Y:S01]  /*14f90*/  IMAD.U32 R13, RZ, RZ, UR26 ;  /* 0x0000001aff0d7e24 */ /* 0x001fe2000f8e00ff */
[----:B------:R-:W-:Y:S01]  /*14fa0*/  ISETP.GT.AND P3, PT, R0, 0xe8, P0 ;  /* 0x000000e80000780c */ /* 0x000fe20000764270 */
[----:B------:R-:W-:Y:S01]  /*14fb0*/  FMUL R17, R166, UR18 ;  /* 0x00000012a6117c20 */ /* 0x000fe20008400000 */
[----:B------:R-:W-:Y:S01]  /*14fc0*/  FMUL R21, R164, UR18 ;  /* 0x00000012a4157c20 */ /* 0x000fe20008400000 */
[----:B--2---:R-:W-:Y:S01]  /*14fd0*/  FMUL R19, R165, UR18 ;  /* 0x00000012a5137c20 */ /* 0x004fe20008400000 */
[----:B------:R-:W-:-:S04]  /*14fe0*/  IMAD.WIDE.U32 R6, R13, 0x1c, R10 ;  /* 0x0000001c0d067825 */ /* 0x000fc800078e000a */
[----:B------:R-:W-:Y:S01]  /*14ff0*/  FMUL R23, R163, UR18 ;  /* 0x00000012a3177c20 */ /* 0x000fe20008400000 */
[----:B------:R0:W-:Y:S01]  /*15000*/  @P1 STG.E desc[UR16][R10.64], R17 ;  /* 0x000000110a001986 */ /* 0x0001e2000c101910 */
[C---:B------:R-:W-:Y:S01]  /*15010*/  ISETP.GT.AND P1, PT, R0.reuse, 0xe9, P0 ;  /* 0x000000e90000780c */ /* 0x040fe20000724270 */
[----:B------:R-:W-:Y:S01]  /*15020*/  VIADD R13, R7, UR8 ;  /* 0x00000008070d7c36 */ /* 0x000fe20008000000 */
[----:B------:R-:W-:Y:S01]  /*15030*/  MOV R12, R6 ;  /* 0x00000006000c7202 */ /* 0x000fe20000000f00 */
[----:B------:R2:W-:Y:S04]  /*15040*/  @P6 STG.E desc[UR16][R14.64+0x20], R19 ;  /* 0x000020130e006986 */ /* 0x0005e8000c101910 */
[----:B------:R3:W-:Y:S01]  /*15050*/  @P5 STG.E desc[UR16][R10.64+0x20], R21 ;  /* 0x000020150a005986 */ /* 0x0007e2000c101910 */
[----:B------:R-:W-:-:S02]  /*15060*/  ISETP.GT.AND P5, PT, R0, 0xe8, P2 ;  /* 0x000000e80000780c */ /* 0x000fc400017a4270 */
[----:B------:R-:W-:Y:S01]  /*15070*/  IADD3 R8, P6, R10, UR9, RZ ;  /* 0x000000090a087c10 */ /* 0x000fe2000ffde0ff */
[----:B------:R-:W-:Y:S01]  /*15080*/  @P3 STG.E desc[UR16][R12.64], R23 ;  /* 0x000000170c003986 */ /* 0x000fe2000c101910 */
[----:B------:R-:W-:Y:S01]  /*15090*/  ISETP.GT.AND P3, PT, R0, 0xe9, P2 ;  /* 0x000000e90000780c */ /* 0x000fe20001764270 */
[----:B0-----:R-:W-:Y:S01]  /*150a0*/  FMUL R17, R161, UR18 ;  /* 0x00000012a1117c20 */ /* 0x001fe20008400000 */
[----:B------:R-:W-:Y:S01]  /*150b0*/  IADD3.X R9, R11, UR27, RZ, P6, !PT ;  /* 0x0000001b0b097c10 */ /* 0x000fe2000b7fe4ff */
[----:B--2---:R-:W-:Y:S01]  /*150c0*/  FMUL R15, R162, UR18 ;  /* 0x00000012a20f7c20 */ /* 0x004fe20008400000 */
[----:B------:R-:W-:-:S04]  /*150d0*/  FMUL R19, R160, UR18 ;  /* 0x00000012a0137c20 */ /* 0x000fc80008400000 */
[----:B------:R0:W-:Y:S04]  /*150e0*/  @P1 STG.E desc[UR16][R8.64], R15 ;  /* 0x0000000f08001986 */ /* 0x0001e8000c101910 */
[----:B------:R2:W-:Y:S01]  /*150f0*/  @P5 STG.E desc[UR16][R12.64+0x20], R17 ;  /* 0x000020110c005986 */ /* 0x0005e2000c101910 */
[----:B---3--:R-:W-:Y:S01]  /*15100*/  IADD3 R10, P5, R8, UR9, RZ ;  /* 0x00000009080a7c10 */ /* 0x008fe2000ffbe0ff */
[----:B------:R-:W-:Y:S01]  /*15110*/  IMAD.U32 R7, RZ, RZ, UR26 ;  /* 0x0000001aff077e24 */ /* 0x000fe2000f8e00ff */
[C---:B------:R-:W-:Y:S01]  /*15120*/  ISETP.GT.AND P1, PT, R0.reuse, 0xf0, P0 ;  /* 0x000000f00000780c */ /* 0x040fe20000724270 */
[----:B------:R3:W-:Y:S01]  /*15130*/  @P3 STG.E desc[UR16][R8.64+0x20], R19 ;  /* 0x0000201308003986 */ /* 0x0007e2000c101910 */
[----:B------:R-:W-:Y:S02]  /*15140*/  ISETP.GT.AND P3, PT, R0, 0xf1, P0 ;  /* 0x000000f10000780c */ /* 0x000fe40000764270 */
[----:B------:R-:W-:-:S02]  /*15150*/  IADD3.X R11, R9, UR27, RZ, P5, !PT ;  /* 0x0000001b090b7c10 */ /* 0x000fc4000affe4ff */
[C---:B------:R-:W-:Y:S01]  /*15160*/  ISETP.GT.AND P5, PT, R0.reuse, 0xf0, P2 ;  /* 0x000000f00000780c */ /* 0x040fe200017a4270 */
[----:B------:R-:W-:Y:S01]  /*15170*/  IMAD.WIDE.U32 R6, R7, 0x1c, R8 ;  /* 0x0000001c07067825 */ /* 0x000fe200078e0008 */
[----:B------:R-:W-:-:S03]  /*15180*/  ISETP.GT.AND P6, PT, R0, 0xf1, P2 ;  /* 0x000000f10000780c */ /* 0x000fc600017c4270 */
[----:B0-----:R-:W-:Y:S02]  /*15190*/  IMAD.U32 R15, RZ, RZ, UR26 ;  /* 0x0000001aff0f7e24 */ /* 0x001fe4000f8e00ff */
[----:B------:R-:W-:Y:S01]  /*151a0*/  FMUL R21, R159, UR18 ;  /* 0x000000129f157c20 */ /* 0x000fe20008400000 */
[----:B------:R-:W-:Y:S02]  /*151b0*/  VIADD R7, R7, UR8 ;  /* 0x0000000807077c36 */ /* 0x000fe40008000000 */
[----:B--2---:R-:W-:-:S04]  /*151c0*/  IMAD.WIDE.U32 R12, R15, 0x1c, R10 ;  /* 0x0000001c0f0c7825 */ /* 0x004fc800078e000a */
[----:B------:R-:W-:Y:S01]  /*151d0*/  FMUL R15, R158, UR18 ;  /* 0x000000129e0f7c20 */ /* 0x000fe20008400000 */
[----:B------:R-:W-:Y:S01]  /*151e0*/  FMUL R17, R157, UR18 ;  /* 0x000000129d117c20 */ /* 0x000fe20008400000 */
[----:B---3--:R-:W-:Y:S01]  /*151f0*/  FMUL R19, R156, UR18 ;  /* 0x000000129c137c20 */ /* 0x008fe20008400000 */
[----:B------:R-:W-:Y:S01]  /*15200*/  @P1 STG.E desc[UR16][R6.64], R21 ;  /* 0x0000001506001986 */ /* 0x000fe2000c101910 */
[----:B------:R-:W-:-:S03]  /*15210*/  ISETP.GT.AND P1, PT, R0, 0xf8, P0 ;  /* 0x000000f80000780c */ /* 0x000fc60000724270 */
[----:B------:R0:W-:Y:S01]  /*15220*/  @P3 STG.E desc[UR16][R10.64], R15 ;  /* 0x0000000f0a003986 */ /* 0x0001e2000c101910 */
[----:B------:R-:W-:-:S03]  /*15230*/  ISETP.GT.AND P0, PT, R0, 0xf9, P0 ;  /* 0x000000f90000780c */ /* 0x000fc60000704270 */
[----:B------:R-:W-:Y:S01]  /*15240*/  @P5 STG.E desc[UR16][R6.64+0x20], R17 ;  /* 0x0000201106005986 */ /* 0x000fe2000c101910 */
[----:B------:R-:W-:-:S03]  /*15250*/  ISETP.GT.AND P5, PT, R0, 0xf8, P2 ;  /* 0x000000f80000780c */ /* 0x000fc600017a4270 */
[----:B------:R2:W-:Y:S01]  /*15260*/  @P6 STG.E desc[UR16][R10.64+0x20], R19 ;  /* 0x000020130a006986 */ /* 0x0005e2000c101910 */
[----:B------:R-:W-:Y:S02]  /*15270*/  IADD3 R8, P6, R10, UR9, RZ ;  /* 0x000000090a087c10 */ /* 0x000fe4000ffde0ff */
[----:B------:R-:W-:Y:S02]  /*15280*/  ISETP.GT.AND P2, PT, R0, 0xf9, P2 ;  /* 0x000000f90000780c */ /* 0x000fe40001744270 */
[----:B------:R-:W-:Y:S01]  /*15290*/  ISETP.GT.AND P3, PT, R154, 0x80, PT ;  /* 0x000000809a00780c */ /* 0x000fe20003f64270 */
[----:B------:R-:W-:Y:S01]  /*152a0*/  FMUL R23, R155, UR18 ;  /* 0x000000129b177c20 */ /* 0x000fe20008400000 */
[----:B------:R-:W-:Y:S02]  /*152b0*/  IADD3.X R9, R11, UR27, RZ, P6, !PT ;  /* 0x0000001b0b097c10 */ /* 0x000fe4000b7fe4ff */
[----:B------:R-:W-:Y:S02]  /*152c0*/  IADD3 R13, R13, UR8, RZ ;  /* 0x000000080d0d7c10 */ /* 0x000fe4000fffe0ff */
[----:B------:R-:W-:Y:S01]  /*152d0*/  ISETP.GT.AND P6, PT, R0, RZ, P3 ;  /* 0x000000ff0000720c */ /* 0x000fe20001fc4270 */
[----:B0-----:R-:W-:Y:S01]  /*152e0*/  FMUL R15, R152, UR18 ;  /* 0x00000012980f7c20 */ /* 0x001fe20008400000 */
[----:B--2---:R-:W-:Y:S01]  /*152f0*/  FMUL R11, R22, UR18 ;  /* 0x00000012160b7c20 */ /* 0x004fe20008400000 */
[----:B------:R-:W-:Y:S01]  /*15300*/  FMUL R17, R20, UR18 ;  /* 0x0000001214117c20 */ /* 0x000fe20008400000 */
[----:B------:R-:W-:Y:S01]  /*15310*/  @P1 STG.E desc[UR16][R12.64], R23 ;  /* 0x000000170c001986 */ /* 0x000fe2000c101910 */
[----:B------:R-:W-:Y:S01]  /*15320*/  ISETP.GT.AND P1, PT, R154, 0x88, PT ;  /* 0x000000889a00780c */ /* 0x000fe20003f24270 */
[----:B------:R-:W-:-:S02]  /*15330*/  FMUL R19, R24, UR18 ;  /* 0x0000001218137c20 */ /* 0x000fc40008400000 */
[----:B------:R-:W-:Y:S01]  /*15340*/  @P0 STG.E desc[UR16][R8.64], R15 ;  /* 0x0000000f08000986 */ /* 0x000fe2000c101910 */
[----:B------:R-:W-:-:S03]  /*15350*/  ISETP.GT.AND P0, PT, R0, 0x1, P1 ;  /* 0x000000010000780c */ /* 0x000fc60000f04270 */
[----:B------:R-:W-:Y:S01]  /*15360*/  @P5 STG.E desc[UR16][R12.64+0x20], R11 ;  /* 0x0000200b0c005986 */ /* 0x000fe2000c101910 */
[----:B------:R-:W-:-:S03]  /*15370*/  ISETP.GT.AND P5, PT, R0, 0x1, P3 ;  /* 0x000000010000780c */ /* 0x000fc60001fa4270 */
[----:B------:R0:W-:Y:S01]  /*15380*/  @P2 STG.E desc[UR16][R8.64+0x20], R17 ;  /* 0x0000201108002986 */ /* 0x0001e2000c101910 */
[C---:B------:R-:W-:Y:S01]  /*15390*/  ISETP.GT.AND P2, PT, R0.reuse, RZ, P1 ;  /* 0x000000ff0000720c */ /* 0x040fe20000f44270 */
[----:B------:R-:W-:Y:S02]  /*153a0*/  IMAD.U32 R7, RZ, RZ, UR26 ;  /* 0x0000001aff077e24 */ /* 0x000fe4000f8e00ff */
[----:B------:R-:W-:Y:S01]  /*153b0*/  @P6 STG.E desc[UR16][R4.64+0x200], R19 ;  /* 0x0002001304006986 */ /* 0x000fe2000c101910 */
[----:B------:R-:W-:Y:S01]  /*153c0*/  ISETP.GT.AND P6, PT, R0, 0x8, P3 ;  /* 0x000000080000780c */ /* 0x000fe20001fc4270 */
[----:B------:R-:W-:Y:S01]  /*153d0*/  FMUL R25, R25, UR18 ;  /* 0x0000001219197c20 */ /* 0x000fe20008400000 */
[----:B------:R-:W-:-:S04]  /*153e0*/  IMAD.WIDE.U32 R6, R7, 0x1c, R2 ;  /* 0x0000001c07067825 */ /* 0x000fc800078e0002 */
[----:B------:R-:W-:Y:S01]  /*153f0*/  FMUL R27, R27, UR18 ;  /* 0x000000121b1b7c20 */ /* 0x000fe20008400000 */
[----:B0-----:R-:W-:Y:S01]  /*15400*/  FMUL R9, R26, UR18 ;  /* 0x000000121a097c20 */ /* 0x001fe20008400000 */
[----:B------:R-:W-:Y:S01]  /*15410*/  VIADD R11, R7, UR8 ;  /* 0x00000008070b7c36 */ /* 0x000fe20008000000 */
[----:B------:R-:W-:Y:S01]  /*15420*/  @P5 STG.E desc[UR16][R2.64+0x200], R25 ;  /* 0x0002001902005986 */ /* 0x000fe2000c101910 */
[----:B------:R-:W-:Y:S02]  /*15430*/  IMAD.MOV.U32 R10, RZ, RZ, R6 ;  /* 0x000000ffff0a7224 */ /* 0x000fe400078e0006 */
[----:B------:R-:W-:Y:S01]  /*15440*/  FMUL R13, R28, UR18 ;  /* 0x000000121c0d7c20 */ /* 0x000fe20008400000 */
[----:B------:R-:W-:Y:S01]  /*15450*/  IADD3 R6, P5, R2, UR9, RZ ;  /* 0x0000000902067c10 */ /* 0x000fe2000ffbe0ff */
[----:B------:R-:W-:Y:S01]  /*15460*/  @P2 STG.E desc[UR16][R4.64+0x220], R9 ;  /* 0x0002200904002986 */ /* 0x000fe2000c101910 */
[----:B------:R-:W-:-:S03]  /*15470*/  ISETP.GT.AND P2, PT, R0, 0x8, P1 ;  /* 0x000000080000780c */ /* 0x000fc60000f44270 */
[----:B------:R0:W-:Y:S01]  /*15480*/  @P0 STG.E desc[UR16][R2.64+0x220], R27 ;  /* 0x0002201b02000986 */ /* 0x0001e2000c101910 */
[C---:B------:R-:W-:Y:S02]  /*15490*/  ISETP.GT.AND P0, PT, R0.reuse, 0x9, P3 ;  /* 0x000000090000780c */ /* 0x040fe40001f04270 */
[----:B------:R-:W-:Y:S01]  /*154a0*/  IADD3.X R7, R3, UR27, RZ, P5, !PT ;  /* 0x0000001b03077c10 */ /* 0x000fe2000affe4ff */
[----:B------:R2:W-:Y:S01]  /*154b0*/  @P6 STG.E desc[UR16][R10.64+0x200], R13 ;  /* 0x0002000d0a006986 */ /* 0x0005e2000c101910 */
[C---:B------:R-:W-:Y:S02]  /*154c0*/  ISETP.GT.AND P6, PT, R0.reuse, 0x9, P1 ;  /* 0x000000090000780c */ /* 0x040fe40000fc4270 */
[----:B------:R-:W-:Y:S02]  /*154d0*/  MOV R17, UR26 ;  /* 0x0000001a00117c02 */ /* 0x000fe40008000f00 */
[----:B------:R-:W-:Y:S01]  /*154e0*/  ISETP.GT.AND P5, PT, R0, 0x10, P3 ;  /* 0x000000100000780c */ /* 0x000fe20001fa4270 */
[----:B------:R-:W-:-:S02]  /*154f0*/  FMUL R29, R29, UR18 ;  /* 0x000000121d1d7c20 */ /* 0x000fc40008400000 */
[----:B0-----:R-:W-:-:S04]  /*15500*/  IMAD.WIDE.U32 R2, R17, 0x1c, R6 ;  /* 0x0000001c11027825 */ /* 0x001fc800078e0006 */
[----:B------:R-:W-:Y:S01]  /*15510*/  FMUL R15, R30, UR18 ;  /* 0x000000121e0f7c20 */ /* 0x000fe20008400000 */
[----:B------:R-:W-:Y:S01]  /*15520*/  FMUL R31, R31, UR18 ;  /* 0x000000121f1f7c20 */ /* 0x000fe20008400000 */
[----:B------:R-:W-:Y:S01]  /*15530*/  @P0 STG.E desc[UR16][R6.64+0x200], R29 ;  /* 0x0002001d06000986 */ /* 0x000fe2000c101910 */
[----:B------:R-:W-:Y:S02]  /*15540*/  VIADD R9, R3, UR8 ;  /* 0x0000000803097c36 */ /* 0x000fe40008000000 */
[----:B--2---:R-:W-:Y:S01]  /*15550*/  FMUL R13, R32, UR18 ;  /* 0x00000012200d7c20 */ /* 0x004fe20008400000 */
[----:B------:R-:W-:Y:S01]  /*15560*/  IMAD.MOV.U32 R8, RZ, RZ, R2 ;  /* 0x000000ffff087224 */ /* 0x000fe200078e0002 */
[C---:B------:R-:W-:Y:S01]  /*15570*/  ISETP.GT.AND P0, PT, R0.reuse, 0x11, P3 ;  /* 0x000000110000780c */ /* 0x040fe20001f04270 */
[----:B------:R0:W-:Y:S01]  /*15580*/  @P2 STG.E desc[UR16][R10.64+0x220], R15 ;  /* 0x0002200f0a002986 */ /* 0x0001e2000c101910 */
[----:B------:R-:W-:-:S03]  /*15590*/  ISETP.GT.AND P2, PT, R0, 0x10, P1 ;  /* 0x000000100000780c */ /* 0x000fc60000f44270 */
[----:B------:R-:W-:Y:S01]  /*155a0*/  @P6 STG.E desc[UR16][R6.64+0x220], R31 ;  /* 0x0002201f06006986 */ /* 0x000fe2000c101910 */
[----:B------:R-:W-:-:S03]  /*155b0*/  IADD3 R4, P6, R6, UR9, RZ ;  /* 0x0000000906047c10 */ /* 0x000fc6000ffde0ff */
[----:B------:R2:W-:Y:S01]  /*155c0*/  @P5 STG.E desc[UR16][R8.64+0x200], R13 ;  /* 0x0002000d08005986 */ /* 0x0005e2000c101910 */
[C---:B------:R-:W-:Y:S01]  /*155d0*/  ISETP.GT.AND P5, PT, R0.reuse, 0x11, P1 ;  /* 0x000000110000780c */ /* 0x040fe20000fa4270 */
[----:B------:R-:W-:Y:S01]  /*155e0*/  FMUL R33, R33, UR18 ;  /* 0x0000001221217c20 */ /* 0x000fe20008400000 */
[----:B------:R-:W-:Y:S01]  /*155f0*/  IADD3.X R5, R7, UR27, RZ, P6, !PT ;  /* 0x0000001b07057c10 */ /* 0x000fe2000b7fe4ff */
[----:B------:R-:W-:Y:S01]  /*15600*/  IMAD.U32 R3, RZ, RZ, UR26 ;  /* 0x0000001aff037e24 */ /* 0x000fe2000f8e00ff */
[----:B------:R-:W-:Y:S01]  /*15610*/  ISETP.GT.AND P6, PT, R0, 0x18, P3 ;  /* 0x000000180000780c */ /* 0x000fe20001fc4270 */
[----:B0-----:R-:W-:Y:S01]  /*15620*/  FMUL R15, R34, UR18 ;  /* 0x00000012220f7c20 */ /* 0x001fe20008400000 */
[----:B------:R-:W-:Y:S01]  /*15630*/  FMUL R35, R35, UR18 ;  /* 0x0000001223237c20 */ /* 0x000fe20008400000 */
[----:B------:R-:W-:Y:S01]  /*15640*/  IMAD.WIDE.U32 R2, R3, 0x1c, R4 ;  /* 0x0000001c03027825 */ /* 0x000fe200078e0004 */
[----:B------:R-:W-:Y:S01]  /*15650*/  @P0 STG.E desc[UR16][R4.64+0x200], R33 ;  /* 0x0002002104000986 */ /* 0x000fe2000c101910 */
[----:B------:R-:W-:-:S03]  /*15660*/  ISETP.GT.AND P0, PT, R0, 0x19, P3 ;  /* 0x000000190000780c */ /* 0x000fc60001f04270 */
[----:B------:R0:W-:Y:S01]  /*15670*/  @P2 STG.E desc[UR16][R8.64+0x220], R15 ;  /* 0x0002200f08002986 */ /* 0x0001e2000c101910 */
[----:B--2---:R-:W-:Y:S01]  /*15680*/  FMUL R13, R36, UR18 ;  /* 0x00000012240d7c20 */ /* 0x004fe20008400000 */
[----:B------:R-:W-:Y:S01]  /*15690*/  IADD3 R11, R3, UR8, RZ ;  /* 0x00000008030b7c10 */ /* 0x000fe2000fffe0ff */
[----:B------:R-:W-:Y:S01]  /*156a0*/  IMAD.MOV.U32 R10, RZ, RZ, R2 ;  /* 0x000000ffff0a7224 */ /* 0x000fe200078e0002 */
[----:B------:R2:W-:Y:S01]  /*156b0*/  @P5 STG.E desc[UR16][R4.64+0x220], R35 ;  /* 0x0002202304005986 */ /* 0x0005e2000c101910 */
[----:B------:R-:W-:Y:S01]  /*156c0*/  IADD3 R6, P5, R4, UR9, RZ ;  /* 0x0000000904067c10 */ /* 0x000fe2000ffbe0ff */
[----:B------:R-:W-:Y:S01]  /*156d0*/  FMUL R37, R37, UR18 ;  /* 0x0000001225257c20 */ /* 0x000fe20008400000 */
[C---:B------:R-:W-:Y:S01]  /*156e0*/  ISETP.GT.AND P2, PT, R0.reuse, 0x18, P1 ;  /* 0x000000180000780c */ /* 0x040fe20000f44270 */
[----:B------:R3:W-:Y:S01]  /*156f0*/  @P6 STG.E desc[UR16][R10.64+0x200], R13 ;  /* 0x0002000d0a006986 */ /* 0x0007e2000c101910 */
[----:B------:R-:W-:Y:S02]  /*15700*/  IADD3.X R7, R5, UR27, RZ, P5, !PT ;  /* 0x0000001b05077c10 */ /* 0x000fe4000affe4ff */
[----:B------:R-:W-:Y:S01]  /*15710*/  ISETP.GT.AND P6, PT, R0, 0x19, P1 ;  /* 0x000000190000780c */ /* 0x000fe20000fc4270 */
[----:B------:R-:W-:-:S02]  /*15720*/  IMAD.U32 R3, RZ, RZ, UR26 ;  /* 0x0000001aff037e24 */ /* 0x000fc4000f8e00ff */
[----:B------:R-:W-:Y:S01]  /*15730*/  @P0 STG.E desc[UR16][R6.64+0x200], R37 ;  /* 0x0002002506000986 */ /* 0x000fe2000c101910 */
[----:B------:R-:W-:Y:S01]  /*15740*/  ISETP.GT.AND P0, PT, R0, 0x20, P3 ;  /* 0x000000200000780c */ /* 0x000fe20001f04270 */
[----:B0-----:R-:W-:Y:S01]  /*15750*/  FMUL R9, R38, UR18 ;  /* 0x0000001226097c20 */ /* 0x001fe20008400000 */
[----:B------:R-:W-:-:S04]  /*15760*/  IMAD.WIDE.U32 R2, R3, 0x1c, R6 ;  /* 0x0000001c03027825 */ /* 0x000fc800078e0006 */
[----:B------:R-:W-:Y:S01]  /*15770*/  FMUL R39, R39, UR18 ;  /* 0x0000001227277c20 */ /* 0x000fe20008400000 */
[----:B------:R-:W-:Y:S01]  /*15780*/  FMUL R15, R40, UR18 ;  /* 0x00000012280f7c20 */ /* 0x000fe20008400000 */
[----:B------:R0:W-:Y:S01]  /*15790*/  @P2 STG.E desc[UR16][R10.64+0x220], R9 ;  /* 0x000220090a002986 */ /* 0x0001e2000c101910 */
[----:B--2---:R-:W-:Y:S01]  /*157a0*/  IADD3 R4, P2, R6, UR9, RZ ;  /* 0x0000000906047c10 */ /* 0x004fe2000ff5e0ff */
[----:B---3--:R-:W-:Y:S01]  /*157b0*/  VIADD R13, R3, UR8 ;  /* 0x00000008030d7c36 */ /* 0x008fe20008000000 */
[----:B------:R-:W-:Y:S01]  /*157c0*/  MOV R12, R2 ;  /* 0x00000002000c7202 */ /* 0x000fe20000000f00 */
[----:B------:R2:W-:Y:S01]  /*157d0*/  @P6 STG.E desc[UR16][R6.64+0x220], R39 ;  /* 0x0002202706006986 */ /* 0x0005e2000c101910 */
[C---:B------:R-:W-:Y:S02]  /*157e0*/  ISETP.GT.AND P6, PT, R0.reuse, 0x21, P3 ;  /* 0x000000210000780c */ /* 0x040fe40001fc4270 */
[----:B------:R-:W-:Y:S02]  /*157f0*/  IADD3.X R5, R7, UR27, RZ, P2, !PT ;  /* 0x0000001b07057c10 */ /* 0x000fe400097fe4ff */
[C---:B------:R-:W-:Y:S01]  /*15800*/  ISETP.GT.AND P5, PT, R0.reuse, 0x20, P1 ;  /* 0x000000200000780c */ /* 0x040fe20000fa4270 */
[----:B------:R3:W-:Y:S01]  /*15810*/  @P0 STG.E desc[UR16][R12.64+0x200], R15 ;  /* 0x0002000f0c000986 */ /* 0x0007e2000c101910 */
[----:B------:R-:W-:-:S02]  /*15820*/  ISETP.GT.AND P2, PT, R0, 0x21, P1 ;  /* 0x000000210000780c */ /* 0x000fc40000f44270 */
[----:B------:R-:W-:Y:S01]  /*15830*/  ISETP.GT.AND P0, PT, R0, 0x28, P3 ;  /* 0x000000280000780c */ /* 0x000fe20001f04270 */
[----:B0-----:R-:W-:-:S04]  /*15840*/  IMAD.WIDE.U32 R8, R17, 0x1c, R4 ;  /* 0x0000001c11087825 */ /* 0x001fc800078e0004 */
[----:B------:R-:W-:Y:S01]  /*15850*/  FMUL R41, R41, UR18 ;  /* 0x0000001229297c20 */ /* 0x000fe20008400000 */
[----:B--2---:R-:W-:Y:S01]  /*15860*/  FMUL R7, R42, UR18 ;  /* 0x000000122a077c20 */ /* 0x004fe20008400000 */
[----:B------:R-:W-:Y:S01]  /*15870*/  FMUL R43, R43, UR18 ;  /* 0x000000122b2b7c20 */ /* 0x000fe20008400000 */
[----:B------:R-:W-:Y:S02]  /*15880*/  VIADD R9, R9, UR8 ;  /* 0x0000000809097c36 */ /* 0x000fe40008000000 */
[----:B------:R-:W-:Y:S01]  /*15890*/  FMUL R11, R44, UR18 ;  /* 0x000000122c0b7c20 */ /* 0x000fe20008400000 */
[----:B------:R-:W-:Y:S01]  /*158a0*/  @P6 STG.E desc[UR16][R4.64+0x200], R41 ;  /* 0x0002002904006986 */ /* 0x000fe2000c101910 */
[----:B------:R-:W-:-:S03]  /*158b0*/  IADD3 R2, P6, R4, UR9, RZ ;  /* 0x0000000904027c10 */ /* 0x000fc6000ffde0ff */
[----:B------:R0:W-:Y:S01]  /*158c0*/  @P5 STG.E desc[UR16][R12.64+0x220], R7 ;  /* 0x000220070c005986 */ /* 0x0001e2000c101910 */
[----:B------:R-:W-:-:S03]  /*158d0*/  ISETP.GT.AND P5, PT, R0, 0x28, P1 ;  /* 0x000000280000780c */ /* 0x000fc60000fa4270 */
[----:B------:R2:W-:Y:S01]  /*158e0*/  @P2 STG.E desc[UR16][R4.64+0x220], R43 ;  /* 0x0002202b04002986 */ /* 0x0005e2000c101910 */
[----:B------:R-:W-:-:S03]  /*158f0*/  ISETP.GT.AND P2, PT, R0, 0x29, P3 ;  /* 0x000000290000780c */ /* 0x000fc60001f44270 */
[----:B------:R4:W-:Y:S01]  /*15900*/  @P0 STG.E desc[UR16][R8.64+0x200], R11 ;  /* 0x0002000b08000986 */ /* 0x0009e2000c101910 */
[C---:B------:R-:W-:Y:S01]  /*15910*/  ISETP.GT.AND P0, PT, R0.reuse, 0x29, P1 ;  /* 0x000000290000780c */ /* 0x040fe20000f04270 */
[----:B---3--:R-:W-:Y:S01]  /*15920*/  IMAD.U32 R15, RZ, RZ, UR26 ;  /* 0x0000001aff0f7e24 */ /* 0x008fe2000f8e00ff */
[----:B------:R-:W-:Y:S02]  /*15930*/  IADD3.X R3, R5, UR27, RZ, P6, !PT ;  /* 0x0000001b05037c10 */ /* 0x000fe4000b7fe4ff */
[----:B------:R-:W-:Y:S01]  /*15940*/  ISETP.GT.AND P6, PT, R0, 0x30, P3 ;  /* 0x000000300000780c */ /* 0x000fe20001fc4270 */
[----:B------:R-:W-:Y:S01]  /*15950*/  FMUL R45, R45, UR18 ;  /* 0x000000122d2d7c20 */ /* 0x000fe20008400000 */
[----:B0-----:R-:W-:Y:S01]  /*15960*/  FMUL R13, R46, UR18 ;  /* 0x000000122e0d7c20 */ /* 0x001fe20008400000 */
[----:B--2---:R-:W-:-:S04]  /*15970*/  IMAD.WIDE.U32 R4, R15, 0x1c, R2 ;  /* 0x0000001c0f047825 */ /* 0x004fc800078e0002 */
[----:B------:R-:W-:Y:S01]  /*15980*/  FMUL R47, R47, UR18 ;  /* 0x000000122f2f7c20 */ /* 0x000fe20008400000 */
[----:B------:R-:W-:Y:S01]  /*15990*/  @P2 STG.E desc[UR16][R2.64+0x200], R45 ;  /* 0x0002002d02002986 */ /* 0x000fe2000c101910 */
[----:B----4-:R-:W-:Y:S02]  /*159a0*/  VIADD R11, R5, UR8 ;  /* 0x00000008050b7c36 */ /* 0x010fe40008000000 */
[----:B------:R-:W-:Y:S01]  /*159b0*/  FMUL R5, R48, UR18 ;  /* 0x0000001230057c20 */ /* 0x000fe20008400000 */
[----:B------:R-:W-:Y:S01]  /*159c0*/  MOV R10, R4 ;  /* 0x00000004000a7202 */ /* 0x000fe20000000f00 */
[----:B------:R0:W-:Y:S04]  /*159d0*/  @P5 STG.E desc[UR16][R8.64+0x220], R13 ;  /* 0x0002200d08005986 */ /* 0x0001e8000c101910 */
[----:B------:R2:W-:Y:S01]  /*159e0*/  @P0 STG.E desc[UR16][R2.64+0x220], R47 ;  /* 0x0002202f02000986 */ /* 0x0005e2000c101910 */
[----:B------:R-:W-:-:S02]  /*159f0*/  ISETP.GT.AND P0, PT, R0, 0x31, P3 ;  /* 0x000000310000780c */ /* 0x000fc40001f04270 */
[----:B------:R-:W-:Y:S01]  /*15a00*/  ISETP.GT.AND P2, PT, R0, 0x30, P1 ;  /* 0x000000300000780c */ /* 0x000fe20000f44270 */
[----:B------:R3:W-:Y:S01]  /*15a10*/  @P6 STG.E desc[UR16][R10.64+0x200], R5 ;  /* 0x000200050a006986 */ /* 0x0007e2000c101910 */
[----:B------:R-:W-:Y:S02]  /*15a20*/  IADD3 R6, P5, R2, UR9, RZ ;  /* 0x0000000902067c10 */ /* 0x000fe4000ffbe0ff */
[----:B------:R-:W-:Y:S01]  /*15a30*/  ISETP.GT.AND P6, PT, R0, 0x31, P1 ;  /* 0x000000310000780c */ /* 0x000fe20000fc4270 */
[----:B------:R-:W-:Y:S01]  /*15a40*/  FMUL R49, R49, UR18 ;  /* 0x0000001231317c20 */ /* 0x000fe20008400000 */
[----:B------:R-:W-:Y:S01]  /*15a50*/  IADD3.X R7, R3, UR27, RZ, P5, !PT ;  /* 0x0000001b03077c10 */ /* 0x000fe2000affe4ff */
[----:B0-----:R-:W-:Y:S02]  /*15a60*/  IMAD.U32 R9, RZ, RZ, UR26 ;  /* 0x0000001aff097e24 */ /* 0x001fe4000f8e00ff */
[----:B------:R-:W-:Y:S01]  /*15a70*/  FMUL R13, R50, UR18 ;  /* 0x00000012320d7c20 */ /* 0x000fe20008400000 */
[C---:B------:R-:W-:Y:S01]  /*15a80*/  ISETP.GT.AND P5, PT, R0.reuse, 0x38, P3 ;  /* 0x000000380000780c */ /* 0x040fe20001fa4270 */
[----:B------:R-:W-:Y:S01]  /*15a90*/  FMUL R51, R51, UR18 ;  /* 0x0000001233337c20 */ /* 0x000fe20008400000 */
[----:B------:R-:W-:Y:S01]  /*15aa0*/  @P0 STG.E desc[UR16][R6.64+0x200], R49 ;  /* 0x0002003106000986 */ /* 0x000fe2000c101910 */
[----:B------:R-:W-:Y:S01]  /*15ab0*/  ISETP.GT.AND P0, PT, R0, 0x39, P3 ;  /* 0x000000390000780c */ /* 0x000fe20001f04270 */
[----:B--2---:R-:W-:-:S02]  /*15ac0*/  IMAD.WIDE.U32 R2, R9, 0x1c, R6 ;  /* 0x0000001c09027825 */ /* 0x004fc400078e0006 */
[----:B------:R0:W-:Y:S02]  /*15ad0*/  @P2 STG.E desc[UR16][R10.64+0x220], R13 ;  /* 0x0002200d0a002986 */ /* 0x0001e4000c101910 */
[----:B------:R-:W-:Y:S01]  /*15ae0*/  FMUL R15, R52, UR18 ;  /* 0x00000012340f7c20 */ /* 0x000fe20008400000 */
[----:B------:R-:W-:Y:S01]  /*15af0*/  VIADD R9, R3, UR8 ;  /* 0x0000000803097c36 */ /* 0x000fe20008000000 */
[----:B------:R2:W-:Y:S01]  /*15b00*/  @P6 STG.E desc[UR16][R6.64+0x220], R51 ;  /* 0x0002203306006986 */ /* 0x0005e2000c101910 */
[----:B------:R-:W-:Y:S01]  /*15b10*/  IADD3 R4, P6, R6, UR9, RZ ;  /* 0x0000000906047c10 */ /* 0x000fe2000ffde0ff */
[----:B------:R-:W-:Y:S01]  /*15b20*/  IMAD.MOV.U32 R8, RZ, RZ, R2 ;  /* 0x000000ffff087224 */ /* 0x000fe200078e0002 */
[C---:B------:R-:W-:Y:S01]  /*15b30*/  ISETP.GT.AND P2, PT, R0.reuse, 0x38, P1 ;  /* 0x000000380000780c */ /* 0x040fe20000f44270 */
[----:B------:R-:W-:Y:S01]  /*15b40*/  FMUL R53, R53, UR18 ;  /* 0x0000001235357c20 */ /* 0x000fe20008400000 */
[----:B---3--:R-:W-:Y:S02]  /*15b50*/  IADD3.X R5, R7, UR27, RZ, P6, !PT ;  /* 0x0000001b07057c10 */ /* 0x008fe4000b7fe4ff */
[----:B------:R3:W-:Y:S01]  /*15b60*/  @P5 STG.E desc[UR16][R8.64+0x200], R15 ;  /* 0x0002000f08005986 */ /* 0x0007e2000c101910 */
[----:B------:R-:W-:-:S02]  /*15b70*/  ISETP.GT.AND P5, PT, R0, 0x39, P1 ;  /* 0x000000390000780c */ /* 0x000fc40000fa4270 */
[----:B------:R-:W-:Y:S01]  /*15b80*/  MOV R3, UR26 ;  /* 0x0000001a00037c02 */ /* 0x000fe20008000f00 */
[----:B------:R-:W-:Y:S01]  /*15b90*/  @P0 STG.E desc[UR16][R4.64+0x200], R53 ;  /* 0x0002003504000986 */ /* 0x000fe2000c101910 */
[----:B------:R-:W-:Y:S01]  /*15ba0*/  ISETP.GT.AND P0, PT, R0, 0x40, P3 ;  /* 0x000000400000780c */ /* 0x000fe20001f04270 */
[----:B0-----:R-:W-:Y:S01]  /*15bb0*/  FMUL R13, R54, UR18 ;  /* 0x00000012360d7c20 */ /* 0x001fe20008400000 */
[----:B------:R-:W-:Y:S01]  /*15bc0*/  FMUL R55, R55, UR18 ;  /* 0x0000001237377c20 */ /* 0x000fe20008400000 */
[----:B------:R-:W-:-:S03]  /*15bd0*/  IMAD.WIDE.U32 R2, R3, 0x1c, R4 ;  /* 0x0000001c03027825 */ /* 0x000fc600078e0004 */
[----:B------:R0:W-:Y:S01]  /*15be0*/  @P2 STG.E desc[UR16][R8.64+0x220], R13 ;  /* 0x0002200d08002986 */ /* 0x0001e2000c101910 */
[----:B--2---:R-:W-:Y:S01]  /*15bf0*/  IADD3 R6, P2, R4, UR9, RZ ;  /* 0x0000000904067c10 */ /* 0x004fe2000ff5e0ff */
[----:B---3--:R-:W-:Y:S01]  /*15c00*/  FMUL R15, R56, UR18 ;  /* 0x00000012380f7c20 */ /* 0x008fe20008400000 */
[----:B------:R-:W-:Y:S02]  /*15c10*/  VIADD R11, R3, UR8 ;  /* 0x00000008030b7c36 */ /* 0x000fe40008000000 */
[----:B------:R-:W-:Y:S01]  /*15c20*/  IMAD.MOV.U32 R10, RZ, RZ, R2 ;  /* 0x000000ffff0a7224 */ /* 0x000fe200078e0002 */
        /* <DEDUP_REMOVED lines=19> */
[----:B------:R-:W-:Y:S01]  /*15d60*/  @P0 STG.E desc[UR16][R8.64+0x200], R13 ;  /* 0x0002000d08000986 */ /* 0x000fe2000c101910 */
[C---:B------:R-:W-:Y:S02]  /*15d70*/  ISETP.GT.AND P0, PT, R0.reuse, 0x49, P1 ;  /* 0x000000490000780c */ /* 0x040fe40000f04270 */
[----:B------:R-:W-:Y:S02]  /*15d80*/  IADD3.X R3, R7, UR27, RZ, P6, !PT ;  /* 0x0000001b07037c10 */ /* 0x000fe4000b7fe4ff */
[----:B------:R-:W-:Y:S01]  /*15d90*/  ISETP.GT.AND P6, PT, R0, 0x50, P3 ;  /* 0x000000500000780c */ /* 0x000fe20001fc4270 */
[----:B------:R-:W-:Y:S01]  /*15da0*/  FMUL R61, R61, UR18 ;  /* 0x000000123d3d7c20 */ /* 0x000fe20008400000 */
[----:B---3--:R-:W-:Y:S01]  /*15db0*/  FMUL R15, R62, UR18 ;  /* 0x000000123e0f7c20 */ /* 0x008fe20008400000 */
[----:B0-----:R-:W-:-:S04]  /*15dc0*/  IMAD.WIDE.U32 R4, R17, 0x1c, R2 ;  /* 0x0000001c11047825 */ /* 0x001fc800078e0002 */
[----:B------:R-:W-:Y:S01]  /*15dd0*/  FMUL R63, R63, UR18 ;  /* 0x000000123f3f7c20 */ /* 0x000fe20008400000 */
[----:B------:R-:W-:Y:S01]  /*15de0*/  @P2 STG.E desc[UR16][R2.64+0x200], R61 ;  /* 0x0002003d02002986 */ /* 0x000fe2000c101910 */
[----:B------:R-:W-:Y:S01]  /*15df0*/  IMAD.MOV.U32 R10, RZ, RZ, R4 ;  /* 0x000000ffff0a7224 */ /* 0x000fe200078e0004 */
[----:B------:R-:W-:Y:S01]  /*15e00*/  IADD3 R11, R5, UR8, RZ ;  /* 0x00000008050b7c10 */ /* 0x000fe2000fffe0ff */
[----:B------:R-:W-:Y:S01]  /*15e10*/  FMUL R5, R64, UR18 ;  /* 0x0000001240057c20 */ /* 0x000fe20008400000 */
[----:B------:R0:W-:Y:S04]  /*15e20*/  @P5 STG.E desc[UR16][R8.64+0x220], R15 ;  /* 0x0002200f08005986 */ /* 0x0001e8000c101910 */
[----:B------:R3:W-:Y:S01]  /*15e30*/  @P0 STG.E desc[UR16][R2.64+0x220], R63 ;  /* 0x0002203f02000986 */ /* 0x0007e2000c101910 */
[----:B------:R-:W-:-:S02]  /*15e40*/  ISETP.GT.AND P0, PT, R0, 0x51, P3 ;  /* 0x000000510000780c */ /* 0x000fc40001f04270 */
[----:B------:R-:W-:Y:S01]  /*15e50*/  ISETP.GT.AND P2, PT, R0, 0x50, P1 ;  /* 0x000000500000780c */ /* 0x000fe20000f44270 */
[----:B------:R4:W-:Y:S01]  /*15e60*/  @P6 STG.E desc[UR16][R10.64+0x200], R5 ;  /* 0x000200050a006986 */ /* 0x0009e2000c101910 */
[----:B--2---:R-:W-:Y:S02]  /*15e70*/  IADD3 R6, P5, R2, UR9, RZ ;  /* 0x0000000902067c10 */ /* 0x004fe4000ffbe0ff */
        /* <DEDUP_REMOVED lines=8> */
[----:B---3--:R-:W-:Y:S01]  /*15f00*/  IMAD.WIDE.U32 R2, R9, 0x1c, R6 ;  /* 0x0000001c09027825 */ /* 0x008fe200078e0006 */
[----:B------:R-:W-:-:S02]  /*15f10*/  ISETP.GT.AND P0, PT, R0, 0x59, P3 ;  /* 0x000000590000780c */ /* 0x000fc40001f04270 */
[----:B------:R0:W-:Y:S01]  /*15f20*/  @P2 STG.E desc[UR16][R10.64+0x220], R13 ;  /* 0x0002200d0a002986 */ /* 0x0001e2000c101910 */
[----:B------:R-:W-:Y:S01]  /*15f30*/  FMUL R15, R68, UR18 ;  /* 0x00000012440f7c20 */ /* 0x000fe20008400000 */
[----:B------:R-:W-:Y:S02]  /*15f40*/  VIADD R9, R3, UR8 ;  /* 0x0000000803097c36 */ /* 0x000fe40008000000 */
[----:B------:R2:W-:Y:S01]  /*15f50*/  @P6 STG.E desc[UR16][R6.64+0x220], R67 ;  /* 0x0002204306006986 */ /* 0x0005e2000c101910 */
[----:B------:R-:W-:Y:S02]  /*15f60*/  IADD3 R4, P6, R6, UR9, RZ ;  /* 0x0000000906047c10 */ /* 0x000fe4000ffde0ff */
[----:B------:R-:W-:Y:S01]  /*15f70*/  MOV R8, R2 ;  /* 0x0000000200087202 */ /* 0x000fe20000000f00 */
[----:B------:R-:W-:Y:S01]  /*15f80*/  FMUL R69, R69, UR18 ;  /* 0x0000001245457c20 */ /* 0x000fe20008400000 */
[C---:B------:R-:W-:Y:S02]  /*15f90*/  ISETP.GT.AND P2, PT, R0.reuse, 0x58, P1 ;  /* 0x000000580000780c */ /* 0x040fe40000f44270 */
[----:B----4-:R-:W-:Y:S01]  /*15fa0*/  IADD3.X R5, R7, UR27, RZ, P6, !PT ;  /* 0x0000001b07057c10 */ /* 0x010fe2000b7fe4ff */
[----:B------:R3:W-:Y:S01]  /*15fb0*/  @P5 STG.E desc[UR16][R8.64+0x200], R15 ;  /* 0x0002000f08005986 */ /* 0x0007e2000c101910 */
[----:B------:R-:W-:Y:S01]  /*15fc0*/  ISETP.GT.AND P5, PT, R0, 0x59, P1 ;  /* 0x000000590000780c */ /* 0x000fe20000fa4270 */
[----:B------:R-:W-:-:S02]  /*15fd0*/  IMAD.U32 R3, RZ, RZ, UR26 ;  /* 0x0000001aff037e24 */ /* 0x000fc4000f8e00ff */
[----:B------:R-:W-:Y:S01]  /*15fe0*/  @P0 STG.E desc[UR16][R4.64+0x200], R69 ;  /* 0x0002004504000986 */ /* 0x000fe2000c101910 */
[----:B------:R-:W-:Y:S01]  /*15ff0*/  ISETP.GT.AND P0, PT, R0, 0x60, P3 ;  /* 0x000000600000780c */ /* 0x000fe20001f04270 */
[----:B0-----:R-:W-:Y:S01]  /*16000*/  FMUL R13, R70, UR18 ;  /* 0x00000012460d7c20 */ /* 0x001fe20008400000 */
[----:B------:R-:W-:-:S04]  /*16010*/  IMAD.WIDE.U32 R2, R3, 0x1c, R4 ;  /* 0x0000001c03027825 */ /* 0x000fc800078e0004 */
[----:B------:R-:W-:Y:S01]  /*16020*/  FMUL R71, R71, UR18 ;  /* 0x0000001247477c20 */ /* 0x000fe20008400000 */
[----:B------:R0:W-:Y:S01]  /*16030*/  @P2 STG.E desc[UR16][R8.64+0x220], R13 ;  /* 0x0002200d08002986 */ /* 0x0001e2000c101910 */
[----:B--2---:R-:W-:Y:S01]  /*16040*/  IADD3 R6, P2, R4, UR9, RZ ;  /* 0x0000000904067c10 */ /* 0x004fe2000ff5e0ff */
[----:B---3--:R-:W-:Y:S01]  /*16050*/  FMUL R15, R72, UR18 ;  /* 0x00000012480f7c20 */ /* 0x008fe20008400000 */
[----:B------:R-:W-:Y:S02]  /*16060*/  VIADD R11, R3, UR8 ;  /* 0x00000008030b7c36 */ /* 0x000fe40008000000 */
[----:B------:R-:W-:Y:S01]  /*16070*/  IMAD.MOV.U32 R10, RZ, RZ, R2 ;  /* 0x000000ffff0a7224 */ /* 0x000fe200078e0002 */
[----:B------:R2:W-:Y:S01]  /*16080*/  @P5 STG.E desc[UR16][R4.64+0x220], R71 ;  /* 0x0002204704005986 */ /* 0x0005e2000c101910 */
[----:B------:R-:W-:Y:S02]  /*16090*/  ISETP.GT.AND P6, PT, R0, 0x61, P3 ;  /* 0x000000610000780c */ /* 0x000fe40001fc4270 */
[----:B------:R-:W-:-:S02]  /*160a0*/  IADD3.X R7, R5, UR27, RZ, P2, !PT ;  /* 0x0000001b05077c10 */ /* 0x000fc400097fe4ff */
[C---:B------:R-:W-:Y:S01]  /*160b0*/  ISETP.GT.AND P5, PT, R0.reuse, 0x60, P1 ;  /* 0x000000600000780c */ /* 0x040fe20000fa4270 */
[----:B------:R3:W-:Y:S01]  /*160c0*/  @P0 STG.E desc[UR16][R10.64+0x200], R15 ;  /* 0x0002000f0a000986 */ /* 0x0007e2000c101910 */
[C---:B------:R-:W-:Y:S02]  /*160d0*/  ISETP.GT.AND P2, PT, R0.reuse, 0x61, P1 ;  /* 0x000000610000780c */ /* 0x040fe40000f44270 */
[----:B------:R-:W-:Y:S01]  /*160e0*/  ISETP.GT.AND P0, PT, R0, 0x68, P3 ;  /* 0x000000680000780c */ /* 0x000fe20001f04270 */
[----:B0-----:R-:W-:-:S04]  /*160f0*/  IMAD.WIDE.U32 R8, R17, 0x1c, R6 ;  /* 0x0000001c11087825 */ /* 0x001fc800078e0006 */
[----:B------:R-:W-:Y:S01]  /*16100*/  FMUL R73, R73, UR18 ;  /* 0x0000001249497c20 */ /* 0x000fe20008400000 */
[----:B--2---:R-:W-:Y:S01]  /*16110*/  FMUL R5, R74, UR18 ;  /* 0x000000124a057c20 */ /* 0x004fe20008400000 */
[----:B------:R-:W-:Y:S01]  /*16120*/  FMUL R75, R75, UR18 ;  /* 0x000000124b4b7c20 */ /* 0x000fe20008400000 */
[----:B------:R-:W-:Y:S01]  /*16130*/  FMUL R13, R76, UR18 ;  /* 0x000000124c0d7c20 */ /* 0x000fe20008400000 */
[----:B------:R-:W-:Y:S01]  /*16140*/  IADD3 R9, R9, UR8, RZ ;  /* 0x0000000809097c10 */ /* 0x000fe2000fffe0ff */
        /* <DEDUP_REMOVED lines=15> */
[----:B------:R-:W-:Y:S02]  /*16240*/  VIADD R11, R5, UR8 ;  /* 0x00000008050b7c36 */ /* 0x000fe40008000000 */
[----:B------:R-:W-:Y:S01]  /*16250*/  FMUL R5, R80, UR18 ;  /* 0x0000001250057c20 */ /* 0x000fe20008400000 */
[----:B------:R-:W-:Y:S01]  /*16260*/  IMAD.MOV.U32 R10, RZ, RZ, R4 ;  /* 0x000000ffff0a7224 */ /* 0x000fe200078e0004 */
        /* <DEDUP_REMOVED lines=18> */
[----:B------:R-:W-:Y:S02]  /*16390*/  IADD3 R9, R3, UR8, RZ ;  /* 0x0000000803097c10 */ /* 0x000fe4000fffe0ff */
[----:B------:R2:W-:Y:S01]  /*163a0*/  @P6 STG.E desc[UR16][R6.64+0x220], R83 ;  /* 0x0002205306006986 */ /* 0x0005e2000c101910 */
[----:B------:R-:W-:Y:S01]  /*163b0*/  IADD3 R4, P6, R6, UR9, RZ ;  /* 0x0000000906047c10 */ /* 0x000fe2000ffde0ff */
[----:B------:R-:W-:Y:S01]  /*163c0*/  IMAD.MOV.U32 R8, RZ, RZ, R2 ;  /* 0x000000ffff087224 */ /* 0x000fe200078e0002 */
[C---:B------:R-:W-:Y:S01]  /*163d0*/  ISETP.GT.AND P2, PT, R0.reuse, 0x78, P1 ;  /* 0x000000780000780c */ /* 0x040fe20000f44270 */
[----:B------:R-:W-:Y:S01]  /*163e0*/  FMUL R85, R85, UR18 ;  /* 0x0000001255557c20 */ /* 0x000fe20008400000 */
[----:B----4-:R-:W-:Y:S02]  /*163f0*/  IADD3.X R5, R7, UR27, RZ, P6, !PT ;  /* 0x0000001b07057c10 */ /* 0x010fe4000b7fe4ff */
        /* <DEDUP_REMOVED lines=11> */
[----:B------:R-:W-:Y:S01]  /*164b0*/  VIADD R11, R3, UR8 ;  /* 0x00000008030b7c36 */ /* 0x000fe20008000000 */
        /* <DEDUP_REMOVED lines=41> */
[----:B----4-:R-:W-:Y:S01]  /*16750*/  FMUL R13, R98, UR18 ;  /* 0x00000012620d7c20 */ /* 0x010fe20008400000 */
[----:B0-----:R-:W-:Y:S01]  /*16760*/  MOV R9, UR26 ;  /* 0x0000001a00097c02 */ /* 0x001fe20008000f00 */
[----:B------:R-:W-:Y:S01]  /*16770*/  FMUL R99, R99, UR18 ;  /* 0x0000001263637c20 */ /* 0x000fe20008400000 */
[C---:B------:R-:W-:Y:S01]  /*16780*/  ISETP.GT.AND P5, PT, R0.reuse, 0x98, P3 ;  /* 0x000000980000780c */ /* 0x040fe20001fa4270 */
[----:B------:R-:W-:Y:S01]  /*16790*/  @P0 STG.E desc[UR16][R6.64+0x200], R97 ;  /* 0x0002006106000986 */ /* 0x000fe2000c101910 */
[----:B------:R-:W-:Y:S01]  /*167a0*/  ISETP.GT.AND P0, PT, R0, 0x99, P3 ;  /* 0x000000990000780c */ /* 0x000fe20001f04270 */
[----:B---3--:R-:W-:-:S02]  /*167b0*/  IMAD.WIDE.U32 R2, R9, 0x1c, R6 ;  /* 0x0000001c09027825 */ /* 0x008fc400078e0006 */
        /* <DEDUP_REMOVED lines=8> */
[----:B-----5:R-:W-:Y:S02]  /*16840*/  IADD3.X R5, R7, UR27, RZ, P6, !PT ;  /* 0x0000001b07057c10 */ /* 0x020fe4000b7fe4ff */
        /* <DEDUP_REMOVED lines=11> */
[----:B------:R-:W-:Y:S01]  /*16900*/  IADD3 R11, R3, UR8, RZ ;  /* 0x00000008030b7c10 */ /* 0x000fe2000fffe0ff */
        /* <DEDUP_REMOVED lines=31> */
[----:B------:R-:W-:Y:S01]  /*16b00*/  MOV R10, R4 ;  /* 0x00000004000a7202 */ /* 0x000fe20000000f00 */
        /* <DEDUP_REMOVED lines=24> */
[----:B----4-:R-:W-:Y:S02]  /*16c90*/  IADD3.X R5, R7, UR27, RZ, P6, !PT ;  /* 0x0000001b07057c10 */ /* 0x010fe4000b7fe4ff */
        /* <DEDUP_REMOVED lines=50> */
[C---:B------:R-:W-:Y:S01]  /*16fc0*/  ISETP.GT.AND P6, PT, R0.reuse, 0xd1, P1 ;  /* 0x000000d10000780c */ /* 0x040fe20000fc4270 */
[----:B0-----:R-:W-:Y:S01]  /*16fd0*/  IMAD.U32 R9, RZ, RZ, UR26 ;  /* 0x0000001aff097e24 */ /* 0x001fe2000f8e00ff */
[----:B------:R-:W-:Y:S01]  /*16fe0*/  IADD3.X R7, R3, UR27, RZ, P5, !PT ;  /* 0x0000001b03077c10 */ /* 0x000fe2000affe4ff */
[----:B------:R-:W-:Y:S01]  /*16ff0*/  FMUL R129, R129, UR18 ;  /* 0x0000001281817c20 */ /* 0x000fe20008400000 */
[----:B------:R-:W-:Y:S01]  /*17000*/  ISETP.GT.AND P5, PT, R0, 0xd8, P3 ;  /* 0x000000d80000780c */ /* 0x000fe20001fa4270 */
[----:B------:R-:W-:Y:S01]  /*17010*/  FMUL R13, R130, UR18 ;  /* 0x00000012820d7c20 */ /* 0x000fe20008400000 */
[----:B------:R-:W-:Y:S01]  /*17020*/  FMUL R131, R131, UR18 ;  /* 0x0000001283837c20 */ /* 0x000fe20008400000 */
[----:B---3--:R-:W-:Y:S01]  /*17030*/  IMAD.WIDE.U32 R2, R9, 0x1c, R6 ;  /* 0x0000001c09027825 */ /* 0x008fe200078e0006 */
[----:B------:R-:W-:Y:S01]  /*17040*/  @P0 STG.E desc[UR16][R6.64+0x200], R129 ;  /* 0x0002008106000986 */ /* 0x000fe2000c101910 */
[----:B------:R-:W-:-:S02]  /*17050*/  ISETP.GT.AND P0, PT, R0, 0xd9, P3 ;  /* 0x000000d90000780c */ /* 0x000fc40001f04270 */
[----:B------:R-:W-:Y:S01]  /*17060*/  FMUL R15, R132, UR18 ;  /* 0x00000012840f7c20 */ /* 0x000fe20008400000 */
[----:B------:R-:W-:Y:S01]  /*17070*/  VIADD R9, R3, UR8 ;  /* 0x0000000803097c36 */ /* 0x000fe20008000000 */
[----:B------:R0:W-:Y:S01]  /*17080*/  @P2 STG.E desc[UR16][R10.64+0x220], R13 ;  /* 0x0002200d0a002986 */ /* 0x0001e2000c101910 */
[----:B------:R-:W-:-:S03]  /*17090*/  MOV R8, R2 ;  /* 0x0000000200087202 */ /* 0x000fc60000000f00 */
[----:B------:R2:W-:Y:S01]  /*170a0*/  @P6 STG.E desc[UR16][R6.64+0x220], R131 ;  /* 0x0002208306006986 */ /* 0x0005e2000c101910 */
[----:B------:R-:W-:Y:S02]  /*170b0*/  IADD3 R4, P6, R6, UR9, RZ ;  /* 0x0000000906047c10 */ /* 0x000fe4000ffde0ff */
[C---:B------:R-:W-:Y:S01]  /*170c0*/  ISETP.GT.AND P2, PT, R0.reuse, 0xd8, P1 ;  /* 0x000000d80000780c */ /* 0x040fe20000f44270 */
[----:B------:R3:W-:Y:S01]  /*170d0*/  @P5 STG.E desc[UR16][R8.64+0x200], R15 ;  /* 0x0002000f08005986 */ /* 0x0007e2000c101910 */
[----:B----4-:R-:W-:Y:S01]  /*170e0*/  IADD3.X R5, R7, UR27, RZ, P6, !PT ;  /* 0x0000001b07057c10 */ /* 0x010fe2000b7fe4ff */
[----:B------:R-:W-:Y:S01]  /*170f0*/  FMUL R133, R133, UR18 ;  /* 0x0000001285857c20 */ /* 0x000fe20008400000 */
[----:B------:R-:W-:Y:S01]  /*17100*/  ISETP.GT.AND P5, PT, R0, 0xd9, P1 ;  /* 0x000000d90000780c */ /* 0x000fe20000fa4270 */
[----:B0-----:R-:W-:Y:S01]  /*17110*/  FMUL R13, R134, UR18 ;  /* 0x00000012860d7c20 */ /* 0x001fe20008400000 */
[----:B------:R-:W-:Y:S02]  /*17120*/  IMAD.U32 R3, RZ, RZ, UR26 ;  /* 0x0000001aff037e24 */ /* 0x000fe4000f8e00ff */
[----:B------:R-:W-:Y:S01]  /*17130*/  @P0 STG.E desc[UR16][R4.64+0x200], R133 ;  /* 0x0002008504000986 */ /* 0x000fe2000c101910 */
[----:B------:R-:W-:Y:S01]  /*17140*/  ISETP.GT.AND P0, PT, R0, 0xe0, P3 ;  /* 0x000000e00000780c */ /* 0x000fe20001f04270 */
[----:B------:R-:W-:Y:S01]  /*17150*/  FMUL R135, R135, UR18 ;  /* 0x0000001287877c20 */ /* 0x000fe20008400000 */
[----:B------:R-:W-:-:S02]  /*17160*/  IMAD.WIDE.U32 R2, R3, 0x1c, R4 ;  /* 0x0000001c03027825 */ /* 0x000fc400078e0004 */
[----:B------:R0:W-:Y:S01]  /*17170*/  @P2 STG.E desc[UR16][R8.64+0x220], R13 ;  /* 0x0002200d08002986 */ /* 0x0001e2000c101910 */
[----:B--2---:R-:W-:Y:S01]  /*17180*/  IADD3 R6, P2, R4, UR9, RZ ;  /* 0x0000000904067c10 */ /* 0x004fe2000ff5e0ff */
[----:B---3--:R-:W-:Y:S01]  /*17190*/  FMUL R15, R136, UR18 ;  /* 0x00000012880f7c20 */ /* 0x008fe20008400000 */
[C---:B------:R-:W-:Y:S01]  /*171a0*/  ISETP.GT.AND P6, PT, R0.reuse, 0xe1, P3 ;  /* 0x000000e10000780c */ /* 0x040fe20001fc4270 */
[----:B------:R2:W-:Y:S01]  /*171b0*/  @P5 STG.E desc[UR16][R4.64+0x220], R135 ;  /* 0x0002208704005986 */ /* 0x0005e2000c101910 */
[----:B------:R-:W-:Y:S01]  /*171c0*/  VIADD R11, R3, UR8 ;  /* 0x00000008030b7c36 */ /* 0x000fe20008000000 */
[----:B------:R-:W-:Y:S01]  /*171d0*/  IADD3.X R7, R5, UR27, RZ, P2, !PT ;  /* 0x0000001b05077c10 */ /* 0x000fe200097fe4ff */
[----:B------:R-:W-:Y:S01]  /*171e0*/  IMAD.MOV.U32 R10, RZ, RZ, R2 ;  /* 0x000000ffff0a7224 */ /* 0x000fe200078e0002 */
[C---:B------:R-:W-:Y:S02]  /*171f0*/  ISETP.GT.AND P5, PT, R0.reuse, 0xe0, P1 ;  /* 0x000000e00000780c */ /* 0x040fe40000fa4270 */
[----:B------:R-:W-:-:S02]  /*17200*/  ISETP.GT.AND P2, PT, R0, 0xe1, P1 ;  /* 0x000000e10000780c */ /* 0x000fc40000f44270 */
[----:B------:R3:W-:Y:S01]  /*17210*/  @P0 STG.E desc[UR16][R10.64+0x200], R15 ;  /* 0x0002000f0a000986 */ /* 0x0007e2000c101910 */
[----:B------:R-:W-:Y:S01]  /*17220*/  ISETP.GT.AND P0, PT, R0, 0xe8, P3 ;  /* 0x000000e80000780c */ /* 0x000fe20001f04270 */
[----:B------:R-:W-:Y:S01]  /*17230*/  FMUL R137, R137, UR18 ;  /* 0x0000001289897c20 */ /* 0x000fe20008400000 */
[----:B0-----:R-:W-:-:S04]  /*17240*/  IMAD.WIDE.U32 R8, R17, 0x1c, R6 ;  /* 0x0000001c11087825 */ /* 0x001fc800078e0006 */
[----:B--2---:R-:W-:Y:S01]  /*17250*/  FMUL R5, R138, UR18 ;  /* 0x000000128a057c20 */ /* 0x004fe20008400000 */
[----:B------:R-:W-:Y:S01]  /*17260*/  FMUL R139, R139, UR18 ;  /* 0x000000128b8b7c20 */ /* 0x000fe20008400000 */
[----:B------:R-:W-:Y:S01]  /*17270*/  FMUL R13, R140, UR18 ;  /* 0x000000128c0d7c20 */ /* 0x000fe20008400000 */
[----:B------:R-:W-:Y:S01]  /*17280*/  @P6 STG.E desc[UR16][R6.64+0x200], R137 ;  /* 0x0002008906006986 */ /* 0x000fe2000c101910 */
[----:B------:R-:W-:-:S03]  /*17290*/  IADD3 R9, R9, UR8, RZ ;  /* 0x0000000809097c10 */ /* 0x000fc6000fffe0ff */
[----:B------:R-:W-:Y:S01]  /*172a0*/  @P5 STG.E desc[UR16][R10.64+0x220], R5 ;  /* 0x000220050a005986 */ /* 0x000fe2000c101910 */
[----:B------:R-:W-:-:S03]  /*172b0*/  ISETP.GT.AND P5, PT, R0, 0xe8, P1 ;  /* 0x000000e80000780c */ /* 0x000fc60000fa4270 */
[----:B------:R0:W-:Y:S01]  /*172c0*/  @P2 STG.E desc[UR16][R6.64+0x220], R139 ;  /* 0x0002208b06002986 */ /* 0x0001e2000c101910 */
[----:B------:R-:W-:-:S03]  /*172d0*/  ISETP.GT.AND P2, PT, R0, 0xe9, P3 ;  /* 0x000000e90000780c */ /* 0x000fc60001f44270 */
[----:B------:R2:W-:Y:S01]  /*172e0*/  @P0 STG.E desc[UR16][R8.64+0x200], R13 ;  /* 0x0002000d08000986 */ /* 0x0005e2000c101910 */
[----:B------:R-:W-:Y:S01]  /*172f0*/  IADD3 R2, P0, R6, UR9, RZ ;  /* 0x0000000906027c10 */ /* 0x000fe2000ff1e0ff */
[----:B------:R-:W-:Y:S01]  /*17300*/  FMUL R141, R141, UR18 ;  /* 0x000000128d8d7c20 */ /* 0x000fe20008400000 */
[----:B---3--:R-:W-:Y:S02]  /*17310*/  FMUL R15, R142, UR18 ;  /* 0x000000128e0f7c20 */ /* 0x008fe40008400000 */
[----:B------:R-:W-:Y:S02]  /*17320*/  IADD3.X R3, R7, UR27, RZ, P0, !PT ;  /* 0x0000001b07037c10 */ /* 0x000fe400087fe4ff */
[C---:B------:R-:W-:Y:S02]  /*17330*/  ISETP.GT.AND P6, PT, R0.reuse, 0xe9, P1 ;  /* 0x000000e90000780c */ /* 0x040fe40000fc4270 */
[C---:B------:R-:W-:Y:S01]  /*17340*/  ISETP.GT.AND P0, PT, R0.reuse, 0xf0, P3 ;  /* 0x000000f00000780c */ /* 0x040fe20001f04270 */
[----:B------:R-:W-:Y:S01]  /*17350*/  @P2 STG.E desc[UR16][R2.64+0x200], R141 ;  /* 0x0002008d02002986 */ /* 0x000fe2000c101910 */
[----:B------:R-:W-:-:S03]  /*17360*/  ISETP.GT.AND P2, PT, R0, 0xf1, P3 ;  /* 0x000000f10000780c */ /* 0x000fc60001f44270 */
[----:B------:R-:W-:Y:S01]  /*17370*/  @P5 STG.E desc[UR16][R8.64+0x220], R15 ;  /* 0x0002200f08005986 */ /* 0x000fe2000c101910 */
[----:B0-----:R-:W-:Y:S01]  /*17380*/  IADD3 R6, P5, R2, UR9, RZ ;  /* 0x0000000902067c10 */ /* 0x001fe2000ffbe0ff */
[----:B------:R-:W-:-:S04]  /*17390*/  IMAD.WIDE.U32 R4, R17, 0x1c, R2 ;  /* 0x0000001c11047825 */ /* 0x000fc800078e0002 */
[----:B------:R-:W-:Y:S01]  /*173a0*/  FMUL R143, R143, UR18 ;  /* 0x000000128f8f7c20 */ /* 0x000fe20008400000 */
[----:B------:R-:W-:Y:S01]  /*173b0*/  IADD3.X R7, R3, UR27, RZ, P5, !PT ;  /* 0x0000001b03077c10 */ /* 0x000fe2000affe4ff */
[----:B------:R-:W-:Y:S01]  /*173c0*/  VIADD R5, R5, UR8 ;  /* 0x0000000805057c36 */ /* 0x000fe20008000000 */
[----:B------:R-:W-:Y:S01]  /*173d0*/  ISETP.GT.AND P5, PT, R0, 0xf0, P1 ;  /* 0x000000f00000780c */ /* 0x000fe20000fa4270 */
[----:B------:R-:W-:Y:S01]  /*173e0*/  FMUL R11, R144, UR18 ;  /* 0x00000012900b7c20 */ /* 0x000fe20008400000 */
[----:B------:R-:W-:Y:S01]  /*173f0*/  FMUL R145, R145, UR18 ;  /* 0x0000001291917c20 */ /* 0x000fe20008400000 */
[----:B------:R0:W-:Y:S01]  /*17400*/  @P6 STG.E desc[UR16][R2.64+0x220], R143 ;  /* 0x0002208f02006986 */ /* 0x0001e2000c101910 */
[----:B--2---:R-:W-:-:S03]  /*17410*/  FMUL R13, R146, UR18 ;  /* 0x00000012920d7c20 */ /* 0x004fc60008400000 */
[----:B------:R2:W-:Y:S01]  /*17420*/  @P0 STG.E desc[UR16][R4.64+0x200], R11 ;  /* 0x0002000b04000986 */ /* 0x0005e2000c101910 */
[----:B------:R-:W-:-:S03]  /*17430*/  ISETP.GT.AND P0, PT, R0, 0xf8, P3 ;  /* 0x000000f80000780c */ /* 0x000fc60001f04270 */
[----:B------:R3:W-:Y:S01]  /*17440*/  @P2 STG.E desc[UR16][R6.64+0x200], R145 ;  /* 0x0002009106002986 */ /* 0x0007e2000c101910 */
[C---:B------:R-:W-:Y:S02]  /*17450*/  ISETP.GT.AND P2, PT, R0.reuse, 0xf1, P1 ;  /* 0x000000f10000780c */ /* 0x040fe40000f44270 */
[C---:B------:R-:W-:Y:S02]  /*17460*/  ISETP.GT.AND P3, PT, R0.reuse, 0xf9, P3 ;  /* 0x000000f90000780c */ /* 0x040fe40001f64270 */
[C---:B------:R-:W-:Y:S01]  /*17470*/  ISETP.GT.AND P6, PT, R0.reuse, 0xf8, P1 ;  /* 0x000000f80000780c */ /* 0x040fe20000fc4270 */
[----:B0-----:R-:W-:Y:S01]  /*17480*/  IMAD.WIDE.U32 R2, R17, 0x1c, R6 ;  /* 0x0000001c11027825 */ /* 0x001fe200078e0006 */
[----:B------:R-:W-:Y:S01]  /*17490*/  ISETP.GT.AND P1, PT, R0, 0xf9, P1 ;  /* 0x000000f90000780c */ /* 0x000fe20000f24270 */
[----:B------:R3:W-:Y:S01]  /*174a0*/  @P5 STG.E desc[UR16][R4.64+0x220], R13 ;  /* 0x0002200d04005986 */ /* 0x0007e2000c101910 */
[----:B------:R-:W-:Y:S01]  /*174b0*/  IADD3 R8, P5, R6, UR9, RZ ;  /* 0x0000000906087c10 */ /* 0x000fe2000ffbe0ff */
[----:B------:R-:W-:Y:S01]  /*174c0*/  FMUL R147, R147, UR18 ;  /* 0x0000001293937c20 */ /* 0x000fe20008400000 */
[----:B--2---:R-:W-:Y:S01]  /*174d0*/  FMUL R11, R148, UR18 ;  /* 0x00000012940b7c20 */ /* 0x004fe20008400000 */
[----:B------:R-:W-:-:S02]  /*174e0*/  VIADD R3, R3, UR8 ;  /* 0x0000000803037c36 */ /* 0x000fc40008000000 */
[----:B------:R-:W-:Y:S01]  /*174f0*/  FMUL R149, R149, UR18 ;  /* 0x0000001295957c20 */ /* 0x000fe20008400000 */
[----:B------:R-:W-:Y:S01]  /*17500*/  IADD3.X R9, R7, UR27, RZ, P5, !PT ;  /* 0x0000001b07097c10 */ /* 0x000fe2000affe4ff */
[----:B------:R-:W-:Y:S01]  /*17510*/  FMUL R15, R150, UR18 ;  /* 0x00000012960f7c20 */ /* 0x000fe20008400000 */
[----:B------:R-:W-:Y:S01]  /*17520*/  FMUL R151, R151, UR18 ;  /* 0x0000001297977c20 */ /* 0x000fe20008400000 */
[----:B------:R3:W-:Y:S04]  /*17530*/  @P2 STG.E desc[UR16][R6.64+0x220], R147 ;  /* 0x0002209306002986 */ /* 0x0007e8000c101910 */
[----:B------:R3:W-:Y:S04]  /*17540*/  @P0 STG.E desc[UR16][R2.64+0x200], R11 ;  /* 0x0002000b02000986 */ /* 0x0007e8000c101910 */
[----:B------:R3:W-:Y:S04]  /*17550*/  @P3 STG.E desc[UR16][R8.64+0x200], R149 ;  /* 0x0002009508003986 */ /* 0x0007e8000c101910 */
[----:B------:R3:W-:Y:S04]  /*17560*/  @P6 STG.E desc[UR16][R2.64+0x220], R15 ;  /* 0x0002200f02006986 */ /* 0x0007e8000c101910 */
[----:B------:R3:W-:Y:S02]  /*17570*/  @P1 STG.E desc[UR16][R8.64+0x220], R151 ;  /* 0x0002209708001986 */ /* 0x0007e4000c101910 */
.L_x_405:
[----:B------:R-:W-:Y:S05]  /*17580*/  BSYNC B0 ;  /* 0x0000000000007941 */ /* 0x000fea0003800000 */
.L_x_21:
[----:B0-23--:R-:W2:Y:S04]  /*17590*/  LDL.LU R3, [R1+0x200] ;  /* 0x0002000001037983 */ /* 0x00dea80000300800 */
[----:B------:R-:W2:Y:S01]  /*175a0*/  LDL.LU R2, [R1+0x204] ;  /* 0x0002040001027983 */ /* 0x000ea20000300800 */
[----:B------:R-:W-:Y:S01]  /*175b0*/  ULDC UR8, c[0x0][0xc] ;  /* 0x0000030000087ab9 */ /* 0x000fe20000000800 */
[----:B------:R-:W-:Y:S01]  /*175c0*/  ULDC UR9, c[0x0][0x10] ;  /* 0x0000040000097ab9 */ /* 0x000fe20000000800 */
[----:B------:R-:W2:Y:S01]  /*175d0*/  LDC R5, c[0x0][0x14] ;  /* 0x00000500ff057b82 */ /* 0x000ea20000000800 */
[----:B------:R-:W-:Y:S01]  /*175e0*/  UIMAD.WIDE.U32 UR8, UR8, UR9, URZ ;  /* 0x00000009080872a5 */ /* 0x000fe2000f8e003f */
[----:B------:R-:W-:-:S05]  /*175f0*/  PRMT R0, RZ, 0x7610, R0 ;  /* 0x00007610ff007816 */ /* 0x000fca0000000000 */
[----:B--2---:R-:W-:-:S04]  /*17600*/  IMAD.WIDE.U32 R2, R5, UR8, R2 ;  /* 0x0000000805027c25 */ /* 0x004fc8000f8e0002 */
[----:B------:R-:W-:Y:S01]  /*17610*/  IMAD R5, R5, UR9, RZ ;  /* 0x0000000905057c24 */ /* 0x000fe2000f8e02ff */
[----:B------:R-:W-:Y:S01]  /*17620*/  MOV R11, R2 ;  /* 0x00000002000b7202 */ /* 0x000fe20000000f00 */
[----:B------:R-:W-:Y:S02]  /*17630*/  ULDC.64 UR8, c[0x0][0x750] ;  /* 0x0001d40000087ab9 */ /* 0x000fe40000000a00 */
[----:B------:R-:W-:Y:S01]  /*17640*/  IMAD.IADD R13, R3, 0x1, R5 ;  /* 0x00000001030d7824 */ /* 0x000fe200078e0205 */
[----:B------:R-:W-:Y:S01]  /*17650*/  ISETP.GE.U32.AND P0, PT, R2, UR8, PT ;  /* 0x0000000802007c0c */ /* 0x000fe2000bf06070 */
[----:B------:R-:W-:Y:S01]  /*17660*/  UMOV UR8, 0xffffffff ;  /* 0xffffffff00087882 */ /* 0x000fe20000000000 */
[----:B------:R-:W-:Y:S02]  /*17670*/  IMAD.MOV.U32 R3, RZ, RZ, -0x1 ;  /* 0xffffffffff037424 */ /* 0x000fe400078e00ff */
[----:B------:R0:W-:Y:S01]  /*17680*/  STL [R1+0x200], R13 ;  /* 0x0002000d01007387 */ /* 0x0001e20000100800 */
[----:B------:R-:W-:Y:S01]  /*17690*/  ISETP.GE.U32.AND.EX P0, PT, R13, UR9, PT, P0 ;  /* 0x000000090d007c0c */ /* 0x000fe2000bf06100 */
[----:B------:R-:W-:-:S02]  /*176a0*/  UMOV UR9, 0xffffffff ;  /* 0xffffffff00097882 */ /* 0x000fc40000000000 */
[----:B------:R0:W-:Y:S10]  /*176b0*/  STL [R1+0x204], R11 ;  /* 0x0002040b01007387 */ /* 0x0001f40000100800 */
[----:B0-----:R-:W-:Y:S05]  /*176c0*/  @P0 BRA `(.L_x_406) ;  /* 0x0000000400740947 */ /* 0x001fea0003800000 */
[----:B------:R-:W0:Y:S01]  /*176d0*/  S2R R8, SR_CTAID.X ;  /* 0x0000000000087919 */ /* 0x000e220000002500 */
[----:B------:R-:W-:Y:S01]  /*176e0*/  ULDC.64 UR14, c[0x0][0x728] ;  /* 0x0001ca00000e7ab9 */ /* 0x000fe20000000a00 */
[----:B------:R-:W2:Y:S01]  /*176f0*/  LDC R9, c[0x0][0x144] ;  /* 0x00005100ff097b82 */ /* 0x000ea20000000800 */
[----:B------:R-:W-:Y:S01]  /*17700*/  ULDC UR8, c[0x0][0x150] ;  /* 0x0000540000087ab9 */ /* 0x000fe20000000800 */
[----:B------:R-:W3:Y:S01]  /*17710*/  S2R R12, SR_CTAID.Y ;  /* 0x00000000000c7919 */ /* 0x000ee20000002600 */
[----:B------:R-:W-:Y:S01]  /*17720*/  ISETP.NE.U32.AND P0, PT, RZ, UR14, PT ;  /* 0x0000000eff007c0c */ /* 0x000fe2000bf05070 */
[----:B------:R-:W-:Y:S01]  /*17730*/  ULDC UR22, c[0x0][0x730] ;  /* 0x0001cc0000167ab9 */ /* 0x000fe20000000800 */
[----:B------:R-:W-:Y:S02]  /*17740*/  R2UR UR12, R11 ;  /* 0x000000000b0c72ca */ /* 0x000fe400000e0000 */
[----:B------:R-:W-:Y:S01]  /*17750*/  ISETP.NE.AND.EX P0, PT, RZ, UR15, PT, P0 ;  /* 0x0000000fff007c0c */ /* 0x000fe2000bf05300 */
[----:B------:R-:W1:Y:S01]  /*17760*/  LDC.64 R6, c[0x0][0x720] ;  /* 0x0001c800ff067b82 */ /* 0x000e620000000a00 */
[----:B------:R-:W-:-:S02]  /*17770*/  R2UR UR13, R13 ;  /* 0x000000000d0d72ca */ /* 0x000fc400000e0000 */
[----:B0-----:R-:W-:-:S05]  /*17780*/  I2FP.F32.U32 R0, R8 ;  /* 0x0000000800007245 */ /* 0x001fca0000201000 */
[----:B------:R-:W-:-:S06]  /*17790*/  FMUL R0, R0, UR8 ;  /* 0x0000000800007c20 */ /* 0x000fcc0008400000 */
[----:B------:R-:W0:Y:S01]  /*177a0*/  F2I.U32.TRUNC.NTZ R0, R0 ;  /* 0x0000000000007305 */ /* 0x000e22000020f000 */
[----:B---3--:R-:W-:Y:S05]  /*177b0*/  @!P0 BRA `(.L_x_407) ;  /* 0x0000000000308947 */ /* 0x008fea0003800000 */
        /* <DEDUP_REMOVED lines=12> */
.L_x_407:
[----:B------:R-:W-:Y:S01]  /*17880*/  USHF.R.U64 UR12, UR12, UR22, UR13 ;  /* 0x000000160c0c7299 */ /* 0x000fe2000800120d */
[----:B-1----:R-:W1:Y:S01]  /*17890*/  LDC.64 R22, c[0x0][0x740] ;  /* 0x0001d000ff167b82 */ /* 0x002e620000000a00 */
[----:B------:R-:W-:Y:S01]  /*178a0*/  USHF.R.U32.HI UR8, URZ, UR22, UR13 ;  /* 0x000000163f087299 */ /* 0x000fe2000801160d */
[----:B0-----:R-:W-:Y:S01]  /*178b0*/  IMAD.MOV R10, RZ, RZ, -R0 ;  /* 0x000000ffff0a7224 */ /* 0x001fe200078e0a00 */
[----:B------:R-:W-:Y:S02]  /*178c0*/  MOV R2, R11 ;  /* 0x0000000b00027202 */ /* 0x000fe40000000f00 */
[----:B------:R-:W-:Y:S01]  /*178d0*/  IADD3 R5, P0, RZ, -UR12, RZ ;  /* 0x8000000cff057c10 */ /* 0x000fe2000ff1e0ff */
[----:B--2---:R-:W-:Y:S02]  /*178e0*/  IMAD R18, R9, R10, R8 ;  /* 0x0000000a09127224 */ /* 0x004fe400078e0208 */
[----:B------:R-:W0:Y:S02]  /*178f0*/  LDC R4, c[0x0][0x718] ;  /* 0x0001c600ff047b82 */ /* 0x000e240000000800 */
[----:B------:R-:W-:Y:S01]  /*17900*/  IMAD.X R3, RZ, RZ, ~UR8, P0 ;  /* 0x80000008ff037e24 */ /* 0x000fe200080e06ff */
[----:B------:R-:W-:-:S03]  /*17910*/  ULDC UR8, c[0x0][0x154] ;  /* 0x0000550000087ab9 */ /* 0x000fc60000000800 */
[-C--:B------:R-:W-:Y:S02]  /*17920*/  IMAD R0, R3, R6.reuse, RZ ;  /* 0x0000000603007224 */ /* 0x080fe400078e02ff */
[----:B------:R-:W2:Y:S01]  /*17930*/  LDC R14, c[0x0][0x708] ;  /* 0x0001c200ff0e7b82 */ /* 0x000ea20000000800 */
[----:B------:R-:W-:Y:S02]  /*17940*/  IMAD.MOV.U32 R3, RZ, RZ, R13 ;  /* 0x000000ffff037224 */ /* 0x000fe400078e000d */
[----:B------:R-:W-:-:S05]  /*17950*/  IMAD.WIDE.U32 R2, R5, R6, R2 ;  /* 0x0000000605027225 */ /* 0x000fca00078e0002 */
[----:B------:R-:W3:Y:S01]  /*17960*/  LDC R20, c[0x0][0x758] ;  /* 0x0001d600ff147b82 */ /* 0x000ee20000000800 */
[----:B------:R-:W-:Y:S01]  /*17970*/  IMAD R5, R5, R7, R0 ;  /* 0x0000000705057224 */ /* 0x000fe200078e0200 */
[----:B------:R-:W-:Y:S02]  /*17980*/  I2FP.F32.U32 R0, R12 ;  /* 0x0000000c00007245 */ /* 0x000fe40000201000 */
[----:B-1----:R-:W-:Y:S01]  /*17990*/  ISETP.NE.U32.AND P0, PT, R22, RZ, PT ;  /* 0x000000ff1600720c */ /* 0x002fe20003f05070 */
[----:B------:R-:W-:Y:S01]  /*179a0*/  IMAD.IADD R3, R3, 0x1, R5 ;  /* 0x0000000103037824 */ /* 0x000fe200078e0205 */
[----:B------:R-:W-:Y:S01]  /*179b0*/  MOV R7, 0x1 ;  /* 0x0000000100077802 */ /* 0x000fe20000000f00 */
[----:B------:R-:W-:Y:S01]  /*179c0*/  FMUL R0, R0, UR8 ;  /* 0x0000000800007c20 */ /* 0x000fe20008400000 */
[----:B------:R-:W1:Y:S01]  /*179d0*/  LDC R15, c[0x0][0x148] ;  /* 0x00005200ff0f7b82 */ /* 0x000e620000000800 */
[----:B------:R-:W-:Y:S01]  /*179e0*/  ISETP.NE.AND.EX P0, PT, R23, RZ, PT, P0 ;  /* 0x000000ff1700720c */ /* 0x000fe20003f05300 */
[----:B------:R-:W-:Y:S01]  /*179f0*/  IMAD.MOV.U32 R5, RZ, RZ, -0x1 ;  /* 0xffffffffff057424 */ /* 0x000fe200078e00ff */
[-CC-:B0-----:R-:W-:Y:S01]  /*17a00*/  SHF.R.U64 R10, R2, R4.reuse, R3.reuse ;  /* 0x00000004020a7219 */ /* 0x181fe20000001203 */
[----:B------:R0:W0:Y:S01]  /*17a10*/  F2I.U32.TRUNC.NTZ R13, R0 ;  /* 0x00000000000d7305 */ /* 0x000022000020f000 */
[----:B------:R-:W-:-:S03]  /*17a20*/  SHF.R.U32.HI R3, RZ, R4, R3 ;  /* 0x00000004ff037219 */ /* 0x000fc60000011603 */
[----:B------:R-:W0:Y:S01]  /*17a30*/  LDC R16, c[0x0][0x700] ;  /* 0x0001c000ff107b82 */ /* 0x000e220000000800 */
[-CC-:B--2---:R-:W-:Y:S02]  /*17a40*/  SHF.R.U64 R8, R10, R14.reuse, R3.reuse ;  /* 0x0000000e0a087219 */ /* 0x184fe40000001203 */
[----:B------:R-:W-:-:S05]  /*17a50*/  SHF.R.U32.HI R3, RZ, R14, R3 ;  /* 0x0000000eff037219 */ /* 0x000fca0000011603 */
[----:B------:R-:W2:Y:S01]  /*17a60*/  LDC R19, c[0x0][0x748] ;  /* 0x0001d200ff137b82 */ /* 0x000ea20000000800 */
[-CC-:B---3--:R-:W-:Y:S02]  /*17a70*/  SHF.R.U64 R11, R8, R20.reuse, R3.reuse ;  /* 0x00000014080b7219 */ /* 0x188fe40000001203 */
[-C--:B------:R-:W-:Y:S02]  /*17a80*/  SHF.L.U32 R5, R5, R20.reuse, RZ ;  /* 0x0000001405057219 */ /* 0x080fe400000006ff */
[-C--:B------:R-:W-:Y:S01]  /*17a90*/  SHF.R.U32.HI R3, RZ, R20.reuse, R3 ;  /* 0x00000014ff037219 */ /* 0x080fe20000011603 */
[----:B------:R-:W-:Y:S01]  /*17aa0*/  IMAD.MOV.U32 R2, RZ, RZ, R11 ;  /* 0x000000ffff027224 */ /* 0x000fe200078e000b */
[----:B------:R-:W-:Y:S01]  /*17ab0*/  SHF.L.U32 R20, R7, R20, RZ ;  /* 0x0000001407147219 */ /* 0x000fe200000006ff */
[----:B------:R-:W3:Y:S01]  /*17ac0*/  LDC R21, c[0x0][0x738] ;  /* 0x0001ce00ff157b82 */ /* 0x000ee20000000800 */
[----:B------:R-:W-:-:S07]  /*17ad0*/  LOP3.LUT R17, RZ, R5, RZ, 0x33, !PT ;  /* 0x00000005ff117212 */ /* 0x000fce00078e33ff */
[----:B----4-:R-:W4:Y:S01]  /*17ae0*/  LDC R24, c[0x0][0x710] ;  /* 0x0001c400ff187b82 */ /* 0x010f220000000800 */
[----:B------:R-:W-:Y:S05]  /*17af0*/  @!P0 BRA `(.L_x_408) ;  /* 0x0000000000288947 */ /* 0x000fea0003800000 */
[----:B0-----:R-:W0:Y:S02]  /*17b00*/  LDC R0, c[0x0][0x74c] ;  /* 0x0001d300ff007b82 */ /* 0x001e240000000800 */
[----:B0-----:R-:W-:-:S05]  /*17b10*/  IADD3 R7, P0, R11, R0, RZ ;  /* 0x000000000b077210 */ /* 0x001fca0007f1e0ff */
[----:B------:R-:W-:-:S04]  /*17b20*/  IMAD.X R9, RZ, RZ, R3, P0 ;  /* 0x000000ffff097224 */ /* 0x000fc800000e0603 */
[----:B------:R-:W-:-:S04]  /*17b30*/  IMAD.WIDE.U32 R2, R9, R22, RZ ;  /* 0x0000001609027225 */ /* 0x000fc800078e00ff */
[----:B------:R-:W-:-:S04]  /*17b40*/  IMAD.WIDE.U32 R4, P0, R7, R23, R2 ;  /* 0x0000001707047225 */ /* 0x000fc80007800002 */
[----:B------:R-:W-:Y:S01]  /*17b50*/  IMAD.WIDE.U32 R2, R7, R22, RZ ;  /* 0x0000001607027225 */ /* 0x000fe200078e00ff */
[----:B------:R-:W-:-:S03]  /*17b60*/  MOV R6, R5 ;  /* 0x0000000500067202 */ /* 0x000fc60000000f00 */
[----:B------:R-:W-:Y:S01]  /*17b70*/  IMAD.X R7, RZ, RZ, RZ, P0 ;  /* 0x000000ffff077224 */ /* 0x000fe200000e06ff */
[----:B------:R-:W-:-:S05]  /*17b80*/  IADD3 RZ, P0, R3, R4, RZ ;  /* 0x0000000403ff7210 */ /* 0x000fca0007f1e0ff */
[----:B------:R-:W-:-:S08]  /*17b90*/  IMAD.WIDE.U32.X R2, R9, R23, R6, P0 ;  /* 0x0000001709027225 */ /* 0x000fd000000e0406 */
.L_x_408:
[----:B0-2---:R-:W-:Y:S01]  /*17ba0*/  SHF.R.U64 R0, R2, R19, R3 ;  /* 0x0000001302007219 */ /* 0x005fe20000001203 */
[----:B------:R-:W-:Y:S01]  /*17bb0*/  VIADD R5, R16, 0xffffffff ;  /* 0xffffffff10057836 */ /* 0x000fe20000000000 */
[----:B------:R-:W-:Y:S01]  /*17bc0*/  LOP3.LUT R3, R8, R17, RZ, 0xc0, !PT ;  /* 0x0000001108037212 */ /* 0x000fe200078ec0ff */
[----:B------:R-:W-:Y:S01]  /*17bd0*/  IMAD.MOV R13, RZ, RZ, -R13 ;  /* 0x000000ffff0d7224 */ /* 0x000fe200078e0a0d */
[----:B------:R-:W-:Y:S01]  /*17be0*/  UMOV UR8, UR12 ;  /* 0x0000000c00087c82 */ /* 0x000fe20008000000 */
[----:B------:R-:W-:Y:S01]  /*17bf0*/  IMAD.MOV R2, RZ, RZ, -R0 ;  /* 0x000000ffff027224 */ /* 0x000fe200078e0a00 */
[----:B------:R-:W-:Y:S01]  /*17c00*/  LOP3.LUT R5, R10, R5, RZ, 0xc0, !PT ;  /* 0x000000050a057212 */ /* 0x000fe200078ec0ff */
[----:B------:R-:W-:Y:S02]  /*17c10*/  IMAD R3, R20, R0, R3 ;  /* 0x0000000014037224 */ /* 0x000fe400078e0203 */
[----:B-1----:R-:W-:Y:S02]  /*17c20*/  @P4 IMAD R18, R15, R13, R12 ;  /* 0x0000000d0f124224 */ /* 0x002fe400078e020c */
[----:B---3--:R-:W-:-:S02]  /*17c30*/  IMAD R0, R2, R21, R11 ;  /* 0x0000001502007224 */ /* 0x008fc400078e020b */
[----:B----4-:R-:W-:Y:S02]  /*17c40*/  IMAD R3, R3, R24, R18 ;  /* 0x0000001803037224 */ /* 0x010fe400078e0212 */
[----:B------:R-:W-:-:S05]  /*17c50*/  IMAD R2, R0, R16, R5 ;  /* 0x0000001000027224 */ /* 0x000fca00078e0205 */
[----:B------:R-:W-:Y:S02]  /*17c60*/  SEL R0, R2, R3, !P4 ;  /* 0x0000000302007207 */ /* 0x000fe40006000000 */
[----:B------:R-:W-:Y:S02]  /*17c70*/  SEL R3, R3, R2, !P4 ;  /* 0x0000000203037207 */ /* 0x000fe40006000000 */
[----:B------:R-:W-:Y:S02]  /*17c80*/  R2UR UR9, R0 ;  /* 0x00000000000972ca */ /* 0x000fe400000e0000 */
[----:B------:R-:W-:-:S13]  /*17c90*/  MOV R0, 0x1 ;  /* 0x0000000100007802 */ /* 0x000fda0000000f00 */
.L_x_406:
[----:B------:R-:W-:-:S13]  /*17ca0*/  LOP3.LUT P0, RZ, R0, 0xff, RZ, 0xc0, !PT ;  /* 0x000000ff00ff7812 */ /* 0x000fda000780c0ff */
[----:B------:R-:W-:Y:S05]  /*17cb0*/  @P0 BRA `(.L_x_409) ;  /* 0xfffffe9000e00947 */ /* 0x000fea000383ffff */
[----:B------:R-:W-:Y:S05]  /*17cc0*/  EXIT ;  /* 0x000000000000794d */ /* 0x000fea0003800000 */
.L_x_3:
[----:B------:R-:W2:Y:S01]  /*17cd0*/  LDL R15, [R1+0x204] ;  /* 0x00020400010f7983 */ /* 0x000ea20000100800 */
[----:B------:R-:W-:-:S03]  /*17ce0*/  ULDC.64 UR4, c[0x0][0x750] ;  /* 0x0001d40000047ab9 */ /* 0x000fc60000000a00 */
[----:B------:R-:W3:Y:S01]  /*17cf0*/  LDL R18, [R1+0x200] ;  /* 0x0002000001127983 */ /* 0x000ee20000100800 */
[----:B------:R-:W-:Y:S01]  /*17d00*/  PRMT R0, RZ, 0x7610, R0 ;  /* 0x00007610ff007816 */ /* 0x000fe20000000000 */
[----:B------:R-:W-:Y:S02]  /*17d10*/  IMAD.MOV.U32 R2, RZ, RZ, -0x1 ;  /* 0xffffffffff027424 */ /* 0x000fe400078e00ff */
[----:B------:R-:W-:Y:S02]  /*17d20*/  IMAD.MOV.U32 R3, RZ, RZ, -0x1 ;  /* 0xffffffffff037424 */ /* 0x000fe400078e00ff */
[----:B------:R-:W-:Y:S01]  /*17d30*/  IMAD.MOV.U32 R9, RZ, RZ, -0x1 ;  /* 0xffffffffff097424 */ /* 0x000fe200078e00ff */
[----:B--2---:R-:W-:-:S04]  /*17d40*/  ISETP.GE.U32.AND P0, PT, R15, UR4, PT ;  /* 0x000000040f007c0c */ /* 0x004fc8000bf06070 */
[----:B---3--:R-:W-:-:S13]  /*17d50*/  ISETP.GE.U32.AND.EX P0, PT, R18, UR5, PT, P0 ;  /* 0x0000000512007c0c */ /* 0x008fda000bf06100 */
[----:B------:R-:W-:Y:S05]  /*17d60*/  @P0 BRA `(.L_x_410) ;  /* 0x0000000400640947 */ /* 0x000fea0003800000 */
[----:B------:R-:W0:Y:S01]  /*17d70*/  LDC.64 R12, c[0x0][0x728] ;  /* 0x0001ca00ff0c7b82 */ /* 0x000e220000000a00 */
[----:B------:R-:W-:Y:S01]  /*17d80*/  MOV R8, R15 ;  /* 0x0000000f00087202 */ /* 0x000fe20000000f00 */
[----:B------:R-:W-:-:S06]  /*17d90*/  IMAD.MOV.U32 R9, RZ, RZ, R18 ;  /* 0x000000ffff097224 */ /* 0x000fcc00078e0012 */
[----:B------:R-:W1:Y:S08]  /*17da0*/  LDC R14, c[0x0][0x730] ;  /* 0x0001cc00ff0e7b82 */ /* 0x000e700000000800 */
[----:B------:R-:W2:Y:S01]  /*17db0*/  LDC.64 R16, c[0x0][0x720] ;  /* 0x0001c800ff107b82 */ /* 0x000ea20000000a00 */
[----:B0-----:R-:W-:-:S04]  /*17dc0*/  ISETP.NE.U32.AND P0, PT, R12, RZ, PT ;  /* 0x000000ff0c00720c */ /* 0x001fc80003f05070 */
[----:B------:R-:W-:-:S13]  /*17dd0*/  ISETP.NE.AND.EX P0, PT, R13, RZ, PT, P0 ;  /* 0x000000ff0d00720c */ /* 0x000fda0003f05300 */
[----:B-12---:R-:W-:Y:S05]  /*17de0*/  @!P0 BRA `(.L_x_411) ;  /* 0x0000000000288947 */ /* 0x006fea0003800000 */
[----:B------:R-:W0:Y:S02]  /*17df0*/  LDC R0, c[0x0][0x734] ;  /* 0x0001cd00ff007b82 */ /* 0x000e240000000800 */
        /* <DEDUP_REMOVED lines=9> */
.L_x_411:
[--C-:B------:R-:W-:Y:S01]  /*17e90*/  SHF.R.U64 R11, R8, R14, R9.reuse ;  /* 0x0000000e080b7219 */ /* 0x100fe20000001209 */
[----:B------:R-:W0:Y:S01]  /*17ea0*/  LDC R6, c[0x0][0x718] ;  /* 0x0001c600ff067b82 */ /* 0x000e220000000800 */
[----:B------:R-:W-:Y:S01]  /*17eb0*/  I2FP.F32.U32 R8, R4 ;  /* 0x0000000400087245 */ /* 0x000fe20000201000 */
[----:B------:R-:W-:Y:S01]  /*17ec0*/  ULDC UR4, c[0x0][0x150] ;  /* 0x0000540000047ab9 */ /* 0x000fe20000000800 */
[----:B------:R-:W-:Y:S01]  /*17ed0*/  SHF.R.U32.HI R0, RZ, R14, R9 ;  /* 0x0000000eff007219 */ /* 0x000fe20000011609 */
[----:B------:R-:W-:Y:S01]  /*17ee0*/  IMAD.MOV.U32 R2, RZ, RZ, R15 ;  /* 0x000000ffff027224 */ /* 0x000fe200078e000f */
[----:B------:R-:W-:Y:S01]  /*17ef0*/  IADD3 R5, P0, RZ, -R11, RZ ;  /* 0x8000000bff057210 */ /* 0x000fe20007f1e0ff */
[----:B------:R-:W-:Y:S01]  /*17f00*/  FMUL R9, R8, UR4 ;  /* 0x0000000408097c20 */ /* 0x000fe20008400000 */
[----:B------:R-:W-:Y:S01]  /*17f10*/  IMAD.MOV.U32 R3, RZ, RZ, R18 ;  /* 0x000000ffff037224 */ /* 0x000fe200078e0012 */
[----:B------:R-:W1:Y:S01]  /*17f20*/  LDC.64 R20, c[0x0][0x740] ;  /* 0x0001d000ff147b82 */ /* 0x000e620000000a00 */
[----:B------:R-:W-:Y:S01]  /*17f30*/  ULDC UR4, c[0x0][0x154] ;  /* 0x0000550000047ab9 */ /* 0x000fe20000000800 */
[----:B------:R-:W-:-:S02]  /*17f40*/  IMAD.X R7, RZ, RZ, ~R0, P0 ;  /* 0x000000ffff077224 */ /* 0x000fc400000e0e00 */
[----:B------:R-:W2:Y:S01]  /*17f50*/  F2I.U32.TRUNC.NTZ R9, R9 ;  /* 0x0000000900097305 */ /* 0x000ea2000020f000 */
[----:B------:R-:W-:-:S03]  /*17f60*/  IMAD.WIDE.U32 R2, R5, R16, R2 ;  /* 0x0000001005027225 */ /* 0x000fc600078e0002 */
[----:B------:R-:W3:Y:S01]  /*17f70*/  LDC R13, c[0x0][0x144] ;  /* 0x00005100ff0d7b82 */ /* 0x000ee20000000800 */
[----:B------:R-:W-:-:S04]  /*17f80*/  IMAD R0, R7, R16, RZ ;  /* 0x0000001007007224 */ /* 0x000fc800078e02ff */
[----:B------:R-:W-:-:S03]  /*17f90*/  IMAD R5, R5, R17, R0 ;  /* 0x0000001105057224 */ /* 0x000fc600078e0200 */
[----:B------:R-:W4:Y:S02]  /*17fa0*/  LDC R12, c[0x0][0x708] ;  /* 0x0001c200ff0c7b82 */ /* 0x000f240000000800 */
[----:B------:R-:W-:Y:S01]  /*17fb0*/  IADD3 R3, R3, R5, RZ ;  /* 0x0000000503037210 */ /* 0x000fe20007ffe0ff */
[----:B--2---:R-:W-:-:S03]  /*17fc0*/  IMAD.MOV R0, RZ, RZ, -R9 ;  /* 0x000000ffff007224 */ /* 0x004fc600078e0a09 */
[--C-:B0-----:R-:W-:Y:S02]  /*17fd0*/  SHF.R.U64 R8, R2, R6, R3.reuse ;  /* 0x0000000602087219 */ /* 0x101fe40000001203 */
[----:B------:R-:W0:Y:S01]  /*17fe0*/  LDC R7, c[0x0][0x758] ;  /* 0x0001d600ff077b82 */ /* 0x000e220000000800 */
[----:B------:R-:W-:Y:S02]  /*17ff0*/  I2FP.F32.U32 R2, R10 ;  /* 0x0000000a00027245 */ /* 0x000fe40000201000 */
[----:B-1----:R-:W-:Y:S02]  /*18000*/  ISETP.NE.U32.AND P0, PT, R20, RZ, PT ;  /* 0x000000ff1400720c */ /* 0x002fe40003f05070 */
[----:B------:R-:W-:Y:S01]  /*18010*/  SHF.R.U32.HI R3, RZ, R6, R3 ;  /* 0x00000006ff037219 */ /* 0x000fe20000011603 */
[----:B------:R-:W-:Y:S01]  /*18020*/  IMAD.MOV.U32 R6, RZ, RZ, -0x1 ;  /* 0xffffffffff067424 */ /* 0x000fe200078e00ff */
[----:B------:R-:W-:Y:S01]  /*18030*/  ISETP.NE.AND.EX P0, PT, R21, RZ, PT, P0 ;  /* 0x000000ff1500720c */ /* 0x000fe20003f05300 */
[----:B------:R-:W1:Y:S01]  /*18040*/  LDC R17, c[0x0][0x148] ;  /* 0x00005200ff117b82 */ /* 0x000e620000000800 */
[----:B---3--:R-:W-:-:S02]  /*18050*/  IMAD R19, R13, R0, R4 ;  /* 0x000000000d137224 */ /* 0x008fc400078e0204 */
[----:B------:R-:W-:Y:S01]  /*18060*/  FMUL R4, R2, UR4 ;  /* 0x0000000402047c20 */ /* 0x000fe20008400000 */
[----:B------:R-:W-:-:S04]  /*18070*/  IMAD.MOV.U32 R2, RZ, RZ, 0x1 ;  /* 0x00000001ff027424 */ /* 0x000fc800078e00ff */
[----:B------:R-:W2:Y:S01]  /*18080*/  LDC R14, c[0x0][0x700] ;  /* 0x0001c000ff0e7b82 */ /* 0x000ea20000000800 */
[-CC-:B----4-:R-:W-:Y:S02]  /*18090*/  SHF.R.U64 R13, R8, R12.reuse, R3.reuse ;  /* 0x0000000c080d7219 */ /* 0x190fe40000001203 */
[----:B------:R-:W-:Y:S02]  /*180a0*/  SHF.R.U32.HI R0, RZ, R12, R3 ;  /* 0x0000000cff007219 */ /* 0x000fe40000011603 */
[----:B------:R3:W4:Y:S03]  /*180b0*/  F2I.U32.TRUNC.NTZ R12, R4 ;  /* 0x00000004000c7305 */ /* 0x000726000020f000 */
[----:B------:R-:W1:Y:S01]  /*180c0*/  LDC R16, c[0x0][0x748] ;  /* 0x0001d200ff107b82 */ /* 0x000e620000000800 */
[-C--:B0-----:R-:W-:Y:S02]  /*180d0*/  SHF.L.U32 R6, R6, R7.reuse, RZ ;  /* 0x0000000706067219 */ /* 0x081fe400000006ff */
[----:B------:R-:W-:-:S02]  /*180e0*/  SHF.R.U64 R15, R13, R7, R0 ;  /* 0x000000070d0f7219 */ /* 0x000fc40000001200 */
[-C--:B------:R-:W-:Y:S02]  /*180f0*/  SHF.L.U32 R22, R2, R7.reuse, RZ ;  /* 0x0000000702167219 */ /* 0x080fe400000006ff */
[----:B------:R-:W-:Y:S01]  /*18100*/  SHF.R.U32.HI R3, RZ, R7, R0 ;  /* 0x00000007ff037219 */ /* 0x000fe20000011600 */
[----:B------:R-:W0:Y:S01]  /*18110*/  LDC R18, c[0x0][0x738] ;  /* 0x0001ce00ff127b82 */ /* 0x000e220000000800 */
[----:B------:R-:W-:Y:S02]  /*18120*/  LOP3.LUT R24, RZ, R6, RZ, 0x33, !PT ;  /* 0x00000006ff187212 */ /* 0x000fe400078e33ff */
[----:B------:R-:W-:-:S05]  /*18130*/  MOV R2, R15 ;  /* 0x0000000f00027202 */ /* 0x000fca0000000f00 */
[----:B------:R-:W0:Y:S01]  /*18140*/  LDC R23, c[0x0][0x710] ;  /* 0x0001c400ff177b82 */ /* 0x000e220000000800 */
[----:B---34-:R-:W-:Y:S05]  /*18150*/  @!P0 BRA `(.L_x_412) ;  /* 0x0000000000288947 */ /* 0x018fea0003800000 */
[----:B------:R-:W3:Y:S02]  /*18160*/  LDC R0, c[0x0][0x74c] ;  /* 0x0001d300ff007b82 */ /* 0x000ee40000000800 */
[----:B---3--:R-:W-:-:S05]  /*18170*/  IADD3 R7, P0, R15, R0, RZ ;  /* 0x000000000f077210 */ /* 0x008fca0007f1e0ff */
[----:B------:R-:W-:-:S04]  /*18180*/  IMAD.X R9, RZ, RZ, R3, P0 ;  /* 0x000000ffff097224 */ /* 0x000fc800000e0603 */
[----:B------:R-:W-:-:S04]  /*18190*/  IMAD.WIDE.U32 R2, R9, R20, RZ ;  /* 0x0000001409027225 */ /* 0x000fc800078e00ff */
[----:B------:R-:W-:-:S04]  /*181a0*/  IMAD.WIDE.U32 R4, P0, R7, R21, R2 ;  /* 0x0000001507047225 */ /* 0x000fc80007800002 */
[----:B------:R-:W-:-:S04]  /*181b0*/  IMAD.WIDE.U32 R2, R7, R20, RZ ;  /* 0x0000001407027225 */ /* 0x000fc800078e00ff */
[----:B------:R-:W-:Y:S01]  /*181c0*/  IMAD.X R7, RZ, RZ, RZ, P0 ;  /* 0x000000ffff077224 */ /* 0x000fe200000e06ff */
[----:B------:R-:W-:Y:S01]  /*181d0*/  IADD3 RZ, P0, R3, R4, RZ ;  /* 0x0000000403ff7210 */ /* 0x000fe20007f1e0ff */
[----:B------:R-:W-:-:S04]  /*181e0*/  IMAD.MOV.U32 R6, RZ, RZ, R5 ;  /* 0x000000ffff067224 */ /* 0x000fc800078e0005 */
[----:B------:R-:W-:-:S08]  /*181f0*/  IMAD.WIDE.U32.X R2, R9, R21, R6, P0 ;  /* 0x0000001509027225 */ /* 0x000fd000000e0406 */
.L_x_412:
[----:B-1----:R-:W-:Y:S01]  /*18200*/  SHF.R.U64 R3, R2, R16, R3 ;  /* 0x0000001002037219 */ /* 0x002fe20000001203 */
[----:B--2---:R-:W-:Y:S01]  /*18210*/  VIADD R5, R14, 0xffffffff ;  /* 0xffffffff0e057836 */ /* 0x004fe20000000000 */
[----:B------:R-:W-:Y:S02]  /*18220*/  LOP3.LUT R0, R13, R24, RZ, 0xc0, !PT ;  /* 0x000000180d007212 */ /* 0x000fe400078ec0ff */
[----:B------:R-:W-:Y:S01]  /*18230*/  IADD3 R12, -R12, RZ, RZ ;  /* 0x000000ff0c0c7210 */ /* 0x000fe20007ffe1ff */
[----:B------:R-:W-:Y:S01]  /*18240*/  IMAD.MOV R4, RZ, RZ, -R3 ;  /* 0x000000ffff047224 */ /* 0x000fe200078e0a03 */
[----:B------:R-:W-:Y:S01]  /*18250*/  LOP3.LUT R5, R8, R5, RZ, 0xc0, !PT ;  /* 0x0000000508057212 */ /* 0x000fe200078ec0ff */
[----:B------:R-:W-:Y:S01]  /*18260*/  IMAD R2, R22, R3, R0 ;  /* 0x0000000316027224 */ /* 0x000fe200078e0200 */
[----:B------:R-:W-:Y:S01]  /*18270*/  MOV R9, R11 ;  /* 0x0000000b00097202 */ /* 0x000fe20000000f00 */
[----:B------:R-:W-:Y:S02]  /*18280*/  @P4 IMAD R19, R17, R12, R10 ;  /* 0x0000000c11134224 */ /* 0x000fe400078e020a */
[----:B0-----:R-:W-:-:S02]  /*18290*/  IMAD R0, R4, R18, R15 ;  /* 0x0000001204007224 */ /* 0x001fc400078e020f */
[----:B------:R-:W-:Y:S02]  /*182a0*/  IMAD.MOV.U32 R3, RZ, RZ, 0x1 ;  /* 0x00000001ff037424 */ /* 0x000fe400078e00ff */
[----:B------:R-:W-:Y:S02]  /*182b0*/  IMAD R2, R2, R23, R19 ;  /* 0x0000001702027224 */ /* 0x000fe400078e0213 */
[----:B------:R-:W-:Y:S01]  /*182c0*/  IMAD R5, R0, R14, R5 ;  /* 0x0000000e00057224 */ /* 0x000fe200078e0205 */
[----:B------:R-:W-:-:S04]  /*182d0*/  PRMT R0, R3, 0x7610, R0 ;  /* 0x0000761003007816 */ /* 0x000fc80000000000 */
[----:B------:R-:W-:Y:S02]  /*182e0*/  SEL R3, R5, R2, !P4 ;  /* 0x0000000205037207 */ /* 0x000fe40006000000 */
[----:B------:R-:W-:-:S07]  /*182f0*/  SEL R2, R2, R5, !P4 ;  /* 0x0000000502027207 */ /* 0x000fce0006000000 */
.L_x_410:
[----:B------:R-:W-:-:S08]  /*18300*/  NOP ;  /* 0x0000000000007918 */ /* 0x000fd00000000000 */
[----:B------:R-:W0:-:S00]  /*18310*/  USETMAXREG.DEALLOC.CTAPOOL 0x18 ;  /* 0x00000018000079c8 */ /* 0x000e0000080e0500 */
[----:B------:R-:W-:-:S13]  /*18320*/  ISETP.NE.AND P0, PT, RZ, UR7, PT ;  /* 0x00000007ff007c0c */ /* 0x000fda000bf05270 */
[----:B------:R-:W-:Y:S05]  /*18330*/  @P0 EXIT ;  /* 0x000000000000094d */ /* 0x000fea0003800000 */
[----:B0-----:R-:W-:Y:S01]  /*18340*/  LOP3.LUT P0, RZ, R0, 0xff, RZ, 0xc0, !PT ;  /* 0x000000ff00ff7812 */ /* 0x001fe2000780c0ff */
[----:B------:R-:W-:Y:S02]  /*18350*/  IMAD.MOV.U32 R0, RZ, RZ, 0x1 ;  /* 0x00000001ff007424 */ /* 0x000fe400078e00ff */
[----:B------:R-:W-:-:S10]  /*18360*/  IMAD.MOV.U32 R6, RZ, RZ, RZ ;  /* 0x000000ffff067224 */ /* 0x000fd400078e00ff */
[----:B------:R-:W-:Y:S05]  /*18370*/  @!P0 BRA `(.L_x_413) ;  /* 0x0000000c00888947 */ /* 0x000fea0003800000 */
[----:B------:R-:W0:Y:S01]  /*18380*/  S2R R4, SR_TID.X ;  /* 0x0000000000047919 */ /* 0x000e220000002100 */
[----:B------:R-:W-:Y:S01]  /*18390*/  ULDC UR4, c[0x0][0x28c] ;  /* 0x0000a30000047ab9 */ /* 0x000fe20000000800 */
[----:B------:R-:W-:Y:S01]  /*183a0*/  ULDC UR5, c[0x0][0x700] ;  /* 0x0001c00000057ab9 */ /* 0x000fe20000000800 */
[----:B------:R-:W-:Y:S01]  /*183b0*/  UIADD3 UR11, UR4, 0x3f, URZ ;  /* 0x0000003f040b7890 */ /* 0x000fe2000fffe03f */
[----:B------:R-:W-:Y:S01]  /*183c0*/  BSSY B0, `(.L_x_413) ;  /* 0x00000dd000007945 */ /* 0x000fe20003800000 */
[----:B------:R-:W-:Y:S01]  /*183d0*/  ULDC UR7, c[0x0][0x758] ;  /* 0x0001d60000077ab9 */ /* 0x000fe20000000800 */
[----:B------:R-:W-:Y:S01]  /*183e0*/  UMOV UR9, 0xffffffff ;  /* 0xffffffff00097882 */ /* 0x000fe20000000000 */
[----:B------:R-:W-:Y:S01]  /*183f0*/  UMOV UR12, 0x1 ;  /* 0x00000001000c7882 */ /* 0x000fe20000000000 */
[----:B------:R-:W-:Y:S01]  /*18400*/  UIADD3 UR4, UR5, -0x1, URZ ;  /* 0xffffffff05047890 */ /* 0x000fe2000fffe03f */
[----:B------:R-:W-:Y:S01]  /*18410*/  IMAD.MOV.U32 R8, RZ, RZ, 0x1 ;  /* 0x00000001ff087424 */ /* 0x000fe200078e00ff */
[----:B------:R-:W-:Y:S01]  /*18420*/  USHF.L.U32 UR10, UR9, UR7, URZ ;  /* 0x00000007090a7299 */ /* 0x000fe2000800063f */
[----:B------:R-:W-:Y:S01]  /*18430*/  MOV R0, 0x1 ;  /* 0x0000000100007802 */ /* 0x000fe20000000f00 */
[----:B------:R-:W-:Y:S01]  /*18440*/  USHF.L.U32 UR5, UR12, UR7, URZ ;  /* 0x000000070c057299 */ /* 0x000fe2000800063f */
[----:B------:R-:W-:Y:S01]  /*18450*/  IMAD.MOV.U32 R6, RZ, RZ, RZ ;  /* 0x000000ffff067224 */ /* 0x000fe200078e00ff */
[----:B------:R-:W-:Y:S01]  /*18460*/  USHF.R.S32.HI UR12, URZ, 0x1f, UR11 ;  /* 0x0000001f3f0c7899 */ /* 0x000fe2000801140b */
[----:B------:R-:W-:Y:S01]  /*18470*/  ULDC UR8, c[0x0][0xc] ;  /* 0x0000030000087ab9 */ /* 0x000fe20000000800 */
[----:B------:R-:W-:-:S02]  /*18480*/  ULDC UR9, c[0x0][0x10] ;  /* 0x0000040000097ab9 */ /* 0x000fc40000000800 */
[----:B------:R-:W-:Y:S02]  /*18490*/  ULEA.HI UR12, UR12, UR11, URZ, 0x6 ;  /* 0x0000000b0c0c7291 */ /* 0x000fe4000f8f303f */
[----:B------:R-:W-:Y:S02]  /*184a0*/  UIMAD.WIDE.U32 UR8, UR8, UR9, URZ ;  /* 0x00000009080872a5 */ /* 0x000fe4000f8e003f */
[----:B------:R-:W-:Y:S02]  /*184b0*/  ULOP3.LUT UR7, URZ, UR10, URZ, 0x33, !UPT ;  /* 0x0000000a3f077292 */ /* 0x000fe4000f8e333f */
[----:B------:R-:W-:Y:S01]  /*184c0*/  USHF.R.S32.HI UR13, URZ, 0x6, UR12 ;  /* 0x000000063f0d7899 */ /* 0x000fe2000801140c */
[----:B------:R-:W-:Y:S01]  /*184d0*/  ULDC UR10, c[0x0][0x14] ;  /* 0x00000500000a7ab9 */ /* 0x000fe20000000800 */
[----:B------:R-:W-:Y:S02]  /*184e0*/  ULOP3.LUT UR15, UR6, 0x2, URZ, 0xfc, !UPT ;  /* 0x00000002060f7892 */ /* 0x000fe4000f8efc3f */
[----:B------:R-:W-:-:S02]  /*184f0*/  UIMAD.WIDE.U32 UR34, UR8, UR10, URZ ;  /* 0x0000000a082272a5 */ /* 0x000fc4000f8e003f */
[----:B------:R-:W-:Y:S01]  /*18500*/  UIMAD UR14, UR9, UR10, URZ ;  /* 0x0000000a090e72a4 */ /* 0x000fe2000f8e023f */
[C---:B0-----:R-:W-:Y:S01]  /*18510*/  LOP3.LUT P3, RZ, R4.reuse, 0x7f, RZ, 0xc0, !PT ;  /* 0x0000007f04ff7812 */ /* 0x041fe2000786c0ff */
[----:B------:R-:W-:Y:S01]  /*18520*/  UIADD3 UR21, UR13, 0x1, URZ ;  /* 0x000000010d157890 */ /* 0x000fe2000fffe03f */
[----:B------:R-:W-:Y:S01]  /*18530*/  LOP3.LUT P0, RZ, R4, 0x1f, RZ, 0xc0, !PT ;  /* 0x0000001f04ff7812 */ /* 0x000fe2000780c0ff */
[----:B------:R-:W-:Y:S01]  /*18540*/  UIADD3 UR14, UR35, UR14, URZ ;  /* 0x0000000e230e7290 */ /* 0x000fe2000fffe03f */
[----:B------:R-:W-:Y:S02]  /*18550*/  ULDC.64 UR36, c[0x0][0x198] ;  /* 0x0000660000247ab9 */ /* 0x000fe40000000a00 */
[----:B------:R-:W-:-:S13]  /*18560*/  PLOP3.LUT P0, PT, P0, P3, PT, 0x8a, 0x0 ;  /* 0x000000000000781c */ /* 0x000fda0000707172 */
.L_x_425:
[----:B------:R-:W-:-:S03]  /*18570*/  UMOV UR8, 0xffffffff ;  /* 0xffffffff00087882 */ /* 0x000fc60000000000 */
[----:B------:R-:W-:Y:S05]  /*18580*/  BRA.DIV UR8, `(.L_x_414) ;  /* 0x0000000e08e07947 */ /* 0x000fea000b800000 */
[----:B------:R-:W-:-:S13]  /*18590*/  ELECT P1, URZ, PT ;  /* 0x00000000003f782f */ /* 0x000fda0003820000 */
.L_x_436:
[----:B------:R-:W0:Y:S01]  /*185a0*/  LDC R4, c[0x0][0x28c] ;  /* 0x0000a300ff047b82 */ /* 0x000e220000000800 */
[----:B------:R-:W-:Y:S01]  /*185b0*/  BSSY B1, `(.L_x_415) ;  /* 0x0000045000017945 */ /* 0x000fe20003800000 */
[----:B0-----:R-:W-:-:S13]  /*185c0*/  ISETP.LT.OR P1, PT, R4, 0x1, !P1 ;  /* 0x000000010400780c */ /* 0x001fda0004f21670 */
[----:B------:R-:W-:Y:S05]  /*185d0*/  @P1 BRA `(.L_x_416) ;  /* 0x0000000400081947 */ /* 0x000fea0003800000 */
[----:B------:R-:W-:Y:S01]  /*185e0*/  IMAD.SHL.U32 R4, R3, 0x100, RZ ;  /* 0x0000010003047824 */ /* 0x000fe200078e00ff */
[----:B------:R-:W-:Y:S01]  /*185f0*/  CS2R R14, SRZ ;  /* 0x00000000000e7805 */ /* 0x000fe2000001ff00 */
[----:B------:R-:W-:Y:S01]  /*18600*/  IMAD.SHL.U32 R2, R2, 0x100, RZ ;  /* 0x0000010002027824 */ /* 0x000fe200078e00ff */
[----:B------:R-:W-:Y:S01]  /*18610*/  MOV R13, UR21 ;  /* 0x00000015000d7c02 */ /* 0x000fe20008000f00 */
[----:B------:R-:W-:Y:S02]  /*18620*/  IMAD.MOV.U32 R3, RZ, RZ, R0 ;  /* 0x000000ffff037224 */ /* 0x000fe400078e0000 */
[----:B------:R-:W-:Y:S02]  /*18630*/  IMAD.MOV.U32 R5, RZ, RZ, R6 ;  /* 0x000000ffff057224 */ /* 0x000fe400078e0006 */
[----:B------:R-:W-:-:S07]  /*18640*/  IMAD.MOV.U32 R11, RZ, RZ, RZ ;  /* 0x000000ffff0b7224 */ /* 0x000fce00078e00ff */
.L_x_420:
[----:B------:R-:W0:Y:S01]  /*18650*/  S2R R10, SR_CgaCtaId ;  /* 0x00000000000a7919 */ /* 0x000e220000008800 */
[----:B------:R-:W-:-:S04]  /*18660*/  MOV R7, 0x400 ;  /* 0x0000040000077802 */ /* 0x000fc80000000f00 */
[----:B0-----:R-:W-:Y:S02]  /*18670*/  LEA R16, R10, R7, 0x18 ;  /* 0x000000070a107211 */ /* 0x001fe400078ec0ff */
[----:B------:R-:W-:Y:S01]  /*18680*/  SHF.L.U32 R7, R3, 0x1f, RZ ;  /* 0x0000001f03077819 */ /* 0x000fe200000006ff */
[----:B------:R-:W0:Y:S01]  /*18690*/  @!P3 LDC R10, c[0x0][0x640] ;  /* 0x00019000ff0abb82 */ /* 0x000e220000000800 */
[----:B------:R-:W-:-:S04]  /*186a0*/  LEA R12, R5, R16, 0x3 ;  /* 0x00000010050c7211 */ /* 0x000fc800078e18ff */
[----:B------:R-:W1:Y:S02]  /*186b0*/  SYNCS.PHASECHK.TRANS64.TRYWAIT P1, [R12+URZ+0x20], R7 ;  /* 0x000020070c0075a7 */ /* 0x000e64000802017f */
[----:B-1----:R-:W-:Y:S05]  /*186c0*/  @!P1 BRA `(.L_x_417) ;  /* 0x0000000c00b09947 */ /* 0x002fea0003800000 */
.L_x_437:
[----:B------:R-:W-:Y:S01]  /*186d0*/  UPRMT UR8, UR15, 0x9910, URZ ;  /* 0x000099100f087896 */ /* 0x000fe2000800003f */
[----:B0-----:R0:W-:Y:S03]  /*186e0*/  @!P3 SYNCS.ARRIVE.TRANS64 RZ, [R12+URZ], R10 ;  /* 0x0000000a0cffb9a7 */ /* 0x0011e6000800003f */
[----:B------:R-:W-:-:S06]  /*186f0*/  UISETP.NE.AND UP0, UPT, UR8, 0x2, UPT ;  /* 0x000000020800788c */ /* 0x000fcc000bf05270 */
[----:B------:R-:W-:-:S13]  /*18700*/  PLOP3.LUT P1, PT, PT, PT, UP0, 0x80, 0x0 ;  /* 0x000000000000781c */ /* 0x000fda0003f2f008 */
[----:B0-----:R-:W-:Y:S05]  /*18710*/  @P1 BRA `(.L_x_418) ;  /* 0x0000000000041947 */ /* 0x001fea0003800000 */
[----:B------:R-:W-:Y:S01]  /*18720*/  BPT.TRAP 0x1 ;  /* 0x000000040000795c */ /* 0x000fe20000300000 */
.L_x_418:
[----:B------:R-:W-:Y:S05]  /*18730*/  @P0 BRA `(.L_x_419) ;  /* 0x0000000000040947 */ /* 0x000fea0003800000 */
[----:B------:R-:W-:Y:S01]  /*18740*/  BPT.TRAP 0x1 ;  /* 0x000000040000795c */ /* 0x000fe20000300000 */
.L_x_419:
[--C-:B-1----:R-:W-:Y:S01]  /*18750*/  IMAD R7, R5, 0x4000, R16.reuse ;  /* 0x0000400005077824 */ /* 0x102fe200078e0210 */
[----:B------:R-:W-:Y:S01]  /*18760*/  R2UR UR25, R12 ;  /* 0x000000000c1972ca */ /* 0x000fe200000e0000 */
[----:B------:R-:W-:Y:S01]  /*18770*/  VIADD R13, R13, 0xffffffff ;  /* 0xffffffff0d0d7836 */ /* 0x000fe20000000000 */
[----:B------:R-:W-:Y:S01]  /*18780*/  R2UR UR28, R9 ;  /* 0x00000000091c72ca */ /* 0x000fe200000e0000 */
[----:B------:R-:W-:Y:S01]  /*18790*/  UIADD3 UR22, UP0, UR36, 0xf0, URZ ;  /* 0x000000f024167890 */ /* 0x000fe2000ff1e03f */
[----:B------:R-:W-:Y:S01]  /*187a0*/  R2UR UR24, R7 ;  /* 0x00000000071872ca */ /* 0x000fe200000e0000 */
[C-C-:B------:R-:W-:Y:S01]  /*187b0*/  IMAD R7, R5.reuse, 0x800, R16.reuse ;  /* 0x0000080005077824 */ /* 0x140fe200078e0210 */
[----:B------:R-:W-:Y:S01]  /*187c0*/  R2UR UR27, R2 ;  /* 0x00000000021b72ca */ /* 0x000fe200000e0000 */
[----:B------:R-:W-:Y:S01]  /*187d0*/  IMAD R16, R5, 0x8000, R16 ;  /* 0x0000800005107824 */ /* 0x000fe200078e0210 */
[----:B------:R-:W-:Y:S01]  /*187e0*/  R2UR UR26, R14 ;  /* 0x000000000e1a72ca */ /* 0x000fe200000e0000 */
[----:B------:R-:W-:Y:S01]  /*187f0*/  UIADD3 UR30, UP1, UR36, 0x1f0, URZ ;  /* 0x000001f0241e7890 */ /* 0x000fe2000ff3e03f */
[----:B------:R-:W-:Y:S01]  /*18800*/  R2UR UR16, R7 ;  /* 0x00000000071072ca */ /* 0x000fe200000e0000 */
[----:B------:R-:W-:Y:S01]  /*18810*/  UIADD3 UR38, UP2, UR36, 0x2f0, URZ ;  /* 0x000002f024267890 */ /* 0x000fe2000ff5e03f */
[----:B------:R-:W-:Y:S01]  /*18820*/  R2UR UR8, R16 ;  /* 0x00000000100872ca */ /* 0x000fe200000e0000 */
[----:B------:R-:W-:Y:S01]  /*18830*/  UIADD3.X UR23, URZ, UR37, URZ, UP0, !UPT ;  /* 0x000000253f177290 */ /* 0x000fe200087fe43f */
[----:B------:R-:W-:Y:S01]  /*18840*/  R2UR UR19, R11 ;  /* 0x000000000b1372ca */ /* 0x000fe200000e0000 */
[----:B------:R-:W-:Y:S01]  /*18850*/  UIADD3.X UR31, URZ, UR37, URZ, UP1, !UPT ;  /* 0x000000253f1f7290 */ /* 0x000fe20008ffe43f */
[----:B------:R-:W-:Y:S01]  /*18860*/  R2UR UR10, R15 ;  /* 0x000000000f0a72ca */ /* 0x000fe200000e0000 */
[----:B------:R-:W-:Y:S01]  /*18870*/  UIADD3 UR24, UR24, 0x100, URZ ;  /* 0x0000010018187890 */ /* 0x000fe2000fffe03f */
[----:B------:R-:W-:Y:S01]  /*18880*/  R2UR UR11, R4 ;  /* 0x00000000040b72ca */ /* 0x000fe200000e0000 */
[----:B------:R-:W-:Y:S01]  /*18890*/  UIADD3.X UR39, URZ, UR37, URZ, UP2, !UPT ;  /* 0x000000253f277290 */ /* 0x000fe200097fe43f */
[----:B------:R-:W-:Y:S01]  /*188a0*/  ISETP.GT.AND P2, PT, R13, 0x1, PT ;  /* 0x000000010d00780c */ /* 0x000fe20003f44270 */
[----:B------:R-:W-:Y:S01]  /*188b0*/  UMOV UR32, 0x0 ;  /* 0x0000000000207882 */ /* 0x000fe20000000000 */
[----:B------:R-:W-:Y:S01]  /*188c0*/  IADD3 R5, R5, 0x1, RZ ;  /* 0x0000000105057810 */ /* 0x000fe20007ffe0ff */
[----:B------:R-:W-:Y:S01]  /*188d0*/  UIADD3 UR16, UR16, 0x30100, URZ ;  /* 0x0003010010107890 */ /* 0x000fe2000fffe03f */
[----:B------:R-:W-:Y:S01]  /*188e0*/  VIADD R11, R11, 0x1 ;  /* 0x000000010b0b7836 */ /* 0x000fe20000000000 */
[----:B------:R-:W-:Y:S01]  /*188f0*/  UIADD3 UR8, UR8, 0x10100, URZ ;  /* 0x0001010008087890 */ /* 0x000fe2000fffe03f */
[----:B------:R-:W-:Y:S01]  /*18900*/  ISETP.NE.AND P1, PT, R5, 0x4, PT ;  /* 0x000000040500780c */ /* 0x000fe20003f25270 */
[----:B------:R-:W-:Y:S01]  /*18910*/  UMOV UR33, 0x10000000 ;  /* 0x1000000000217882 */ /* 0x000fe20000000000 */
[----:B------:R-:W-:Y:S01]  /*18920*/  UMOV UR17, UR25 ;  /* 0x0000001900117c82 */ /* 0x000fe20008000000 */
[----:B------:R-:W-:Y:S01]  /*18930*/  UMOV UR20, UR28 ;  /* 0x0000001c00147c82 */ /* 0x000fe20008000000 */
[----:B------:R-:W-:Y:S01]  /*18940*/  UMOV UR18, UR27 ;  /* 0x0000001b00127c82 */ /* 0x000fe20008000000 */
[----:B------:R0:W-:Y:S01]  /*18950*/  UTMALDG.3D [UR24], [UR22], desc[UR32] ;  /* 0x00002018160075b4 */ /* 0x0001e20008011000 */
[----:B------:R-:W-:Y:S01]  /*18960*/  UMOV UR9, UR25 ;  /* 0x0000001900097c82 */ /* 0x000fe20008000000 */
[----:B------:R-:W-:Y:S01]  /*18970*/  UMOV UR12, UR28 ;  /* 0x0000001c000c7c82 */ /* 0x000fe20008000000 */
[----:B------:R-:W-:Y:S01]  /*18980*/  SEL R10, RZ, 0x1, P1 ;  /* 0x00000001ff0a7807 */ /* 0x000fe20000800000 */
[----:B------:R-:W-:Y:S01]  /*18990*/  VIADD R14, R14, 0x20 ;  /* 0x000000200e0e7836 */ /* 0x000fe20000000000 */
[----:B------:R-:W-:-:S02]  /*189a0*/  IADD3 R15, R15, 0x40, RZ ;  /* 0x000000400f0f7810 */ /* 0x000fc40007ffe0ff */
[----:B------:R-:W-:Y:S01]  /*189b0*/  LOP3.LUT R3, R3, R10, RZ, 0x3c, !PT ;  /* 0x0000000a03037212 */ /* 0x000fe200078e3cff */
[----:B------:R0:W-:Y:S01]  /*189c0*/  UTMALDG.3D [UR16], [UR30], desc[UR32] ;  /* 0x000020101e0075b4 */ /* 0x0001e20008011000 */
[----:B------:R-:W-:Y:S01]  /*189d0*/  SEL R5, R5, RZ, P1 ;  /* 0x000000ff05057207 */ /* 0x000fe20000800000 */
[----:B------:R0:W-:Y:S02]  /*189e0*/  UTMALDG.3D [UR8], [UR38], desc[UR32] ;  /* 0x00002008260075b4 */ /* 0x0001e40008011000 */
[----:B0-----:R-:W-:Y:S05]  /*189f0*/  @P2 BRA `(.L_x_420) ;  /* 0xfffffffc00142947 */ /* 0x001fea000383ffff */
.L_x_416:
[----:B------:R-:W-:Y:S05]  /*18a00*/  BSYNC B1 ;  /* 0x0000000000017941 */ /* 0x000fea0003800000 */
.L_x_415:
[----:B------:R-:W2:Y:S01]  /*18a10*/  LDL.LU R16, [R1+0x200] ;  /* 0x0002000001107983 */ /* 0x000ea20000300800 */
[----:B------:R-:W-:Y:S01]  /*18a20*/  LOP3.LUT P5, RZ, R8, 0xff, RZ, 0xc0, !PT ;  /* 0x000000ff08ff7812 */ /* 0x000fe200078ac0ff */
[----:B------:R-:W-:Y:S01]  /*18a30*/  VIADD R6, R6, UR13 ;  /* 0x0000000d06067c36 */ /* 0x000fe20008000000 */
[----:B------:R-:W-:Y:S01]  /*18a40*/  ULDC.64 UR8, c[0x0][0x750] ;  /* 0x0001d40000087ab9 */ /* 0x000fe20000000a00 */
[----:B------:R-:W3:Y:S01]  /*18a50*/  LDL.LU R12, [R1+0x204] ;  /* 0x00020400010c7983 */ /* 0x000ee20000300800 */
[----:B------:R-:W-:Y:S01]  /*18a60*/  BSSY B1, `(.L_x_421) ;  /* 0x0000070000017945 */ /* 0x000fe20003800000 */
[----:B------:R-:W-:Y:S01]  /*18a70*/  IMAD.MOV.U32 R9, RZ, RZ, -0x1 ;  /* 0xffffffffff097424 */ /* 0x000fe200078e00ff */
[----:B------:R-:W-:Y:S02]  /*18a80*/  SHF.R.U32.HI R2, RZ, 0x2, R6 ;  /* 0x00000002ff027819 */ /* 0x000fe40000011606 */
[----:B------:R-:W-:Y:S02]  /*18a90*/  ISETP.GT.U32.AND P1, PT, R6, 0x3, PT ;  /* 0x000000030600780c */ /* 0x000fe40003f24070 */
[----:B------:R-:W-:-:S02]  /*18aa0*/  LOP3.LUT R2, R2, 0x1, RZ, 0xc0, !PT ;  /* 0x0000000102027812 */ /* 0x000fc400078ec0ff */
[----:B------:R-:W-:Y:S01]  /*18ab0*/  LOP3.LUT R6, R6, 0x3, RZ, 0xc0, !PT ;  /* 0x0000000306067812 */ /* 0x000fe200078ec0ff */
[----:B------:R-:W0:Y:S01]  /*18ac0*/  @P5 S2R R3, SR_CgaCtaId ;  /* 0x0000000000035919 */ /* 0x000e220000008800 */
[----:B------:R-:W-:Y:S02]  /*18ad0*/  ISETP.NE.U32.AND P2, PT, R2, 0x1, PT ;  /* 0x000000010200780c */ /* 0x000fe40003f45070 */
[----:B------:R-:W-:Y:S02]  /*18ae0*/  @P5 MOV R2, 0x400 ;  /* 0x0000040000025802 */ /* 0x000fe40000000f00 */
[----:B------:R-:W-:Y:S02]  /*18af0*/  PRMT R4, RZ, 0x7610, R4 ;  /* 0x00007610ff047816 */ /* 0x000fe40000000004 */
[----:B------:R-:W-:Y:S02]  /*18b00*/  PRMT R8, RZ, 0x7610, R8 ;  /* 0x00007610ff087816 */ /* 0x000fe40000000008 */
[----:B0-----:R-:W-:Y:S01]  /*18b10*/  @P5 LEA R2, R3, R2, 0x18 ;  /* 0x0000000203025211 */ /* 0x001fe200078ec0ff */
[----:B------:R-:W-:-:S03]  /*18b20*/  IMAD.U32 R3, RZ, RZ, UR13 ;  /* 0x0000000dff037e24 */ /* 0x000fc6000f8e00ff */
[----:B------:R0:W-:Y:S02]  /*18b30*/  @P5 SYNCS.ARRIVE.TRANS64.A1T0 RZ, [R2+URZ+0x58], RZ ;  /* 0x000058ff02ff59a7 */ /* 0x0001e4000810003f */
[C---:B------:R-:W-:Y:S02]  /*18b40*/  ISETP.LT.U32.AND P1, PT, R3.reuse, 0x4, P1 ;  /* 0x000000040300780c */ /* 0x040fe40000f21070 */
[----:B------:R-:W-:Y:S02]  /*18b50*/  ISETP.GT.U32.AND P2, PT, R3, 0x3, !P2 ;  /* 0x000000030300780c */ /* 0x000fe40005744070 */
[----:B------:R-:W-:Y:S02]  /*18b60*/  SEL R3, RZ, 0x1, !P1 ;  /* 0x00000001ff037807 */ /* 0x000fe40004800000 */
[----:B0-----:R-:W-:-:S04]  /*18b70*/  SEL R2, RZ, 0x1, !P2 ;  /* 0x00000001ff027807 */ /* 0x001fc80005000000 */
[----:B------:R-:W-:Y:S01]  /*18b80*/  LOP3.LUT R0, R2, R0, R3, 0x96, !PT ;  /* 0x0000000002007212 */ /* 0x000fe200078e9603 */
[----:B------:R-:W-:Y:S01]  /*18b90*/  IMAD.MOV.U32 R2, RZ, RZ, -0x1 ;  /* 0xffffffffff027424 */ /* 0x000fe200078e00ff */
[----:B------:R-:W-:Y:S02]  /*18ba0*/  MOV R3, 0xffffffff ;  /* 0xffffffff00037802 */ /* 0x000fe40000000f00 */
[----:B---3--:R-:W-:-:S04]  /*18bb0*/  IADD3 R12, P1, R12, UR34, RZ ;  /* 0x000000220c0c7c10 */ /* 0x008fc8000ff3e0ff */
[----:B--2---:R-:W-:Y:S01]  /*18bc0*/  IADD3.X R16, R16, UR14, RZ, P1, !PT ;  /* 0x0000000e10107c10 */ /* 0x004fe20008ffe4ff */
[----:B------:R0:W-:Y:S01]  /*18bd0*/  STL [R1+0x204], R12 ;  /* 0x0002040c01007387 */ /* 0x0001e20000100800 */
[----:B------:R-:W-:-:S03]  /*18be0*/  ISETP.GE.U32.AND P1, PT, R12, UR8, PT ;  /* 0x000000080c007c0c */ /* 0x000fc6000bf26070 */
[----:B------:R0:W-:Y:S01]  /*18bf0*/  STL [R1+0x200], R16 ;  /* 0x0002001001007387 */ /* 0x0001e20000100800 */
[----:B------:R-:W-:-:S13]  /*18c00*/  ISETP.GE.U32.AND.EX P1, PT, R16, UR9, PT, P1 ;  /* 0x0000000910007c0c */ /* 0x000fda000bf26110 */
[----:B0-----:R-:W-:Y:S05]  /*18c10*/  @P1 BRA `(.L_x_422) ;  /* 0x0000000400501947 */ /* 0x001fea0003800000 */
[----:B------:R-:W0:Y:S01]  /*18c20*/  S2R R7, SR_CTAID.X ;  /* 0x0000000000077919 */ /* 0x000e220000002500 */
[----:B------:R-:W-:Y:S01]  /*18c30*/  ULDC UR8, c[0x0][0x150] ;  /* 0x0000540000087ab9 */ /* 0x000fe20000000800 */
[----:B------:R-:W1:Y:S01]  /*18c40*/  LDC R4, c[0x0][0x144] ;  /* 0x00005100ff047b82 */ /* 0x000e620000000800 */
[----:B------:R-:W-:Y:S01]  /*18c50*/  ULDC UR11, c[0x0][0x730] ;  /* 0x0001cc00000b7ab9 */ /* 0x000fe20000000800 */
[----:B------:R-:W2:Y:S06]  /*18c60*/  S2R R5, SR_CTAID.Y ;  /* 0x0000000000057919 */ /* 0x000eac0000002600 */
[----:B------:R-:W3:Y:S01]  /*18c70*/  LDC R10, c[0x0][0x148] ;  /* 0x00005200ff0a7b82 */ /* 0x000ee20000000800 */
[----:B0-----:R-:W-:-:S02]  /*18c80*/  I2FP.F32.U32 R2, R7 ;  /* 0x0000000700027245 */ /* 0x001fc40000201000 */
[----:B--2---:R-:W-:-:S03]  /*18c90*/  I2FP.F32.U32 R3, R5 ;  /* 0x0000000500037245 */ /* 0x004fc60000201000 */
[----:B------:R-:W-:Y:S01]  /*18ca0*/  FMUL R2, R2, UR8 ;  /* 0x0000000802027c20 */ /* 0x000fe20008400000 */
[----:B------:R-:W-:Y:S02]  /*18cb0*/  ULDC UR8, c[0x0][0x154] ;  /* 0x0000550000087ab9 */ /* 0x000fe40000000800 */
[----:B------:R-:W-:Y:S01]  /*18cc0*/  FMUL R9, R3, UR8 ;  /* 0x0000000803097c20 */ /* 0x000fe20008400000 */
[----:B------:R-:W-:Y:S02]  /*18cd0*/  ULDC.64 UR8, c[0x0][0x728] ;  /* 0x0001ca0000087ab9 */ /* 0x000fe40000000a00 */
[----:B------:R-:W0:Y:S01]  /*18ce0*/  F2I.U32.TRUNC.NTZ R2, R2 ;  /* 0x0000000200027305 */ /* 0x000e22000020f000 */
[----:B------:R-:W-:-:S04]  /*18cf0*/  ISETP.NE.U32.AND P1, PT, RZ, UR8, PT ;  /* 0x00000008ff007c0c */ /* 0x000fc8000bf25070 */
[----:B------:R-:W-:-:S03]  /*18d00*/  ISETP.NE.AND.EX P1, PT, RZ, UR9, PT, P1 ;  /* 0x00000009ff007c0c */ /* 0x000fc6000bf25310 */
[----:B------:R-:W2:Y:S01]  /*18d10*/  F2I.U32.TRUNC.NTZ R9, R9 ;  /* 0x0000000900097305 */ /* 0x000ea2000020f000 */
[----:B0-----:R-:W-:Y:S01]  /*18d20*/  IMAD.MOV R3, RZ, RZ, -R2 ;  /* 0x000000ffff037224 */ /* 0x001fe200078e0a02 */
[----:B------:R-:W-:-:S03]  /*18d30*/  MOV R2, R12 ;  /* 0x0000000c00027202 */ /* 0x000fc60000000f00 */
[----:B-1----:R-:W-:Y:S02]  /*18d40*/  IMAD R7, R4, R3, R7 ;  /* 0x0000000304077224 */ /* 0x002fe400078e0207 */
[----:B--2---:R-:W-:-:S04]  /*18d50*/  IMAD.MOV R3, RZ, RZ, -R9 ;  /* 0x000000ffff037224 */ /* 0x004fc800078e0a09 */
[----:B---3--:R-:W-:Y:S02]  /*18d60*/  @P4 IMAD R7, R10, R3, R5 ;  /* 0x000000030a074224 */ /* 0x008fe400078e0205 */
[----:B------:R-:W-:Y:S01]  /*18d70*/  IMAD.MOV.U32 R3, RZ, RZ, R16 ;  /* 0x000000ffff037224 */ /* 0x000fe200078e0010 */
[----:B------:R-:W-:Y:S06]  /*18d80*/  @!P1 BRA `(.L_x_423) ;  /* 0x0000000000289947 */ /* 0x000fec0003800000 */
[----:B------:R-:W-:Y:S02]  /*18d90*/  ULDC UR10, c[0x0][0x734] ;  /* 0x0001cd00000a7ab9 */ /* 0x000fe40000000800 */
[----:B------:R-:W-:-:S05]  /*18da0*/  IADD3 R3, P1, R12, UR10, RZ ;  /* 0x0000000a0c037c10 */ /* 0x000fca000ff3e0ff */
[----:B------:R-:W-:-:S04]  /*18db0*/  IMAD.X R9, RZ, RZ, R16, P1 ;  /* 0x000000ffff097224 */ /* 0x000fc800008e0610 */
[----:B------:R-:W-:-:S04]  /*18dc0*/  IMAD.WIDE.U32 R4, R9, UR8, RZ ;  /* 0x0000000809047c25 */ /* 0x000fc8000f8e00ff */
[----:B------:R-:W-:-:S04]  /*18dd0*/  IMAD.WIDE.U32 R4, P1, R3, UR9, R4 ;  /* 0x0000000903047c25 */ /* 0x000fc8000f820004 */
[----:B------:R-:W-:Y:S01]  /*18de0*/  IMAD.WIDE.U32 R2, R3, UR8, RZ ;  /* 0x0000000803027c25 */ /* 0x000fe2000f8e00ff */
[----:B------:R-:W-:-:S04]  /*18df0*/  MOV R2, R5 ;  /* 0x0000000500027202 */ /* 0x000fc80000000f00 */
[----:B------:R-:W-:Y:S01]  /*18e00*/  IADD3 RZ, P2, R3, R4, RZ ;  /* 0x0000000403ff7210 */ /* 0x000fe20007f5e0ff */
[----:B------:R-:W-:-:S04]  /*18e10*/  IMAD.X R3, RZ, RZ, RZ, P1 ;  /* 0x000000ffff037224 */ /* 0x000fc800008e06ff */
[----:B------:R-:W-:-:S08]  /*18e20*/  IMAD.WIDE.U32.X R2, R9, UR9, R2, P2 ;  /* 0x0000000909027c25 */ /* 0x000fd000090e0402 */
.L_x_423:
[--C-:B------:R-:W-:Y:S01]  /*18e30*/  SHF.R.U64 R9, R2, UR11, R3.reuse ;  /* 0x0000000b02097c19 */ /* 0x100fe20008001203 */
[----:B------:R-:W-:Y:S01]  /*18e40*/  ULDC.64 UR8, c[0x0][0x720] ;  /* 0x0001c80000087ab9 */ /* 0x000fe20000000a00 */
[----:B------:R-:W-:Y:S01]  /*18e50*/  SHF.R.U32.HI R2, RZ, UR11, R3 ;  /* 0x0000000bff027c19 */ /* 0x000fe20008011603 */
[----:B------:R-:W-:Y:S01]  /*18e60*/  IMAD.MOV.U32 R3, RZ, RZ, R16 ;  /* 0x000000ffff037224 */ /* 0x000fe200078e0010 */
[----:B------:R-:W-:Y:S01]  /*18e70*/  IADD3 R11, P1, RZ, -R9, RZ ;  /* 0x80000009ff0b7210 */ /* 0x000fe20007f3e0ff */
[----:B------:R-:W-:-:S04]  /*18e80*/  ULDC.64 UR10, c[0x0][0x740] ;  /* 0x0001d000000a7ab9 */ /* 0x000fc80000000a00 */
[----:B------:R-:W-:Y:S01]  /*18e90*/  IMAD.X R2, RZ, RZ, ~R2, P1 ;  /* 0x000000ffff027224 */ /* 0x000fe200008e0e02 */
[----:B------:R-:W-:-:S03]  /*18ea0*/  ISETP.NE.U32.AND P1, PT, RZ, UR10, PT ;  /* 0x0000000aff007c0c */ /* 0x000fc6000bf25070 */
[----:B------:R-:W-:Y:S01]  /*18eb0*/  IMAD R2, R2, UR8, RZ ;  /* 0x0000000802027c24 */ /* 0x000fe2000f8e02ff */
[----:B------:R-:W-:-:S03]  /*18ec0*/  ISETP.NE.AND.EX P1, PT, RZ, UR11, PT, P1 ;  /* 0x0000000bff007c0c */ /* 0x000fc6000bf25310 */
[----:B------:R-:W-:Y:S02]  /*18ed0*/  IMAD R5, R11, UR9, R2 ;  /* 0x000000090b057c24 */ /* 0x000fe4000f8e0202 */
[----:B------:R-:W-:-:S04]  /*18ee0*/  IMAD.MOV.U32 R2, RZ, RZ, R12 ;  /* 0x000000ffff027224 */ /* 0x000fc800078e000c */
[----:B------:R-:W-:Y:S01]  /*18ef0*/  IMAD.WIDE.U32 R2, R11, UR8, R2 ;  /* 0x000000080b027c25 */ /* 0x000fe2000f8e0002 */
[----:B------:R-:W-:-:S04]  /*18f00*/  ULDC UR8, c[0x0][0x718] ;  /* 0x0001c60000087ab9 */ /* 0x000fc80000000800 */
[----:B------:R-:W-:-:S04]  /*18f10*/  IADD3 R3, R3, R5, RZ ;  /* 0x0000000503037210 */ /* 0x000fc80007ffe0ff */
[--C-:B------:R-:W-:Y:S02]  /*18f20*/  SHF.R.U64 R10, R2, UR8, R3.reuse ;  /* 0x00000008020a7c19 */ /* 0x100fe40008001203 */
[----:B------:R-:W-:Y:S01]  /*18f30*/  SHF.R.U32.HI R3, RZ, UR8, R3 ;  /* 0x00000008ff037c19 */ /* 0x000fe20008011603 */
[----:B------:R-:W-:-:S03]  /*18f40*/  ULDC UR8, c[0x0][0x708] ;  /* 0x0001c20000087ab9 */ /* 0x000fc60000000800 */
[--C-:B------:R-:W-:Y:S02]  /*18f50*/  SHF.R.U64 R12, R10, UR8, R3.reuse ;  /* 0x000000080a0c7c19 */ /* 0x100fe40008001203 */
[----:B------:R-:W-:Y:S01]  /*18f60*/  SHF.R.U32.HI R3, RZ, UR8, R3 ;  /* 0x00000008ff037c19 */ /* 0x000fe20008011603 */
[----:B------:R-:W-:-:S03]  /*18f70*/  ULDC UR8, c[0x0][0x758] ;  /* 0x0001d60000087ab9 */ /* 0x000fc60000000800 */
[--C-:B------:R-:W-:Y:S02]  /*18f80*/  SHF.R.U64 R11, R12, UR8, R3.reuse ;  /* 0x000000080c0b7c19 */ /* 0x100fe40008001203 */
[----:B------:R-:W-:-:S03]  /*18f90*/  SHF.R.U32.HI R13, RZ, UR8, R3 ;  /* 0x00000008ff0d7c19 */ /* 0x000fc60008011603 */
[----:B------:R-:W-:Y:S02]  /*18fa0*/  IMAD.MOV.U32 R2, RZ, RZ, R11 ;  /* 0x000000ffff027224 */ /* 0x000fe400078e000b */
[----:B------:R-:W-:Y:S01]  /*18fb0*/  IMAD.MOV.U32 R3, RZ, RZ, R13 ;  /* 0x000000ffff037224 */ /* 0x000fe200078e000d */
[----:B------:R-:W-:Y:S06]  /*18fc0*/  @!P1 BRA `(.L_x_424) ;  /* 0x0000000000289947 */ /* 0x000fec0003800000 */
[----:B------:R-:W-:Y:S02]  /*18fd0*/  ULDC UR8, c[0x0][0x74c] ;  /* 0x0001d30000087ab9 */ /* 0x000fe40000000800 */
[----:B------:R-:W-:-:S05]  /*18fe0*/  IADD3 R3, P1, R11, UR8, RZ ;  /* 0x000000080b037c10 */ /* 0x000fca000ff3e0ff */
[----:B------:R-:W-:-:S04]  /*18ff0*/  IMAD.X R13, RZ, RZ, R13, P1 ;  /* 0x000000ffff0d7224 */ /* 0x000fc800008e060d */
[----:B------:R-:W-:-:S04]  /*19000*/  IMAD.WIDE.U32 R4, R13, UR10, RZ ;  /* 0x0000000a0d047c25 */ /* 0x000fc8000f8e00ff */
[----:B------:R-:W-:-:S04]  /*19010*/  IMAD.WIDE.U32 R4, P1, R3, UR11, R4 ;  /* 0x0000000b03047c25 */ /* 0x000fc8000f820004 */
[----:B------:R-:W-:-:S04]  /*19020*/  IMAD.WIDE.U32 R2, R3, UR10, RZ ;  /* 0x0000000a03027c25 */ /* 0x000fc8000f8e00ff */
[----:B------:R-:W-:Y:S01]  /*19030*/  IMAD.MOV.U32 R2, RZ, RZ, R5 ;  /* 0x000000ffff027224 */ /* 0x000fe200078e0005 */
[----:B------:R-:W-:Y:S02]  /*19040*/  IADD3 RZ, P2, R3, R4, RZ ;  /* 0x0000000403ff7210 */ /* 0x000fe40007f5e0ff */
[----:B------:R-:W-:-:S03]  /*19050*/  IADD3.X R3, RZ, RZ, RZ, P1, !PT ;  /* 0x000000ffff037210 */ /* 0x000fc60000ffe4ff */
[----:B------:R-:W-:-:S08]  /*19060*/  IMAD.WIDE.U32.X R2, R13, UR11, R2, P2 ;  /* 0x0000000b0d027c25 */ /* 0x000fd000090e0402 */
.L_x_424:
[----:B------:R-:W-:Y:S01]  /*19070*/  ULDC UR8, c[0x0][0x748] ;  /* 0x0001d20000087ab9 */ /* 0x000fe20000000800 */
[----:B------:R-:W-:Y:S01]  /*19080*/  LOP3.LUT R12, R12, UR7, RZ, 0xc0, !PT ;  /* 0x000000070c0c7c12 */ /* 0x000fe2000f8ec0ff */
[----:B------:R-:W-:Y:S01]  /*19090*/  IMAD.MOV.U32 R4, RZ, RZ, 0x1 ;  /* 0x00000001ff047424 */ /* 0x000fe200078e00ff */
[----:B------:R-:W-:Y:S01]  /*190a0*/  SHF.R.U64 R3, R2, UR8, R3 ;  /* 0x0000000802037c19 */ /* 0x000fe20008001203 */
[----:B------:R-:W-:-:S04]  /*190b0*/  ULDC UR8, c[0x0][0x738] ;  /* 0x0001ce0000087ab9 */ /* 0x000fc80000000800 */
[----:B------:R-:W-:Y:S02]  /*190c0*/  IMAD.MOV R2, RZ, RZ, -R3 ;  /* 0x000000ffff027224 */ /* 0x000fe400078e0a03 */
[----:B------:R-:W-:Y:S02]  /*190d0*/  IMAD R12, R3, UR5, R12 ;  /* 0x00000005030c7c24 */ /* 0x000fe4000f8e020c */
[----:B------:R-:W-:Y:S01]  /*190e0*/  IMAD R11, R2, UR8, R11 ;  /* 0x00000008020b7c24 */ /* 0x000fe2000f8e020b */
[----:B------:R-:W-:Y:S01]  /*190f0*/  ULDC UR8, c[0x0][0x710] ;  /* 0x0001c40000087ab9 */ /* 0x000fe20000000800 */
[----:B------:R-:W-:Y:S01]  /*19100*/  LOP3.LUT R2, R10, UR4, RZ, 0xc0, !PT ;  /* 0x000000040a027c12 */ /* 0x000fe2000f8ec0ff */
[----:B------:R-:W-:Y:S01]  /*19110*/  IMAD R7, R12, UR8, R7 ;  /* 0x000000080c077c24 */ /* 0x000fe2000f8e0207 */
[----:B------:R-:W-:-:S03]  /*19120*/  ULDC UR8, c[0x0][0x700] ;  /* 0x0001c00000087ab9 */ /* 0x000fc60000000800 */
[----:B------:R-:W-:-:S05]  /*19130*/  IMAD R2, R11, UR8, R2 ;  /* 0x000000080b027c24 */ /* 0x000fca000f8e0202 */
[----:B------:R-:W-:Y:S02]  /*19140*/  SEL R3, R2, R7, !P4 ;  /* 0x0000000702037207 */ /* 0x000fe40006000000 */
[----:B------:R-:W-:-:S07]  /*19150*/  SEL R2, R7, R2, !P4 ;  /* 0x0000000207027207 */ /* 0x000fce0006000000 */
.L_x_422:
[----:B------:R-:W-:Y:S05]  /*19160*/  BSYNC B1 ;  /* 0x0000000000017941 */ /* 0x000fea0003800000 */
.L_x_421:
[----:B------:R-:W-:-:S13]  /*19170*/  LOP3.LUT P1, RZ, R4, 0xff, RZ, 0xc0, !PT ;  /* 0x000000ff04ff7812 */ /* 0x000fda000782c0ff */
[----:B------:R-:W-:Y:S05]  /*19180*/  @P1 BRA `(.L_x_425) ;  /* 0xfffffff000f81947 */ /* 0x000fea000383ffff */
[----:B------:R-:W-:Y:S05]  /*19190*/  BSYNC B0 ;  /* 0x0000000000007941 */ /* 0x000fea0003800000 */
.L_x_413:
[----:B------:R-:W-:-:S03]  /*191a0*/  UMOV UR8, 0xffffffff ;  /* 0xffffffff00087882 */ /* 0x000fc60000000000 */
[----:B------:R-:W-:Y:S05]  /*191b0*/  BRA.DIV UR8, `(.L_x_426) ;  /* 0x0000000608087947 */ /* 0x000fea000b800000 */
[----:B------:R-:W-:-:S13]  /*191c0*/  ELECT P0, URZ, PT ;  /* 0x00000000003f782f */ /* 0x000fda0003800000 */
.L_x_440:
[----:B------:R-:W-:Y:S04]  /*191d0*/  BSSY B0, `(.L_x_427) ;  /* 0x000002c000007945 */ /* 0x000fe80003800000 */
[----:B------:R-:W-:Y:S05]  /*191e0*/  @!P0 BRA `(.L_x_428) ;  /* 0x0000000000a88947 */ /* 0x000fea0003800000 */
[----:B------:R-:W-:-:S04]  /*191f0*/  ULOP3.LUT UR8, UR6, 0x2, URZ, 0xfc, !UPT ;  /* 0x0000000206087892 */ /* 0x000fc8000f8efc3f */
[----:B------:R-:W-:-:S06]  /*19200*/  UISETP.NE.AND UP0, UPT, UR8, 0x3, UPT ;  /* 0x000000030800788c */ /* 0x000fcc000bf05270 */
[----:B------:R-:W-:-:S13]  /*19210*/  PLOP3.LUT P0, PT, PT, PT, UP0, 0x80, 0x0 ;  /* 0x000000000000781c */ /* 0x000fda0003f0f008 */
[----:B------:R-:W-:Y:S05]  /*19220*/  @!P0 BRA `(.L_x_429) ;  /* 0x0000000000048947 */ /* 0x000fea0003800000 */
[----:B------:R-:W-:Y:S01]  /*19230*/  BPT.TRAP 0x1 ;  /* 0x000000040000795c */ /* 0x000fe20000300000 */
.L_x_429:
[----:B------:R-:W0:Y:S01]  /*19240*/  S2R R3, SR_CgaCtaId ;  /* 0x0000000000037919 */ /* 0x000e220000008800 */
[----:B------:R-:W-:-:S04]  /*19250*/  MOV R2, 0x400 ;  /* 0x0000040000027802 */ /* 0x000fc80000000f00 */
[----:B0-----:R-:W-:Y:S02]  /*19260*/  LEA R3, R3, R2, 0x18 ;  /* 0x0000000203037211 */ /* 0x001fe400078ec0ff */
[----:B------:R-:W-:Y:S02]  /*19270*/  SHF.L.U32 R2, R0, 0x1f, RZ ;  /* 0x0000001f00027819 */ /* 0x000fe400000006ff */
[----:B------:R-:W-:-:S05]  /*19280*/  IADD3 R3, R3, 0x20, RZ ;  /* 0x0000002003037810 */ /* 0x000fca0007ffe0ff */
[----:B------:R-:W-:-:S04]  /*19290*/  IMAD R5, R6, 0x8, R3 ;  /* 0x0000000806057824 */ /* 0x000fc800078e0203 */
[----:B------:R-:W0:Y:S02]  /*192a0*/  SYNCS.PHASECHK.TRANS64.TRYWAIT P0, [R5+URZ], R2 ;  /* 0x00000002050075a7 */ /* 0x000e24000800017f */
[----:B0-----:R-:W-:Y:S05]  /*192b0*/  @!P0 BRA `(.L_x_430) ;  /* 0x0000000000ec8947 */ /* 0x001fea0003800000 */
.L_x_441:
[----:B------:R-:W-:-:S05]  /*192c0*/  VIADD R6, R6, 0x1 ;  /* 0x0000000106067836 */ /* 0x000fca0000000000 */
[----:B------:R-:W-:-:S04]  /*192d0*/  ISETP.NE.AND P0, PT, R6, 0x4, PT ;  /* 0x000000040600780c */ /* 0x000fc80003f05270 */
[----:B0-----:R-:W-:Y:S02]  /*192e0*/  SEL R5, RZ, 0x1, P0 ;  /* 0x00000001ff057807 */ /* 0x001fe40000000000 */
[----:B------:R-:W-:Y:S02]  /*192f0*/  SEL R6, R6, RZ, P0 ;  /* 0x000000ff06067207 */ /* 0x000fe40000000000 */
[----:B------:R-:W-:-:S03]  /*19300*/  LOP3.LUT R5, R0, R5, RZ, 0x3c, !PT ;  /* 0x0000000500057212 */ /* 0x000fc600078e3cff */
[----:B------:R-:W-:Y:S01]  /*19310*/  IMAD R7, R6, 0x8, R3 ;  /* 0x0000000806077824 */ /* 0x000fe200078e0203 */
[----:B------:R-:W-:-:S04]  /*19320*/  SHF.L.U32 R0, R5, 0x1f, RZ ;  /* 0x0000001f05007819 */ /* 0x000fc800000006ff */
[----:B------:R-:W0:Y:S02]  /*19330*/  SYNCS.PHASECHK.TRANS64.TRYWAIT P0, [R7+URZ], R0 ;  /* 0x00000000070075a7 */ /* 0x000e24000800017f */
[----:B0-----:R-:W-:Y:S05]  /*19340*/  @!P0 BRA `(.L_x_431) ;  /* 0x0000000000dc8947 */ /* 0x001fea0003800000 */
.L_x_442:
[----:B0-----:R-:W-:-:S04]  /*19350*/  IADD3 R0, R6, 0x1, RZ ;  /* 0x0000000106007810 */ /* 0x001fc80007ffe0ff */
[----:B------:R-:W-:-:S04]  /*19360*/  ISETP.NE.AND P0, PT, R0, 0x4, PT ;  /* 0x000000040000780c */ /* 0x000fc80003f05270 */
[----:B------:R-:W-:Y:S02]  /*19370*/  SEL R2, RZ, 0x1, P0 ;  /* 0x00000001ff027807 */ /* 0x000fe40000000000 */
[----:B------:R-:W-:Y:S02]  /*19380*/  SEL R4, R0, RZ, P0 ;  /* 0x000000ff00047207 */ /* 0x000fe40000000000 */
[----:B------:R-:W-:-:S03]  /*19390*/  LOP3.LUT R5, R5, R2, RZ, 0x3c, !PT ;  /* 0x0000000205057212 */ /* 0x000fc600078e3cff */
[----:B------:R-:W-:Y:S01]  /*193a0*/  IMAD R7, R4, 0x8, R3 ;  /* 0x0000000804077824 */ /* 0x000fe200078e0203 */
[----:B------:R-:W-:-:S04]  /*193b0*/  SHF.L.U32 R0, R5, 0x1f, RZ ;  /* 0x0000001f05007819 */ /* 0x000fc800000006ff */
[----:B------:R-:W0:Y:S02]  /*193c0*/  SYNCS.PHASECHK.TRANS64.TRYWAIT P0, [R7+URZ], R0 ;  /* 0x00000000070075a7 */ /* 0x000e24000800017f */
[----:B0-----:R-:W-:Y:S05]  /*193d0*/  @!P0 BRA `(.L_x_432) ;  /* 0x0000000000cc8947 */ /* 0x001fea0003800000 */
.L_x_443:
[----:B0-----:R-:W-:-:S05]  /*193e0*/  VIADD R0, R4, 0x1 ;  /* 0x0000000104007836 */ /* 0x001fca0000000000 */
[----:B------:R-:W-:-:S04]  /*193f0*/  ISETP.NE.AND P0, PT, R0, 0x4, PT ;  /* 0x000000040000780c */ /* 0x000fc80003f05270 */
[----:B------:R-:W-:Y:S02]  /*19400*/  SEL R2, RZ, 0x1, P0 ;  /* 0x00000001ff027807 */ /* 0x000fe40000000000 */
[----:B------:R-:W-:Y:S02]  /*19410*/  SEL R0, R0, RZ, P0 ;  /* 0x000000ff00007207 */ /* 0x000fe40000000000 */
[----:B------:R-:W-:-:S03]  /*19420*/  LOP3.LUT R2, R5, R2, RZ, 0x3c, !PT ;  /* 0x0000000205027212 */ /* 0x000fc600078e3cff */
[----:B------:R-:W-:Y:S01]  /*19430*/  IMAD R3, R0, 0x8, R3 ;  /* 0x0000000800037824 */ /* 0x000fe200078e0203 */
[----:B------:R-:W-:-:S07]  /*19440*/  SHF.L.U32 R0, R2, 0x1f, RZ ;  /* 0x0000001f02007819 */ /* 0x000fce00000006ff */
.L_x_433:
[----:B0-----:R0:W1:Y:S02]  /*19450*/  SYNCS.PHASECHK.TRANS64.TRYWAIT P0, [R3+URZ], R0 ;  /* 0x00000000030075a7 */ /* 0x001064000800017f */
[----:B-1----:R-:W-:Y:S05]  /*19460*/  @!P0 NANOSLEEP.SYNCS 0x989680 ;  /* 0x009896800000895d */ /* 0x002fea0003900000 */
[----:B------:R-:W1:Y:S02]  /*19470*/  @!P0 SYNCS.PHASECHK.TRANS64 P0, [R3+URZ], R0 ;  /* 0x00000000030085a7 */ /* 0x000e64000800007f */
[----:B-1----:R-:W-:Y:S05]  /*19480*/  @!P0 BRA `(.L_x_433) ;  /* 0xfffffffc00f08947 */ /* 0x002fea000383ffff */
.L_x_428:
[----:B------:R-:W-:Y:S05]  /*19490*/  BSYNC B0 ;  /* 0x0000000000007941 */ /* 0x000fea0003800000 */
.L_x_427:
[----:B------:R-:W-:Y:S05]  /*194a0*/  EXIT ;  /* 0x000000000000794d */ /* 0x000fea0003800000 */
.L_x_17:
[----:B--2---:R-:W-:-:S04]  /*194b0*/  MOV R4, UR12 ;  /* 0x0000000c00047c02 */ /* 0x004fc80008000f00 */
[----:B------:R2:W3:Y:S03]  /*194c0*/  SYNCS.PHASECHK.TRANS64.TRYWAIT P0, [R4+URZ], R2 ;  /* 0x00000002040075a7 */ /* 0x0004e6000800017f */
[----:B---3--:R-:W-:Y:S05]  /*194d0*/  @!P0 NANOSLEEP.SYNCS 0x989680 ;  /* 0x009896800000895d */ /* 0x008fea0003900000 */
[----:B------:R-:W3:Y:S02]  /*194e0*/  @!P0 SYNCS.PHASECHK.TRANS64 P0, [R4+URZ], R2 ;  /* 0x00000002040085a7 */ /* 0x000ee4000800007f */
[----:B---3--:R-:W-:Y:S05]  /*194f0*/  @!P0 BRA `(.L_x_17) ;  /* 0xfffffffc00ec8947 */ /* 0x008fea000383ffff */
[----:B------:R-:W-:Y:S05]  /*19500*/  BRA `(.L_x_16) ;  /* 0xfffffe88006c7947 */ /* 0x000fea000383ffff */
.L_x_414:
[----:B------:R-:W-:Y:S01]  /*19510*/  BSSY B1, `(.L_x_434) ;  /* 0x0000006000017945 */ /* 0x000fe20003800000 */
[----:B------:R-:W-:-:S07]  /*19520*/  IMAD.MOV.U32 R4, RZ, RZ, -0x1 ;  /* 0xffffffffff047424 */ /* 0x000fce00078e00ff */
[----:B------:R-:W-:Y:S05]  /*19530*/  WARPSYNC.COLLECTIVE R4, `(.L_x_435) ;  /* 0x00000000040c7348 */ /* 0x000fea0003c00000 */
[----:B------:R-:W-:Y:S02]  /*19540*/  ELECT P1, UR62, PT ;  /* 0x00000000003e782f */ /* 0x000fe40003820000 */
[----:B------:R-:W-:Y:S01]  /*19550*/  MOV R4, UR62 ;  /* 0x0000003e00047c02 */ /* 0x000fe20008000f00 */
[----:B------:R-:W-:Y:S10]  /*19560*/  ENDCOLLECTIVE ;  /* 0x000000000000791b */ /* 0x000ff40003800000 */
.L_x_435:
[----:B------:R-:W-:Y:S05]  /*19570*/  BSYNC B1 ;  /* 0x0000000000017941 */ /* 0x000fea0003800000 */
.L_x_434:
[----:B------:R-:W-:Y:S05]  /*19580*/  BRA `(.L_x_436) ;  /* 0xfffffff000047947 */ /* 0x000fea000383ffff */
.L_x_417:
[----:B-1----:R1:W2:Y:S02]  /*19590*/  SYNCS.PHASECHK.TRANS64.TRYWAIT P1, [R12+URZ+0x20], R7 ;  /* 0x000020070c0075a7 */ /* 0x0022a4000802017f */
[----:B--2---:R-:W-:Y:S05]  /*195a0*/  @!P1 NANOSLEEP.SYNCS 0x989680 ;  /* 0x009896800000995d */ /* 0x004fea0003900000 */
[----:B------:R-:W2:Y:S02]  /*195b0*/  @!P1 SYNCS.PHASECHK.TRANS64 P1, [R12+URZ+0x20], R7 ;  /* 0x000020070c0095a7 */ /* 0x000ea4000802007f */
[----:B--2---:R-:W-:Y:S05]  /*195c0*/  @!P1 BRA `(.L_x_417) ;  /* 0xfffffffc00f09947 */ /* 0x004fea000383ffff */
[----:B------:R-:W-:Y:S05]  /*195d0*/  BRA `(.L_x_437) ;  /* 0xfffffff0003c7947 */ /* 0x000fea000383ffff */
.L_x_426:
[----:B------:R-:W-:Y:S01]  /*195e0*/  BSSY B0, `(.L_x_438) ;  /* 0x0000006000007945 */ /* 0x000fe20003800000 */
[----:B------:R-:W-:-:S07]  /*195f0*/  IMAD.MOV.U32 R4, RZ, RZ, -0x1 ;  /* 0xffffffffff047424 */ /* 0x000fce00078e00ff */
[----:B------:R-:W-:Y:S05]  /*19600*/  WARPSYNC.COLLECTIVE R4, `(.L_x_439) ;  /* 0x00000000040c7348 */ /* 0x000fea0003c00000 */
[----:B------:R-:W-:Y:S02]  /*19610*/  ELECT P1, UR62, PT ;  /* 0x00000000003e782f */ /* 0x000fe40003820000 */
[----:B------:R-:W-:Y:S01]  /*19620*/  MOV R4, UR62 ;  /* 0x0000003e00047c02 */ /* 0x000fe20008000f00 */
[----:B------:R-:W-:Y:S10]  /*19630*/  ENDCOLLECTIVE ;  /* 0x000000000000791b */ /* 0x000ff40003800000 */
.L_x_439:
[----:B------:R-:W-:Y:S05]  /*19640*/  BSYNC B0 ;  /* 0x0000000000007941 */ /* 0x000fea0003800000 */
.L_x_438:
[----:B------:R-:W-:Y:S01]  /*19650*/  PLOP3.LUT P0, PT, P1, PT, PT, 0x80, 0x0 ;  /* 0x000000000000781c */ /* 0x000fe20000f0f070 */
[----:B------:R-:W-:-:S12]  /*19660*/  BRA `(.L_x_440) ;  /* 0xfffffff800d87947 */ /* 0x000fd8000383ffff */
.L_x_430:
[----:B0-----:R0:W1:Y:S02]  /*19670*/  SYNCS.PHASECHK.TRANS64.TRYWAIT P0, [R5+URZ], R2 ;  /* 0x00000002050075a7 */ /* 0x001064000800017f */
[----:B-1----:R-:W-:Y:S05]  /*19680*/  @!P0 NANOSLEEP.SYNCS 0x989680 ;  /* 0x009896800000895d */ /* 0x002fea0003900000 */
[----:B------:R-:W1:Y:S02]  /*19690*/  @!P0 SYNCS.PHASECHK.TRANS64 P0, [R5+URZ], R2 ;  /* 0x00000002050085a7 */ /* 0x000e64000800007f */
[----:B-1----:R-:W-:Y:S05]  /*196a0*/  @!P0 BRA `(.L_x_430) ;  /* 0xfffffffc00f08947 */ /* 0x002fea000383ffff */
[----:B------:R-:W-:Y:S05]  /*196b0*/  BRA `(.L_x_441) ;  /* 0xfffffffc00007947 */ /* 0x000fea000383ffff */
.L_x_431:
[----:B0-----:R0:W1:Y:S02]  /*196c0*/  SYNCS.PHASECHK.TRANS64.TRYWAIT P0, [R7+URZ], R0 ;  /* 0x00000000070075a7 */ /* 0x001064000800017f */
[----:B-1----:R-:W-:Y:S05]  /*196d0*/  @!P0 NANOSLEEP.SYNCS 0x989680 ;  /* 0x009896800000895d */ /* 0x002fea0003900000 */
[----:B------:R-:W1:Y:S02]  /*196e0*/  @!P0 SYNCS.PHASECHK.TRANS64 P0, [R7+URZ], R0 ;  /* 0x00000000070085a7 */ /* 0x000e64000800007f */
[----:B-1----:R-:W-:Y:S05]  /*196f0*/  @!P0 BRA `(.L_x_431) ;  /* 0xfffffffc00f08947 */ /* 0x002fea000383ffff */
[----:B------:R-:W-:Y:S05]  /*19700*/  BRA `(.L_x_442) ;  /* 0xfffffffc00107947 */ /* 0x000fea000383ffff */
.L_x_432:
[----:B0-----:R0:W1:Y:S02]  /*19710*/  SYNCS.PHASECHK.TRANS64.TRYWAIT P0, [R7+URZ], R0 ;  /* 0x00000000070075a7 */ /* 0x001064000800017f */
[----:B-1----:R-:W-:Y:S05]  /*19720*/  @!P0 NANOSLEEP.SYNCS 0x989680 ;  /* 0x009896800000895d */ /* 0x002fea0003900000 */
[----:B------:R-:W1:Y:S02]  /*19730*/  @!P0 SYNCS.PHASECHK.TRANS64 P0, [R7+URZ], R0 ;  /* 0x00000000070085a7 */ /* 0x000e64000800007f */
[----:B-1----:R-:W-:Y:S05]  /*19740*/  @!P0 BRA `(.L_x_432) ;  /* 0xfffffffc00f08947 */ /* 0x002fea000383ffff */
[----:B------:R-:W-:Y:S05]  /*19750*/  BRA `(.L_x_443) ;  /* 0xfffffffc00207947 */ /* 0x000fea000383ffff */
.L_x_444:
[----:B------:R-:W-:-:S00]  /*19760*/  BRA `(.L_x_444) ;  /* 0xfffffffc00fc7947 */ /* 0x000fc0000383ffff */
[----:B------:R-:W-:-:S00]  /*19770*/  NOP ;  /* 0x0000000000007918 */ /* 0x000fc00000000000 */
        /* <DEDUP_REMOVED lines=8> */
.L_x_445:


//--------------------- .nv.shared._ZN7cutlass13device_kernelINS_4gemm6kernel13GemmUniversalIN4cute5tupleIJiiiiEEENS1_10collective13CollectiveMmaINS1_40MainloopSm90TmaGmmaWarpSpecializedSparseILi4ENS5_IJNS4_1CILi1EEESB_SB_EEENS1_35KernelTmaWarpSpecializedCooperativeEEENS5_IJNSA_ILi256EEESF_NSA_ILi64EEEEEENS_10bfloat16_tENS5_IJNS4_6LayoutINS5_IJiNS5_IJNSA_ILi2EEEiEEEiEEENS5_IJlNS5_IJSB_SK_EEElEEEEENSJ_INS5_IJNS5_IJNS5_IJNSA_ILi8EEESK_NSA_ILi4EEEEEEiEEENS5_IJNS5_IJNSA_ILi16EEESK_SK_EEEiEEEiEEENS5_IJNS5_IJNS5_IJSG_SU_NSA_ILi1024EEEEEENSA_ILi4096EEEEEENS5_IJNS5_IJSB_NSA_ILi512EEENSA_ILi32EEEEEElEEElEEEEEEEESI_NS5_IJlSB_lEEENS4_8TiledMMAINS4_8MMA_AtomIJNS4_4SM904GMMA6SPARSE29GMMA_64x256x32_F32BF16BF16_SSILNS1D_5MajorE0ELS1G_0ELNS1D_7ScaleInE1ELS1H_1ELNS1D_9SparseSelE0EEEEEENSJ_INS5_IJSK_SB_SB_EEENS5_IJSB_NSA_ILi0EEES1M_EEEEENS5_IJNS4_10UnderscoreES1P_S1P_EEEEENS4_13SM90_TMA_LOADENS4_14ComposedLayoutINS4_7SwizzleILi2ELi4ELi3EEENS4_25smem_sparse_ptr_flag_bitsILi2ELi16EEENSJ_INS5_IJNS5_IJSB_SQ_EEENS5_IJSK_S13_EEEEEENS5_IJNS5_IJS1M_SG_EEESN_EEEEEEEvNS4_8identityES1S_NS1T_INS1U_ILi3ELi4ELi3EEENS4_18smem_ptr_flag_bitsILi16EEENSJ_INS5_IJSQ_SG_EEENS5_IJSG_SB_EEEEEEEvS25_EENS_8epilogue10collective6detail29Sm90TmaWarpSpecializedAdapterINS2F_15DefaultEpilogueIfNS5_IJSB_llEEES2J_NS2E_6thread17LinearCombinationIfLi1EffLNS2K_9ScaleType4KindE0ELNS_15FloatRoundStyleE2EfEENS1_15EpilogueDefaultEEEEEvvEEEEvNT_6ParamsE --------------------------
	.section	.nv.shared._ZN7cutlass13device_kernelINS_4gemm6kernel13GemmUniversalIN4cute5tupleIJiiiiEEENS1_10collective13CollectiveMmaINS1_40MainloopSm90TmaGmmaWarpSpecializedSparseILi4ENS5_IJNS4_1CILi1EEESB_SB_EEENS1_35KernelTmaWarpSpecializedCooperativeEEENS5_IJNSA_ILi256EEESF_NSA_ILi64EEEEEENS_10bfloat16_tENS5_IJNS4_6LayoutINS5_IJiNS5_IJNSA_ILi2EEEiEEEiEEENS5_IJlNS5_IJSB_SK_EEElEEEEENSJ_INS5_IJNS5_IJNS5_IJNSA_ILi8EEESK_NSA_ILi4EEEEEEiEEENS5_IJNS5_IJNSA_ILi16EEESK_SK_EEEiEEEiEEENS5_IJNS5_IJNS5_IJSG_SU_NSA_ILi1024EEEEEENSA_ILi4096EEEEEENS5_IJNS5_IJSB_NSA_ILi512EEENSA_ILi32EEEEEElEEElEEEEEEEESI_NS5_IJlSB_lEEENS4_8TiledMMAINS4_8MMA_AtomIJNS4_4SM904GMMA6SPARSE29GMMA_64x256x32_F32BF16BF16_SSILNS1D_5MajorE0ELS1G_0ELNS1D_7ScaleInE1ELS1H_1ELNS1D_9SparseSelE0EEEEEENSJ_INS5_IJSK_SB_SB_EEENS5_IJSB_NSA_ILi0EEES1M_EEEEENS5_IJNS4_10UnderscoreES1P_S1P_EEEEENS4_13SM90_TMA_LOADENS4_14ComposedLayoutINS4_7SwizzleILi2ELi4ELi3EEENS4_25smem_sparse_ptr_flag_bitsILi2ELi16EEENSJ_INS5_IJNS5_IJSB_SQ_EEENS5_IJSK_S13_EEEEEENS5_IJNS5_IJS1M_SG_EEESN_EEEEEEEvNS4_8identityES1S_NS1T_INS1U_ILi3ELi4ELi3EEENS4_18smem_ptr_flag_bitsILi16EEENSJ_INS5_IJSQ_SG_EEENS5_IJSG_SB_EEEEEEEvS25_EENS_8epilogue10collective6detail29Sm90TmaWarpSpecializedAdapterINS2F_15DefaultEpilogueIfNS5_IJSB_llEEES2J_NS2E_6thread17LinearCombinationIfLi1EffLNS2K_9ScaleType4KindE0ELNS_15FloatRoundStyleE2EfEENS1_15EpilogueDefaultEEEEEvvEEEEvNT_6ParamsE,"aw",@nobits
	.sectionflags	@""
	.align	16
	.zero		1024


//--------------------- .nv.shared.reserved.0     --------------------------
	.section	.nv.shared.reserved.0,"aw",@nobits
	.weak		__nv_reservedSMEM_offset_0_alias
	.size		__nv_reservedSMEM_offset_0_alias, 0, 0
	.other		__nv_reservedSMEM_offset_0_alias,@"STO_CUDA_RESERVED_SHARED STV_DEFAULT"
__nv_reservedSMEM_offset_0_alias:
	.zero		0


//--------------------- .nv.global                --------------------------
	.section	.nv.global,"aw",@nobits
.nv.global:
	.type		_ZN39_INTERNAL_e4d5f805_4_k_cu_c16ac178_39304cute1_E,@object
	.size		_ZN39_INTERNAL_e4d5f805_4_k_cu_c16ac178_39304cute1_E,(_ZN39_INTERNAL_e4d5f805_4_k_cu_c16ac178_39304cuda3std3__45__cpo6cbeginE - _ZN39_INTERNAL_e4d5f805_4_k_cu_c16ac178_39304cute1_E)
_ZN39_INTERNAL_e4d5f805_4_k_cu_c16ac178_39304cute1_E:
	.zero		1
	.type		_ZN39_INTERNAL_e4d5f805_4_k_cu_c16ac178_39304cuda3std3__45__cpo6cbeginE,@object
	.size		_ZN39_INTERNAL_e4d5f805_4_k_cu_c16ac178_39304cuda3std3__45__cpo6cbeginE,(_ZN39_INTERNAL_e4d5f805_4_k_cu_c16ac178_39304cuda3std3__48in_placeE - _ZN39_INTERNAL_e4d5f805_4_k_cu_c16ac178_39304cuda3std3__45__cpo6cbeginE)
_ZN39_INTERNAL_e4d5f805_4_k_cu_c16ac178_39304cuda3std3__45__cpo6cbeginE:
	.zero		1
	.type		_ZN39_INTERNAL_e4d5f805_4_k_cu_c16ac178_39304cuda3std3__48in_placeE,@object
	.size		_ZN39_INTERNAL_e4d5f805_4_k_cu_c16ac178_39304cuda3std3__48in_placeE,(_ZN39_INTERNAL_e4d5f805_4_k_cu_c16ac178_39304cuda3std6ranges3__45__cpo9iter_moveE - _ZN39_INTERNAL_e4d5f805_4_k_cu_c16ac178_39304cuda3std3__48in_placeE)
_ZN39_INTERNAL_e4d5f805_4_k_cu_c16ac178_39304cuda3std3__48in_placeE:
	.zero		1
	.type		_ZN39_INTERNAL_e4d5f805_4_k_cu_c16ac178_39304cuda3std6ranges3__45__cpo9iter_moveE,@object
	.size		_ZN39_INTERNAL_e4d5f805_4_k_cu_c16ac178_39304cuda3std6ranges3__45__cpo9iter_moveE,(_ZN39_INTERNAL_e4d5f805_4_k_cu_c16ac178_39304cuda3std3__45__cpo5beginE - _ZN39_INTERNAL_e4d5f805_4_k_cu_c16ac178_39304cuda3std6ranges3__45__cpo9iter_moveE)
_ZN39_INTERNAL_e4d5f805_4_k_cu_c16ac178_39304cuda3std6ranges3__45__cpo9iter_moveE:
	.zero		1
	.type		_ZN39_INTERNAL_e4d5f805_4_k_cu_c16ac178_39304cuda3std3__45__cpo5beginE,@object
	.size		_ZN39_INTERNAL_e4d5f805_4_k_cu_c16ac178_39304cuda3std3__45__cpo5beginE,(_ZN39_INTERNAL_e4d5f805_4_k_cu_c16ac178_39304cuda3std3__441_GLOBAL__N__e4d5f805_4_k_cu_c16ac178_39306ignoreE - _ZN39_INTERNAL_e4d5f805_4_k_cu_c16ac178_39304cuda3std3__45__cpo5beginE)
_ZN39_INTERNAL_e4d5f805_4_k_cu_c16ac178_39304cuda3std3__45__cpo5beginE:
	.zero		1
	.type		_ZN39_INTERNAL_e4d5f805_4_k_cu_c16ac178_39304cuda3std3__441_GLOBAL__N__e4d5f805_4_k_cu_c16ac178_39306ignoreE,@object
	.size		_ZN39_INTERNAL_e4d5f805_4_k_cu_c16ac178_39304cuda3std3__441_GLOBAL__N__e4d5f805_4_k_cu_c16ac178_39306ignoreE,(_ZN39_INTERNAL_e4d5f805_4_k_cu_c16ac178_39304cute7productE - _ZN39_INTERNAL_e4d5f805_4_k_cu_c16ac178_39304cuda3std3__441_GLOBAL__N__e4d5f805_4_k_cu_c16ac178_39306ignoreE)
_ZN39_INTERNAL_e4d5f805_4_k_cu_c16ac178_39304cuda3std3__441_GLOBAL__N__e4d5f805_4_k_cu_c16ac178_39306ignoreE:
	.zero		1
	.type		_ZN39_INTERNAL_e4d5f805_4_k_cu_c16ac178_39304cute7productE,@object
	.size		_ZN39_INTERNAL_e4d5f805_4_k_cu_c16ac178_39304cute7productE,(_ZN39_INTERNAL_e4d5f805_4_k_cu_c16ac178_39304cuda3std3__45__cpo3endE - _ZN39_INTERNAL_e4d5f805_4_k_cu_c16ac178_39304cute7productE)
_ZN39_INTERNAL_e4d5f805_4_k_cu_c16ac178_39304cute7productE:
	.zero		1
	.type		_ZN39_INTERNAL_e4d5f805_4_k_cu_c16ac178_39304cuda3std3__45__cpo3endE,@object
	.size		_ZN39_INTERNAL_e4d5f805_4_k_cu_c16ac178_39304cuda3std3__45__cpo3endE,(_ZN39_INTERNAL_e4d5f805_4_k_cu_c16ac178_39304cuda3std3__419piecewise_constructE - _ZN39_INTERNAL_e4d5f805_4_k_cu_c16ac178_39304cuda3std3__45__cpo3endE)
_ZN39_INTERNAL_e4d5f805_4_k_cu_c16ac178_39304cuda3std3__45__cpo3endE:
	.zero		1
	.type		_ZN39_INTERNAL_e4d5f805_4_k_cu_c16ac178_39304cuda3std3__419piecewise_constructE,@object
	.size		_ZN39_INTERNAL_e4d5f805_4_k_cu_c16ac178_39304cuda3std3__419piecewise_constructE,(_ZN39_INTERNAL_e4d5f805_4_k_cu_c16ac178_39304cuda3std3__45__cpo4cendE - _ZN39_INTERNAL_e4d5f805_4_k_cu_c16ac178_39304cuda3std3__419piecewise_constructE)
_ZN39_INTERNAL_e4d5f805_4_k_cu_c16ac178_39304cuda3std3__419piecewise_constructE:
	.zero		1
	.type		_ZN39_INTERNAL_e4d5f805_4_k_cu_c16ac178_39304cuda3std3__45__cpo4cendE,@object
	.size		_ZN39_INTERNAL_e4d5f805_4_k_cu_c16ac178_39304cuda3std3__45__cpo4cendE,(_ZN39_INTERNAL_e4d5f805_4_k_cu_c16ac178_39304cuda3std6ranges3__45__cpo4swapE - _ZN39_INTERNAL_e4d5f805_4_k_cu_c16ac178_39304cuda3std3__45__cpo4cendE)
_ZN39_INTERNAL_e4d5f805_4_k_cu_c16ac178_39304cuda3std3__45__cpo4cendE:
	.zero		1
	.type		_ZN39_INTERNAL_e4d5f805_4_k_cu_c16ac178_39304cuda3std6ranges3__45__cpo4swapE,@object
	.size		_ZN39_INTERNAL_e4d5f805_4_k_cu_c16ac178_39304cuda3std6ranges3__45__cpo4swapE,(.L_7 - _ZN39_INTERNAL_e4d5f805_4_k_cu_c16ac178_39304cuda3std6ranges3__45__cpo4swapE)
_ZN39_INTERNAL_e4d5f805_4_k_cu_c16ac178_39304cuda3std6ranges3__45__cpo4swapE:
	.zero		1
.L_7:


//--------------------- .nv.constant0._ZN7cutlass13device_kernelINS_4gemm6kernel13GemmUniversalIN4cute5tupleIJiiiiEEENS1_10collective13CollectiveMmaINS1_40MainloopSm90TmaGmmaWarpSpecializedSparseILi4ENS5_IJNS4_1CILi1EEESB_SB_EEENS1_35KernelTmaWarpSpecializedCooperativeEEENS5_IJNSA_ILi256EEESF_NSA_ILi64EEEEEENS_10bfloat16_tENS5_IJNS4_6LayoutINS5_IJiNS5_IJNSA_ILi2EEEiEEEiEEENS5_IJlNS5_IJSB_SK_EEElEEEEENSJ_INS5_IJNS5_IJNS5_IJNSA_ILi8EEESK_NSA_ILi4EEEEEEiEEENS5_IJNS5_IJNSA_ILi16EEESK_SK_EEEiEEEiEEENS5_IJNS5_IJNS5_IJSG_SU_NSA_ILi1024EEEEEENSA_ILi4096EEEEEENS5_IJNS5_IJSB_NSA_ILi512EEENSA_ILi32EEEEEElEEElEEEEEEEESI_NS5_IJlSB_lEEENS4_8TiledMMAINS4_8MMA_AtomIJNS4_4SM904GMMA6SPARSE29GMMA_64x256x32_F32BF16BF16_SSILNS1D_5MajorE0ELS1G_0ELNS1D_7ScaleInE1ELS1H_1ELNS1D_9SparseSelE0EEEEEENSJ_INS5_IJSK_SB_SB_EEENS5_IJSB_NSA_ILi0EEES1M_EEEEENS5_IJNS4_10UnderscoreES1P_S1P_EEEEENS4_13SM90_TMA_LOADENS4_14ComposedLayoutINS4_7SwizzleILi2ELi4ELi3EEENS4_25smem_sparse_ptr_flag_bitsILi2ELi16EEENSJ_INS5_IJNS5_IJSB_SQ_EEENS5_IJSK_S13_EEEEEENS5_IJNS5_IJS1M_SG_EEESN_EEEEEEEvNS4_8identityES1S_NS1T_INS1U_ILi3ELi4ELi3EEENS4_18smem_ptr_flag_bitsILi16EEENSJ_INS5_IJSQ_SG_EEENS5_IJSG_SB_EEEEEEEvS25_EENS_8epilogue10collective6detail29Sm90TmaWarpSpecializedAdapterINS2F_15DefaultEpilogueIfNS5_IJSB_llEEES2J_NS2E_6thread17LinearCombinationIfLi1EffLNS2K_9ScaleType4KindE0ELNS_15FloatRoundStyleE2EfEENS1_15EpilogueDefaultEEEEEvvEEEEvNT_6ParamsE --------------------------
	.section	.nv.constant0._ZN7cutlass13device_kernelINS_4gemm6kernel13GemmUniversalIN4cute5tupleIJiiiiEEENS1_10collective13CollectiveMmaINS1_40MainloopSm90TmaGmmaWarpSpecializedSparseILi4ENS5_IJNS4_1CILi1EEESB_SB_EEENS1_35KernelTmaWarpSpecializedCooperativeEEENS5_IJNSA_ILi256EEESF_NSA_ILi64EEEEEENS_10bfloat16_tENS5_IJNS4_6LayoutINS5_IJiNS5_IJNSA_ILi2EEEiEEEiEEENS5_IJlNS5_IJSB_SK_EEElEEEEENSJ_INS5_IJNS5_IJNS5_IJNSA_ILi8EEESK_NSA_ILi4EEEEEEiEEENS5_IJNS5_IJNSA_ILi16EEESK_SK_EEEiEEEiEEENS5_IJNS5_IJNS5_IJSG_SU_NSA_ILi1024EEEEEENSA_ILi4096EEEEEENS5_IJNS5_IJSB_NSA_ILi512EEENSA_ILi32EEEEEElEEElEEEEEEEESI_NS5_IJlSB_lEEENS4_8TiledMMAINS4_8MMA_AtomIJNS4_4SM904GMMA6SPARSE29GMMA_64x256x32_F32BF16BF16_SSILNS1D_5MajorE0ELS1G_0ELNS1D_7ScaleInE1ELS1H_1ELNS1D_9SparseSelE0EEEEEENSJ_INS5_IJSK_SB_SB_EEENS5_IJSB_NSA_ILi0EEES1M_EEEEENS5_IJNS4_10UnderscoreES1P_S1P_EEEEENS4_13SM90_TMA_LOADENS4_14ComposedLayoutINS4_7SwizzleILi2ELi4ELi3EEENS4_25smem_sparse_ptr_flag_bitsILi2ELi16EEENSJ_INS5_IJNS5_IJSB_SQ_EEENS5_IJSK_S13_EEEEEENS5_IJNS5_IJS1M_SG_EEESN_EEEEEEEvNS4_8identityES1S_NS1T_INS1U_ILi3ELi4ELi3EEENS4_18smem_ptr_flag_bitsILi16EEENSJ_INS5_IJSQ_SG_EEENS5_IJSG_SB_EEEEEEEvS25_EENS_8epilogue10collective6detail29Sm90TmaWarpSpecializedAdapterINS2F_15DefaultEpilogueIfNS5_IJSB_llEEES2J_NS2E_6thread17LinearCombinationIfLi1EffLNS2K_9ScaleType4KindE0ELNS_15FloatRoundStyleE2EfEENS1_15EpilogueDefaultEEEEEvvEEEEvNT_6ParamsE,"a",@progbits
	.sectionflags	@""
	.align	4
.nv.constant0._ZN7cutlass13device_kernelINS_4gemm6kernel13GemmUniversalIN4cute5tupleIJiiiiEEENS1_10collective13CollectiveMmaINS1_40MainloopSm90TmaGmmaWarpSpecializedSparseILi4ENS5_IJNS4_1CILi1EEESB_SB_EEENS1_35KernelTmaWarpSpecializedCooperativeEEENS5_IJNSA_ILi256EEESF_NSA_ILi64EEEEEENS_10bfloat16_tENS5_IJNS4_6LayoutINS5_IJiNS5_IJNSA_ILi2EEEiEEEiEEENS5_IJlNS5_IJSB_SK_EEElEEEEENSJ_INS5_IJNS5_IJNS5_IJNSA_ILi8EEESK_NSA_ILi4EEEEEEiEEENS5_IJNS5_IJNSA_ILi16EEESK_SK_EEEiEEEiEEENS5_IJNS5_IJNS5_IJSG_SU_NSA_ILi1024EEEEEENSA_ILi4096EEEEEENS5_IJNS5_IJSB_NSA_ILi512EEENSA_ILi32EEEEEElEEElEEEEEEEESI_NS5_IJlSB_lEEENS4_8TiledMMAINS4_8MMA_AtomIJNS4_4SM904GMMA6SPARSE29GMMA_64x256x32_F32BF16BF16_SSILNS1D_5MajorE0ELS1G_0ELNS1D_7ScaleInE1ELS1H_1ELNS1D_9SparseSelE0EEEEEENSJ_INS5_IJSK_SB_SB_EEENS5_IJSB_NSA_ILi0EEES1M_EEEEENS5_IJNS4_10UnderscoreES1P_S1P_EEEEENS4_13SM90_TMA_LOADENS4_14ComposedLayoutINS4_7SwizzleILi2ELi4ELi3EEENS4_25smem_sparse_ptr_flag_bitsILi2ELi16EEENSJ_INS5_IJNS5_IJSB_SQ_EEENS5_IJSK_S13_EEEEEENS5_IJNS5_IJS1M_SG_EEESN_EEEEEEEvNS4_8identityES1S_NS1T_INS1U_ILi3ELi4ELi3EEENS4_18smem_ptr_flag_bitsILi16EEENSJ_INS5_IJSQ_SG_EEENS5_IJSG_SB_EEEEEEEvS25_EENS_8epilogue10collective6detail29Sm90TmaWarpSpecializedAdapterINS2F_15DefaultEpilogueIfNS5_IJSB_llEEES2J_NS2E_6thread17LinearCombinationIfLi1EffLNS2K_9ScaleType4KindE0ELNS_15FloatRoundStyleE2EfEENS1_15EpilogueDefaultEEEEEvvEEEEvNT_6ParamsE:
	.zero		1920


//--------------------- SYMBOLS --------------------------

	.type		.nv.reservedSmem.offset0,@object
	.size		.nv.reservedSmem.offset0,0x4
